//
// Generated by NVIDIA NVVM Compiler
//
// Compiler Build ID: CL-36424714
// Cuda compilation tools, release 13.0, V13.0.88
// Based on NVVM 20.0.0
//

.version 9.0
.target sm_100
.address_size 64

	// .globl	_ZN6thrust24THRUST_300001_SM_1000_NS8cuda_cub4core6detail13_kernel_agentINS1_15__reduce_by_key9InitAgentIN3cub18CUB_300001_SM_100024ReduceByKeyScanTileStateIiiLb1EEEiPiEEJSA_iSB_EEEvDpT0_
// _ZZN3cub18CUB_300001_SM_10006detail10radix_sort31DeviceRadixSortSingleTileKernelINS1_5radix10policy_hubIiiyE10Policy1000ELNS0_9SortOrderE0EiiyNS1_21identity_decomposer_tEEEvPKT1_PSA_PKT2_PSE_T3_iiT4_E12temp_storage has been demoted
// _ZZN3cub18CUB_300001_SM_10006detail10radix_sort30DeviceRadixSortHistogramKernelINS1_5radix10policy_hubIiiyE10Policy1000ELNS0_9SortOrderE0EiyNS1_21identity_decomposer_tEEEvPT2_PKT1_SA_iiT3_E12temp_storage has been demoted
// _ZZN3cub18CUB_300001_SM_10006detail10radix_sort33DeviceRadixSortExclusiveSumKernelINS1_5radix10policy_hubIiiyE10Policy1000EyEEvPT0_E12temp_storage has been demoted
// _ZZN3cub18CUB_300001_SM_10006detail10radix_sort29DeviceRadixSortOnesweepKernelINS1_5radix10policy_hubIiiyE10Policy1000ELNS0_9SortOrderE0EiiyiiNS1_21identity_decomposer_tEEEvPT5_SB_PT3_PKSC_PT1_PKSG_PT2_PKSK_T4_iiT6_E1s has been demoted
.global .align 1 .b8 _ZN34_INTERNAL_edd19e27_4_k_cu_f3e1ce0c4cuda3std3__45__cpo5beginE[1];
.global .align 1 .b8 _ZN34_INTERNAL_edd19e27_4_k_cu_f3e1ce0c4cuda3std3__45__cpo3endE[1];
.global .align 1 .b8 _ZN34_INTERNAL_edd19e27_4_k_cu_f3e1ce0c4cuda3std3__45__cpo6cbeginE[1];
.global .align 1 .b8 _ZN34_INTERNAL_edd19e27_4_k_cu_f3e1ce0c4cuda3std3__45__cpo4cendE[1];
.global .align 1 .b8 _ZN34_INTERNAL_edd19e27_4_k_cu_f3e1ce0c4cuda3std3__45__cpo6rbeginE[1];
.global .align 1 .b8 _ZN34_INTERNAL_edd19e27_4_k_cu_f3e1ce0c4cuda3std3__45__cpo4rendE[1];
.global .align 1 .b8 _ZN34_INTERNAL_edd19e27_4_k_cu_f3e1ce0c4cuda3std3__45__cpo7crbeginE[1];
.global .align 1 .b8 _ZN34_INTERNAL_edd19e27_4_k_cu_f3e1ce0c4cuda3std3__45__cpo5crendE[1];
.global .align 1 .b8 _ZN34_INTERNAL_edd19e27_4_k_cu_f3e1ce0c4cuda3std3__436_GLOBAL__N__edd19e27_4_k_cu_f3e1ce0c6ignoreE[1];
.global .align 1 .b8 _ZN34_INTERNAL_edd19e27_4_k_cu_f3e1ce0c4cuda3std3__419piecewise_constructE[1];
.global .align 1 .b8 _ZN34_INTERNAL_edd19e27_4_k_cu_f3e1ce0c4cuda3std3__48in_placeE[1];
.global .align 1 .b8 _ZN34_INTERNAL_edd19e27_4_k_cu_f3e1ce0c4cuda3std3__420unreachable_sentinelE[1];
.global .align 1 .b8 _ZN34_INTERNAL_edd19e27_4_k_cu_f3e1ce0c4cuda3std3__47nulloptE[1];
.global .align 1 .b8 _ZN34_INTERNAL_edd19e27_4_k_cu_f3e1ce0c4cuda3std3__48unexpectE[1];
.global .align 1 .b8 _ZN34_INTERNAL_edd19e27_4_k_cu_f3e1ce0c4cuda3std6ranges3__45__cpo4swapE[1];
.global .align 1 .b8 _ZN34_INTERNAL_edd19e27_4_k_cu_f3e1ce0c4cuda3std6ranges3__45__cpo9iter_moveE[1];
.global .align 1 .b8 _ZN34_INTERNAL_edd19e27_4_k_cu_f3e1ce0c4cuda3std6ranges3__45__cpo5beginE[1];
.global .align 1 .b8 _ZN34_INTERNAL_edd19e27_4_k_cu_f3e1ce0c4cuda3std6ranges3__45__cpo3endE[1];
.global .align 1 .b8 _ZN34_INTERNAL_edd19e27_4_k_cu_f3e1ce0c4cuda3std6ranges3__45__cpo6cbeginE[1];
.global .align 1 .b8 _ZN34_INTERNAL_edd19e27_4_k_cu_f3e1ce0c4cuda3std6ranges3__45__cpo4cendE[1];
.global .align 1 .b8 _ZN34_INTERNAL_edd19e27_4_k_cu_f3e1ce0c4cuda3std6ranges3__45__cpo7advanceE[1];
.global .align 1 .b8 _ZN34_INTERNAL_edd19e27_4_k_cu_f3e1ce0c4cuda3std6ranges3__45__cpo9iter_swapE[1];
.global .align 1 .b8 _ZN34_INTERNAL_edd19e27_4_k_cu_f3e1ce0c4cuda3std6ranges3__45__cpo4nextE[1];
.global .align 1 .b8 _ZN34_INTERNAL_edd19e27_4_k_cu_f3e1ce0c4cuda3std6ranges3__45__cpo4prevE[1];
.global .align 1 .b8 _ZN34_INTERNAL_edd19e27_4_k_cu_f3e1ce0c4cuda3std6ranges3__45__cpo4dataE[1];
.global .align 1 .b8 _ZN34_INTERNAL_edd19e27_4_k_cu_f3e1ce0c4cuda3std6ranges3__45__cpo5cdataE[1];
.global .align 1 .b8 _ZN34_INTERNAL_edd19e27_4_k_cu_f3e1ce0c4cuda3std6ranges3__45__cpo4sizeE[1];
.global .align 1 .b8 _ZN34_INTERNAL_edd19e27_4_k_cu_f3e1ce0c4cuda3std6ranges3__45__cpo5ssizeE[1];
.global .align 1 .b8 _ZN34_INTERNAL_edd19e27_4_k_cu_f3e1ce0c4cuda3std6ranges3__45__cpo8distanceE[1];
.global .align 1 .b8 _ZN34_INTERNAL_edd19e27_4_k_cu_f3e1ce0c6thrust24THRUST_300001_SM_1000_NS8cuda_cub3parE[1];
.global .align 1 .b8 _ZN34_INTERNAL_edd19e27_4_k_cu_f3e1ce0c6thrust24THRUST_300001_SM_1000_NS8cuda_cub10par_nosyncE[1];
.global .align 1 .b8 _ZN34_INTERNAL_edd19e27_4_k_cu_f3e1ce0c6thrust24THRUST_300001_SM_1000_NS6system6detail10sequential3seqE[1];
.global .align 1 .b8 _ZN34_INTERNAL_edd19e27_4_k_cu_f3e1ce0c6thrust24THRUST_300001_SM_1000_NS6system3cpp3parE[1];
.global .align 1 .b8 _ZN34_INTERNAL_edd19e27_4_k_cu_f3e1ce0c6thrust24THRUST_300001_SM_1000_NS12placeholders2_1E[1];
.global .align 1 .b8 _ZN34_INTERNAL_edd19e27_4_k_cu_f3e1ce0c6thrust24THRUST_300001_SM_1000_NS12placeholders2_2E[1];
.global .align 1 .b8 _ZN34_INTERNAL_edd19e27_4_k_cu_f3e1ce0c6thrust24THRUST_300001_SM_1000_NS12placeholders2_3E[1];
.global .align 1 .b8 _ZN34_INTERNAL_edd19e27_4_k_cu_f3e1ce0c6thrust24THRUST_300001_SM_1000_NS12placeholders2_4E[1];
.global .align 1 .b8 _ZN34_INTERNAL_edd19e27_4_k_cu_f3e1ce0c6thrust24THRUST_300001_SM_1000_NS12placeholders2_5E[1];
.global .align 1 .b8 _ZN34_INTERNAL_edd19e27_4_k_cu_f3e1ce0c6thrust24THRUST_300001_SM_1000_NS12placeholders2_6E[1];
.global .align 1 .b8 _ZN34_INTERNAL_edd19e27_4_k_cu_f3e1ce0c6thrust24THRUST_300001_SM_1000_NS12placeholders2_7E[1];
.global .align 1 .b8 _ZN34_INTERNAL_edd19e27_4_k_cu_f3e1ce0c6thrust24THRUST_300001_SM_1000_NS12placeholders2_8E[1];
.global .align 1 .b8 _ZN34_INTERNAL_edd19e27_4_k_cu_f3e1ce0c6thrust24THRUST_300001_SM_1000_NS12placeholders2_9E[1];
.global .align 1 .b8 _ZN34_INTERNAL_edd19e27_4_k_cu_f3e1ce0c6thrust24THRUST_300001_SM_1000_NS12placeholders3_10E[1];
.global .align 1 .b8 _ZN34_INTERNAL_edd19e27_4_k_cu_f3e1ce0c6thrust24THRUST_300001_SM_1000_NS3seqE[1];
.global .align 1 .b8 _ZN34_INTERNAL_edd19e27_4_k_cu_f3e1ce0c6thrust24THRUST_300001_SM_1000_NS6deviceE[1];
.extern .shared .align 16 .b8 _ZN6thrust24THRUST_300001_SM_1000_NS8cuda_cub4core6detail5shmemE[];

.visible .entry _ZN6thrust24THRUST_300001_SM_1000_NS8cuda_cub4core6detail13_kernel_agentINS1_15__reduce_by_key9InitAgentIN3cub18CUB_300001_SM_100024ReduceByKeyScanTileStateIiiLb1EEEiPiEEJSA_iSB_EEEvDpT0_(
	.param .align 8 .b8 _ZN6thrust24THRUST_300001_SM_1000_NS8cuda_cub4core6detail13_kernel_agentINS1_15__reduce_by_key9InitAgentIN3cub18CUB_300001_SM_100024ReduceByKeyScanTileStateIiiLb1EEEiPiEEJSA_iSB_EEEvDpT0__param_0[8],
	.param .u32 _ZN6thrust24THRUST_300001_SM_1000_NS8cuda_cub4core6detail13_kernel_agentINS1_15__reduce_by_key9InitAgentIN3cub18CUB_300001_SM_100024ReduceByKeyScanTileStateIiiLb1EEEiPiEEJSA_iSB_EEEvDpT0__param_1,
	.param .u64 .ptr .align 1 _ZN6thrust24THRUST_300001_SM_1000_NS8cuda_cub4core6detail13_kernel_agentINS1_15__reduce_by_key9InitAgentIN3cub18CUB_300001_SM_100024ReduceByKeyScanTileStateIiiLb1EEEiPiEEJSA_iSB_EEEvDpT0__param_2
)
.maxntid 128
{
	.reg .pred 	%p<6>;
	.reg .b32 	%r<9>;
	.reg .b64 	%rd<12>;

	ld.param.u64 	%rd3, [_ZN6thrust24THRUST_300001_SM_1000_NS8cuda_cub4core6detail13_kernel_agentINS1_15__reduce_by_key9InitAgentIN3cub18CUB_300001_SM_100024ReduceByKeyScanTileStateIiiLb1EEEiPiEEJSA_iSB_EEEvDpT0__param_0];
	ld.param.u32 	%r4, [_ZN6thrust24THRUST_300001_SM_1000_NS8cuda_cub4core6detail13_kernel_agentINS1_15__reduce_by_key9InitAgentIN3cub18CUB_300001_SM_100024ReduceByKeyScanTileStateIiiLb1EEEiPiEEJSA_iSB_EEEvDpT0__param_1];
	ld.param.u64 	%rd2, [_ZN6thrust24THRUST_300001_SM_1000_NS8cuda_cub4core6detail13_kernel_agentINS1_15__reduce_by_key9InitAgentIN3cub18CUB_300001_SM_100024ReduceByKeyScanTileStateIiiLb1EEEiPiEEJSA_iSB_EEEvDpT0__param_2];
	cvta.to.global.u64 	%rd1, %rd3;
	mov.u32 	%r1, %ctaid.x;
	mov.u32 	%r5, %ntid.x;
	mov.u32 	%r2, %tid.x;
	mad.lo.s32 	%r3, %r1, %r5, %r2;
	setp.ge.s32 	%p1, %r3, %r4;
	@%p1 bra 	$L__BB0_2;
	mul.wide.s32 	%rd4, %r3, 16;
	add.s64 	%rd5, %rd1, %rd4;
	mov.b64 	%rd6, 99;
	mov.b64 	%rd7, 0;
	st.global.v2.u64 	[%rd5+512], {%rd7, %rd6};
$L__BB0_2:
	setp.ne.s32 	%p2, %r1, 0;
	setp.gt.u32 	%p3, %r2, 31;
	or.pred  	%p4, %p2, %p3;
	@%p4 bra 	$L__BB0_4;
	mul.wide.u32 	%rd8, %r2, 16;
	add.s64 	%rd9, %rd1, %rd8;
	mov.b64 	%rd10, 0;
	st.global.v2.u64 	[%rd9], {%rd10, %rd10};
$L__BB0_4:
	or.b32  	%r7, %r1, %r2;
	setp.ne.s32 	%p5, %r7, 0;
	@%p5 bra 	$L__BB0_6;
	cvta.to.global.u64 	%rd11, %rd2;
	mov.b32 	%r8, 0;
	st.global.u32 	[%rd11], %r8;
$L__BB0_6:
	ret;

}
	// .globl	_ZN6thrust24THRUST_300001_SM_1000_NS8cuda_cub4core6detail13_kernel_agentINS1_15__reduce_by_key16ReduceByKeyAgentINS0_6detail15normal_iteratorINS0_10device_ptrIiEEEENS0_17constant_iteratorIiNS0_11use_defaultESD_EESB_SB_N4cuda3std3__48equal_toIiEENSH_4plusIiEEPiiEEJSB_SE_SB_SB_SM_N3cub18CUB_300001_SM_100024ReduceByKeyScanTileStateIiiLb1EEESJ_SL_iiEEEvDpT0_
.visible .entry _ZN6thrust24THRUST_300001_SM_1000_NS8cuda_cub4core6detail13_kernel_agentINS1_15__reduce_by_key16ReduceByKeyAgentINS0_6detail15normal_iteratorINS0_10device_ptrIiEEEENS0_17constant_iteratorIiNS0_11use_defaultESD_EESB_SB_N4cuda3std3__48equal_toIiEENSH_4plusIiEEPiiEEJSB_SE_SB_SB_SM_N3cub18CUB_300001_SM_100024ReduceByKeyScanTileStateIiiLb1EEESJ_SL_iiEEEvDpT0_(
	.param .align 8 .b8 _ZN6thrust24THRUST_300001_SM_1000_NS8cuda_cub4core6detail13_kernel_agentINS1_15__reduce_by_key16ReduceByKeyAgentINS0_6detail15normal_iteratorINS0_10device_ptrIiEEEENS0_17constant_iteratorIiNS0_11use_defaultESD_EESB_SB_N4cuda3std3__48equal_toIiEENSH_4plusIiEEPiiEEJSB_SE_SB_SB_SM_N3cub18CUB_300001_SM_100024ReduceByKeyScanTileStateIiiLb1EEESJ_SL_iiEEEvDpT0__param_0[8],
	.param .align 8 .b8 _ZN6thrust24THRUST_300001_SM_1000_NS8cuda_cub4core6detail13_kernel_agentINS1_15__reduce_by_key16ReduceByKeyAgentINS0_6detail15normal_iteratorINS0_10device_ptrIiEEEENS0_17constant_iteratorIiNS0_11use_defaultESD_EESB_SB_N4cuda3std3__48equal_toIiEENSH_4plusIiEEPiiEEJSB_SE_SB_SB_SM_N3cub18CUB_300001_SM_100024ReduceByKeyScanTileStateIiiLb1EEESJ_SL_iiEEEvDpT0__param_1[16],
	.param .align 8 .b8 _ZN6thrust24THRUST_300001_SM_1000_NS8cuda_cub4core6detail13_kernel_agentINS1_15__reduce_by_key16ReduceByKeyAgentINS0_6detail15normal_iteratorINS0_10device_ptrIiEEEENS0_17constant_iteratorIiNS0_11use_defaultESD_EESB_SB_N4cuda3std3__48equal_toIiEENSH_4plusIiEEPiiEEJSB_SE_SB_SB_SM_N3cub18CUB_300001_SM_100024ReduceByKeyScanTileStateIiiLb1EEESJ_SL_iiEEEvDpT0__param_2[8],
	.param .align 8 .b8 _ZN6thrust24THRUST_300001_SM_1000_NS8cuda_cub4core6detail13_kernel_agentINS1_15__reduce_by_key16ReduceByKeyAgentINS0_6detail15normal_iteratorINS0_10device_ptrIiEEEENS0_17constant_iteratorIiNS0_11use_defaultESD_EESB_SB_N4cuda3std3__48equal_toIiEENSH_4plusIiEEPiiEEJSB_SE_SB_SB_SM_N3cub18CUB_300001_SM_100024ReduceByKeyScanTileStateIiiLb1EEESJ_SL_iiEEEvDpT0__param_3[8],
	.param .u64 .ptr .align 1 _ZN6thrust24THRUST_300001_SM_1000_NS8cuda_cub4core6detail13_kernel_agentINS1_15__reduce_by_key16ReduceByKeyAgentINS0_6detail15normal_iteratorINS0_10device_ptrIiEEEENS0_17constant_iteratorIiNS0_11use_defaultESD_EESB_SB_N4cuda3std3__48equal_toIiEENSH_4plusIiEEPiiEEJSB_SE_SB_SB_SM_N3cub18CUB_300001_SM_100024ReduceByKeyScanTileStateIiiLb1EEESJ_SL_iiEEEvDpT0__param_4,
	.param .align 8 .b8 _ZN6thrust24THRUST_300001_SM_1000_NS8cuda_cub4core6detail13_kernel_agentINS1_15__reduce_by_key16ReduceByKeyAgentINS0_6detail15normal_iteratorINS0_10device_ptrIiEEEENS0_17constant_iteratorIiNS0_11use_defaultESD_EESB_SB_N4cuda3std3__48equal_toIiEENSH_4plusIiEEPiiEEJSB_SE_SB_SB_SM_N3cub18CUB_300001_SM_100024ReduceByKeyScanTileStateIiiLb1EEESJ_SL_iiEEEvDpT0__param_5[8],
	.param .align 1 .b8 _ZN6thrust24THRUST_300001_SM_1000_NS8cuda_cub4core6detail13_kernel_agentINS1_15__reduce_by_key16ReduceByKeyAgentINS0_6detail15normal_iteratorINS0_10device_ptrIiEEEENS0_17constant_iteratorIiNS0_11use_defaultESD_EESB_SB_N4cuda3std3__48equal_toIiEENSH_4plusIiEEPiiEEJSB_SE_SB_SB_SM_N3cub18CUB_300001_SM_100024ReduceByKeyScanTileStateIiiLb1EEESJ_SL_iiEEEvDpT0__param_6[1],
	.param .align 1 .b8 _ZN6thrust24THRUST_300001_SM_1000_NS8cuda_cub4core6detail13_kernel_agentINS1_15__reduce_by_key16ReduceByKeyAgentINS0_6detail15normal_iteratorINS0_10device_ptrIiEEEENS0_17constant_iteratorIiNS0_11use_defaultESD_EESB_SB_N4cuda3std3__48equal_toIiEENSH_4plusIiEEPiiEEJSB_SE_SB_SB_SM_N3cub18CUB_300001_SM_100024ReduceByKeyScanTileStateIiiLb1EEESJ_SL_iiEEEvDpT0__param_7[1],
	.param .u32 _ZN6thrust24THRUST_300001_SM_1000_NS8cuda_cub4core6detail13_kernel_agentINS1_15__reduce_by_key16ReduceByKeyAgentINS0_6detail15normal_iteratorINS0_10device_ptrIiEEEENS0_17constant_iteratorIiNS0_11use_defaultESD_EESB_SB_N4cuda3std3__48equal_toIiEENSH_4plusIiEEPiiEEJSB_SE_SB_SB_SM_N3cub18CUB_300001_SM_100024ReduceByKeyScanTileStateIiiLb1EEESJ_SL_iiEEEvDpT0__param_8,
	.param .u32 _ZN6thrust24THRUST_300001_SM_1000_NS8cuda_cub4core6detail13_kernel_agentINS1_15__reduce_by_key16ReduceByKeyAgentINS0_6detail15normal_iteratorINS0_10device_ptrIiEEEENS0_17constant_iteratorIiNS0_11use_defaultESD_EESB_SB_N4cuda3std3__48equal_toIiEENSH_4plusIiEEPiiEEJSB_SE_SB_SB_SM_N3cub18CUB_300001_SM_100024ReduceByKeyScanTileStateIiiLb1EEESJ_SL_iiEEEvDpT0__param_9
)
.maxntid 256
{
	.reg .pred 	%p<450>;
	.reg .b32 	%r<1859>;
	.reg .b64 	%rd<290>;

	ld.param.u64 	%rd1, [_ZN6thrust24THRUST_300001_SM_1000_NS8cuda_cub4core6detail13_kernel_agentINS1_15__reduce_by_key16ReduceByKeyAgentINS0_6detail15normal_iteratorINS0_10device_ptrIiEEEENS0_17constant_iteratorIiNS0_11use_defaultESD_EESB_SB_N4cuda3std3__48equal_toIiEENSH_4plusIiEEPiiEEJSB_SE_SB_SB_SM_N3cub18CUB_300001_SM_100024ReduceByKeyScanTileStateIiiLb1EEESJ_SL_iiEEEvDpT0__param_5];
	ld.param.u64 	%rd2, [_ZN6thrust24THRUST_300001_SM_1000_NS8cuda_cub4core6detail13_kernel_agentINS1_15__reduce_by_key16ReduceByKeyAgentINS0_6detail15normal_iteratorINS0_10device_ptrIiEEEENS0_17constant_iteratorIiNS0_11use_defaultESD_EESB_SB_N4cuda3std3__48equal_toIiEENSH_4plusIiEEPiiEEJSB_SE_SB_SB_SM_N3cub18CUB_300001_SM_100024ReduceByKeyScanTileStateIiiLb1EEESJ_SL_iiEEEvDpT0__param_0];
	ld.param.u32 	%r1, [_ZN6thrust24THRUST_300001_SM_1000_NS8cuda_cub4core6detail13_kernel_agentINS1_15__reduce_by_key16ReduceByKeyAgentINS0_6detail15normal_iteratorINS0_10device_ptrIiEEEENS0_17constant_iteratorIiNS0_11use_defaultESD_EESB_SB_N4cuda3std3__48equal_toIiEENSH_4plusIiEEPiiEEJSB_SE_SB_SB_SM_N3cub18CUB_300001_SM_100024ReduceByKeyScanTileStateIiiLb1EEESJ_SL_iiEEEvDpT0__param_1+8];
	ld.param.u64 	%rd53, [_ZN6thrust24THRUST_300001_SM_1000_NS8cuda_cub4core6detail13_kernel_agentINS1_15__reduce_by_key16ReduceByKeyAgentINS0_6detail15normal_iteratorINS0_10device_ptrIiEEEENS0_17constant_iteratorIiNS0_11use_defaultESD_EESB_SB_N4cuda3std3__48equal_toIiEENSH_4plusIiEEPiiEEJSB_SE_SB_SB_SM_N3cub18CUB_300001_SM_100024ReduceByKeyScanTileStateIiiLb1EEESJ_SL_iiEEEvDpT0__param_3];
	ld.param.u64 	%rd54, [_ZN6thrust24THRUST_300001_SM_1000_NS8cuda_cub4core6detail13_kernel_agentINS1_15__reduce_by_key16ReduceByKeyAgentINS0_6detail15normal_iteratorINS0_10device_ptrIiEEEENS0_17constant_iteratorIiNS0_11use_defaultESD_EESB_SB_N4cuda3std3__48equal_toIiEENSH_4plusIiEEPiiEEJSB_SE_SB_SB_SM_N3cub18CUB_300001_SM_100024ReduceByKeyScanTileStateIiiLb1EEESJ_SL_iiEEEvDpT0__param_2];
	ld.param.u32 	%r385, [_ZN6thrust24THRUST_300001_SM_1000_NS8cuda_cub4core6detail13_kernel_agentINS1_15__reduce_by_key16ReduceByKeyAgentINS0_6detail15normal_iteratorINS0_10device_ptrIiEEEENS0_17constant_iteratorIiNS0_11use_defaultESD_EESB_SB_N4cuda3std3__48equal_toIiEENSH_4plusIiEEPiiEEJSB_SE_SB_SB_SM_N3cub18CUB_300001_SM_100024ReduceByKeyScanTileStateIiiLb1EEESJ_SL_iiEEEvDpT0__param_8];
	cvta.to.global.u64 	%rd3, %rd54;
	cvta.to.global.u64 	%rd4, %rd53;
	mov.u32 	%r2, %ctaid.x;
	mul.lo.s32 	%r3, %r2, 2304;
	sub.s32 	%r4, %r385, %r3;
	setp.lt.s32 	%p12, %r4, 2305;
	@%p12 bra 	$L__BB1_122;
	setp.ne.s32 	%p270, %r2, 0;
	@%p270 bra 	$L__BB1_52;
	mov.u32 	%r1799, %tid.x;
	and.b32  	%r1551, %r1799, 31;
	and.b32  	%r1552, %r1799, 992;
	add.s32 	%r1553, %r3, %r1551;
	mad.lo.s32 	%r1554, %r1552, 9, %r1553;
	mul.wide.u32 	%rd244, %r1554, 4;
	add.s64 	%rd235, %rd2, %rd244;
	// begin inline asm
	ld.global.nc.u32 %r1539, [%rd235];
	// end inline asm
	add.s64 	%rd236, %rd235, 128;
	// begin inline asm
	ld.global.nc.u32 %r1540, [%rd236];
	// end inline asm
	add.s64 	%rd237, %rd235, 256;
	// begin inline asm
	ld.global.nc.u32 %r1541, [%rd237];
	// end inline asm
	add.s64 	%rd238, %rd235, 384;
	// begin inline asm
	ld.global.nc.u32 %r1542, [%rd238];
	// end inline asm
	add.s64 	%rd239, %rd235, 512;
	// begin inline asm
	ld.global.nc.u32 %r1543, [%rd239];
	// end inline asm
	add.s64 	%rd240, %rd235, 640;
	// begin inline asm
	ld.global.nc.u32 %r1544, [%rd240];
	// end inline asm
	add.s64 	%rd241, %rd235, 768;
	// begin inline asm
	ld.global.nc.u32 %r1545, [%rd241];
	// end inline asm
	add.s64 	%rd242, %rd235, 896;
	// begin inline asm
	ld.global.nc.u32 %r1546, [%rd242];
	// end inline asm
	add.s64 	%rd243, %rd235, 1024;
	// begin inline asm
	ld.global.nc.u32 %r1547, [%rd243];
	// end inline asm
	// begin inline asm
	mov.u32 %r1548, %laneid;
	// end inline asm
	shr.u32 	%r7, %r1799, 5;
	mad.lo.s32 	%r1555, %r7, 288, %r1548;
	shl.b32 	%r1556, %r1555, 2;
	mov.u32 	%r1557, _ZN6thrust24THRUST_300001_SM_1000_NS8cuda_cub4core6detail5shmemE;
	add.s32 	%r1558, %r1557, %r1556;
	st.shared.u32 	[%r1558], %r1539;
	st.shared.u32 	[%r1558+128], %r1540;
	st.shared.u32 	[%r1558+256], %r1541;
	st.shared.u32 	[%r1558+384], %r1542;
	st.shared.u32 	[%r1558+512], %r1543;
	st.shared.u32 	[%r1558+640], %r1544;
	st.shared.u32 	[%r1558+768], %r1545;
	st.shared.u32 	[%r1558+896], %r1546;
	st.shared.u32 	[%r1558+1024], %r1547;
	bar.warp.sync 	-1;
	shl.b32 	%r1559, %r1548, 5;
	add.s32 	%r1560, %r1558, %r1559;
	ld.shared.u32 	%r8, [%r1560];
	ld.shared.u32 	%r9, [%r1560+4];
	ld.shared.u32 	%r10, [%r1560+8];
	ld.shared.u32 	%r11, [%r1560+12];
	ld.shared.u32 	%r12, [%r1560+16];
	ld.shared.u32 	%r13, [%r1560+20];
	ld.shared.u32 	%r14, [%r1560+24];
	ld.shared.u32 	%r15, [%r1560+28];
	ld.shared.u32 	%r16, [%r1560+32];
	bar.sync 	0;
	st.shared.u32 	[%r1558], %r1;
	st.shared.u32 	[%r1558+128], %r1;
	st.shared.u32 	[%r1558+256], %r1;
	st.shared.u32 	[%r1558+384], %r1;
	st.shared.u32 	[%r1558+512], %r1;
	st.shared.u32 	[%r1558+640], %r1;
	st.shared.u32 	[%r1558+768], %r1;
	st.shared.u32 	[%r1558+896], %r1;
	st.shared.u32 	[%r1558+1024], %r1;
	bar.warp.sync 	-1;
	ld.shared.u32 	%r17, [%r1560];
	ld.shared.u32 	%r18, [%r1560+4];
	ld.shared.u32 	%r19, [%r1560+8];
	ld.shared.u32 	%r20, [%r1560+12];
	ld.shared.u32 	%r21, [%r1560+16];
	ld.shared.u32 	%r22, [%r1560+20];
	ld.shared.u32 	%r23, [%r1560+24];
	ld.shared.u32 	%r24, [%r1560+28];
	ld.shared.u32 	%r25, [%r1560+32];
	bar.sync 	0;
	shl.b32 	%r1561, %r1799, 2;
	add.s32 	%r1562, %r1557, %r1561;
	add.s32 	%r26, %r1562, 1148;
	st.shared.u32 	[%r1562+1148], %r16;
	bar.sync 	0;
	setp.eq.s32 	%p380, %r1799, 0;
	mov.b32 	%r1793, 0;
	@%p380 bra 	$L__BB1_4;
	ld.shared.u32 	%r1794, [%r26+-4];
	setp.ne.s32 	%p381, %r1794, %r8;
	selp.u32 	%r1793, 1, 0, %p381;
$L__BB1_4:
	setp.ne.s32 	%p382, %r8, %r9;
	selp.u32 	%r1623, 1, 0, %p382;
	setp.ne.s32 	%p383, %r9, %r10;
	selp.u32 	%r1624, 1, 0, %p383;
	setp.ne.s32 	%p384, %r10, %r11;
	selp.u32 	%r1625, 1, 0, %p384;
	setp.ne.s32 	%p385, %r11, %r12;
	selp.u32 	%r1626, 1, 0, %p385;
	setp.ne.s32 	%p386, %r12, %r13;
	selp.u32 	%r1627, 1, 0, %p386;
	setp.ne.s32 	%p387, %r13, %r14;
	selp.u32 	%r1628, 1, 0, %p387;
	setp.ne.s32 	%p388, %r14, %r15;
	selp.u32 	%r1629, 1, 0, %p388;
	setp.ne.s32 	%p389, %r15, %r16;
	selp.u32 	%r1630, 1, 0, %p389;
	add.s32 	%r1631, %r1793, %r1623;
	selp.b32 	%r1632, 0, %r17, %p382;
	add.s32 	%r1633, %r18, %r1632;
	add.s32 	%r31, %r1631, %r1624;
	selp.b32 	%r1634, 0, %r1633, %p383;
	add.s32 	%r1635, %r19, %r1634;
	add.s32 	%r32, %r31, %r1625;
	selp.b32 	%r1636, 0, %r1635, %p384;
	add.s32 	%r1637, %r20, %r1636;
	add.s32 	%r1638, %r32, %r1626;
	selp.b32 	%r1639, 0, %r1637, %p385;
	add.s32 	%r1640, %r21, %r1639;
	add.s32 	%r1641, %r1638, %r1627;
	selp.b32 	%r1642, 0, %r1640, %p386;
	add.s32 	%r1643, %r22, %r1642;
	add.s32 	%r33, %r1641, %r1628;
	selp.b32 	%r1644, 0, %r1643, %p387;
	add.s32 	%r1645, %r23, %r1644;
	add.s32 	%r34, %r33, %r1629;
	selp.b32 	%r1646, 0, %r1645, %p388;
	add.s32 	%r1647, %r24, %r1646;
	add.s32 	%r1564, %r34, %r1630;
	selp.b32 	%r1648, 0, %r1647, %p389;
	add.s32 	%r1569, %r25, %r1648;
	mov.b32 	%r1620, 1;
	mov.b32 	%r1621, 0;
	mov.b32 	%r1622, -1;
	// begin inline asm
	shfl.sync.up.b32 %r1563, %r1564, %r1620, %r1621, %r1622;
	// end inline asm
	// begin inline asm
	shfl.sync.up.b32 %r1568, %r1569, %r1620, %r1621, %r1622;
	// end inline asm
	setp.eq.s32 	%p390, %r1564, 0;
	selp.b32 	%r1649, %r1568, 0, %p390;
	setp.lt.s32 	%p391, %r1548, 1;
	selp.b32 	%r1650, 0, %r1649, %p391;
	add.s32 	%r1579, %r1650, %r1569;
	selp.b32 	%r1651, 0, %r1563, %p391;
	add.s32 	%r1574, %r1651, %r1564;
	mov.b32 	%r1580, 2;
	// begin inline asm
	shfl.sync.up.b32 %r1573, %r1574, %r1580, %r1621, %r1622;
	// end inline asm
	// begin inline asm
	shfl.sync.up.b32 %r1578, %r1579, %r1580, %r1621, %r1622;
	// end inline asm
	setp.eq.s32 	%p392, %r1574, 0;
	selp.b32 	%r1652, %r1578, 0, %p392;
	setp.lt.s32 	%p393, %r1548, 2;
	selp.b32 	%r1653, 0, %r1652, %p393;
	add.s32 	%r1589, %r1653, %r1579;
	selp.b32 	%r1654, 0, %r1573, %p393;
	add.s32 	%r1584, %r1654, %r1574;
	mov.b32 	%r1590, 4;
	// begin inline asm
	shfl.sync.up.b32 %r1583, %r1584, %r1590, %r1621, %r1622;
	// end inline asm
	// begin inline asm
	shfl.sync.up.b32 %r1588, %r1589, %r1590, %r1621, %r1622;
	// end inline asm
	setp.eq.s32 	%p394, %r1584, 0;
	selp.b32 	%r1655, %r1588, 0, %p394;
	setp.lt.s32 	%p395, %r1548, 4;
	selp.b32 	%r1656, 0, %r1655, %p395;
	add.s32 	%r1599, %r1656, %r1589;
	selp.b32 	%r1657, 0, %r1583, %p395;
	add.s32 	%r1594, %r1657, %r1584;
	mov.b32 	%r1600, 8;
	// begin inline asm
	shfl.sync.up.b32 %r1593, %r1594, %r1600, %r1621, %r1622;
	// end inline asm
	// begin inline asm
	shfl.sync.up.b32 %r1598, %r1599, %r1600, %r1621, %r1622;
	// end inline asm
	setp.eq.s32 	%p396, %r1594, 0;
	selp.b32 	%r1658, %r1598, 0, %p396;
	setp.lt.s32 	%p397, %r1548, 8;
	selp.b32 	%r1659, 0, %r1658, %p397;
	add.s32 	%r1609, %r1659, %r1599;
	selp.b32 	%r1660, 0, %r1593, %p397;
	add.s32 	%r1604, %r1660, %r1594;
	mov.b32 	%r1610, 16;
	// begin inline asm
	shfl.sync.up.b32 %r1603, %r1604, %r1610, %r1621, %r1622;
	// end inline asm
	// begin inline asm
	shfl.sync.up.b32 %r1608, %r1609, %r1610, %r1621, %r1622;
	// end inline asm
	setp.eq.s32 	%p398, %r1604, 0;
	selp.b32 	%r1661, %r1608, 0, %p398;
	setp.lt.s32 	%p399, %r1548, 16;
	selp.b32 	%r1662, 0, %r1661, %p399;
	add.s32 	%r1619, %r1662, %r1609;
	selp.b32 	%r1663, 0, %r1603, %p399;
	add.s32 	%r1614, %r1663, %r1604;
	// begin inline asm
	shfl.sync.up.b32 %r1613, %r1614, %r1620, %r1621, %r1622;
	// end inline asm
	// begin inline asm
	shfl.sync.up.b32 %r1618, %r1619, %r1620, %r1621, %r1622;
	// end inline asm
	setp.ne.s32 	%p400, %r1548, 31;
	@%p400 bra 	$L__BB1_6;
	shl.b32 	%r1664, %r7, 3;
	mov.u32 	%r1665, _ZN6thrust24THRUST_300001_SM_1000_NS8cuda_cub4core6detail5shmemE;
	add.s32 	%r1666, %r1665, %r1664;
	st.shared.v2.u32 	[%r1666], {%r1614, %r1619};
$L__BB1_6:
	setp.ne.s32 	%p401, %r14, %r15;
	setp.ne.s32 	%p402, %r13, %r14;
	setp.ne.s32 	%p403, %r12, %r13;
	setp.ne.s32 	%p404, %r11, %r12;
	setp.ne.s32 	%p405, %r10, %r11;
	setp.ne.s32 	%p406, %r9, %r10;
	setp.ne.s32 	%p407, %r8, %r9;
	setp.ne.s32 	%p408, %r1799, 0;
	bar.sync 	0;
	ld.shared.v4.u32 	{%r39, %r1667, %r40, %r1668}, [_ZN6thrust24THRUST_300001_SM_1000_NS8cuda_cub4core6detail5shmemE];
	shr.u32 	%r1669, %r1799, 5;
	add.s32 	%r1670, %r40, %r39;
	setp.eq.s32 	%p409, %r40, 0;
	selp.b32 	%r1671, %r1667, 0, %p409;
	add.s32 	%r1672, %r1671, %r1668;
	setp.eq.s32 	%p410, %r1669, 2;
	selp.b32 	%r1673, %r1672, %r1667, %p410;
	selp.b32 	%r1674, %r1670, %r39, %p410;
	ld.shared.v4.u32 	{%r41, %r1675, %r42, %r1676}, [_ZN6thrust24THRUST_300001_SM_1000_NS8cuda_cub4core6detail5shmemE+16];
	add.s32 	%r1677, %r41, %r1670;
	setp.eq.s32 	%p411, %r41, 0;
	selp.b32 	%r1678, %r1672, 0, %p411;
	add.s32 	%r1679, %r1678, %r1675;
	setp.eq.s32 	%p412, %r1669, 3;
	selp.b32 	%r1680, %r1679, %r1673, %p412;
	selp.b32 	%r1681, %r1677, %r1674, %p412;
	add.s32 	%r1682, %r42, %r1677;
	setp.eq.s32 	%p413, %r42, 0;
	selp.b32 	%r1683, %r1679, 0, %p413;
	add.s32 	%r1684, %r1683, %r1676;
	setp.eq.s32 	%p414, %r1669, 4;
	selp.b32 	%r1685, %r1684, %r1680, %p414;
	selp.b32 	%r1686, %r1682, %r1681, %p414;
	ld.shared.v4.u32 	{%r43, %r1687, %r44, %r1688}, [_ZN6thrust24THRUST_300001_SM_1000_NS8cuda_cub4core6detail5shmemE+32];
	add.s32 	%r1689, %r43, %r1682;
	setp.eq.s32 	%p415, %r43, 0;
	selp.b32 	%r1690, %r1684, 0, %p415;
	add.s32 	%r1691, %r1690, %r1687;
	setp.eq.s32 	%p416, %r1669, 5;
	selp.b32 	%r1692, %r1691, %r1685, %p416;
	selp.b32 	%r1693, %r1689, %r1686, %p416;
	add.s32 	%r1694, %r44, %r1689;
	setp.eq.s32 	%p417, %r44, 0;
	selp.b32 	%r1695, %r1691, 0, %p417;
	add.s32 	%r1696, %r1695, %r1688;
	setp.eq.s32 	%p418, %r1669, 6;
	selp.b32 	%r1697, %r1696, %r1692, %p418;
	selp.b32 	%r1698, %r1694, %r1693, %p418;
	ld.shared.v4.u32 	{%r45, %r1699, %r46, %r1700}, [_ZN6thrust24THRUST_300001_SM_1000_NS8cuda_cub4core6detail5shmemE+48];
	add.s32 	%r1701, %r45, %r1694;
	setp.eq.s32 	%p419, %r45, 0;
	selp.b32 	%r1702, %r1696, 0, %p419;
	add.s32 	%r1703, %r1702, %r1699;
	setp.eq.s32 	%p420, %r1669, 7;
	selp.b32 	%r1704, %r1703, %r1697, %p420;
	selp.b32 	%r1705, %r1701, %r1698, %p420;
	setp.eq.s32 	%p421, %r46, 0;
	selp.b32 	%r1706, %r1703, 0, %p421;
	add.s32 	%r47, %r1706, %r1700;
	setp.lt.u32 	%p422, %r1799, 32;
	selp.b32 	%r1707, 0, %r1704, %p422;
	selp.b32 	%r1708, 0, %r1705, %p422;
	setp.eq.s32 	%p423, %r1613, 0;
	selp.b32 	%r1709, %r1707, 0, %p423;
	add.s32 	%r1710, %r1709, %r1618;
	setp.eq.s32 	%p424, %r1548, 0;
	selp.b32 	%r48, %r1707, %r1710, %p424;
	selp.b32 	%r1711, 0, %r1613, %p424;
	add.s32 	%r49, %r1708, %r1711;
	add.s32 	%r50, %r49, %r1793;
	setp.eq.s32 	%p425, %r1793, 0;
	selp.b32 	%r1712, %r48, 0, %p425;
	add.s32 	%r51, %r1712, %r17;
	selp.u32 	%r1713, 1, 0, %p407;
	add.s32 	%r1714, %r1793, %r1713;
	add.s32 	%r52, %r1714, %r49;
	selp.b32 	%r1715, 0, %r51, %p407;
	add.s32 	%r53, %r18, %r1715;
	add.s32 	%r54, %r31, %r49;
	selp.b32 	%r1716, 0, %r53, %p406;
	add.s32 	%r55, %r19, %r1716;
	add.s32 	%r56, %r32, %r49;
	selp.b32 	%r1717, 0, %r55, %p405;
	add.s32 	%r57, %r20, %r1717;
	selp.u32 	%r1718, 1, 0, %p404;
	add.s32 	%r58, %r56, %r1718;
	selp.b32 	%r1719, 0, %r57, %p404;
	add.s32 	%r59, %r21, %r1719;
	selp.u32 	%r1720, 1, 0, %p403;
	add.s32 	%r60, %r58, %r1720;
	selp.b32 	%r1721, 0, %r59, %p403;
	add.s32 	%r61, %r22, %r1721;
	add.s32 	%r62, %r33, %r49;
	selp.b32 	%r1722, 0, %r61, %p402;
	add.s32 	%r63, %r23, %r1722;
	add.s32 	%r64, %r34, %r49;
	selp.b32 	%r1723, 0, %r63, %p401;
	add.s32 	%r65, %r24, %r1723;
	@%p408 bra 	$L__BB1_8;
	add.s32 	%r1724, %r40, %r39;
	add.s32 	%r1725, %r41, %r1724;
	add.s32 	%r1726, %r42, %r1725;
	add.s32 	%r1727, %r43, %r1726;
	add.s32 	%r1728, %r44, %r1727;
	add.s32 	%r1729, %r45, %r1728;
	add.s32 	%r1730, %r46, %r1729;
	mov.b64 	%rd246, {%r1730, %r47};
	add.s64 	%rd245, %rd1, 512;
	mov.b64 	%rd247, 101;
	// begin inline asm
	st.relaxed.gpu.v2.u64 [%rd245], {%rd246, %rd247};
	// end inline asm
$L__BB1_8:
	add.s32 	%r1731, %r40, %r39;
	add.s32 	%r1732, %r41, %r1731;
	add.s32 	%r1733, %r42, %r1732;
	add.s32 	%r1734, %r43, %r1733;
	add.s32 	%r1735, %r44, %r1734;
	add.s32 	%r1736, %r45, %r1735;
	add.s32 	%r66, %r46, %r1736;
	setp.lt.s32 	%p426, %r66, 257;
	@%p426 bra 	$L__BB1_34;
	bar.sync 	0;
	@%p425 bra 	$L__BB1_11;
	shl.b32 	%r1737, %r49, 3;
	mov.u32 	%r1738, _ZN6thrust24THRUST_300001_SM_1000_NS8cuda_cub4core6detail5shmemE;
	add.s32 	%r1739, %r1738, %r1737;
	st.shared.v2.u32 	[%r1739], {%r1794, %r48};
$L__BB1_11:
	setp.eq.s32 	%p437, %r8, %r9;
	@%p437 bra 	$L__BB1_13;
	shl.b32 	%r1740, %r50, 3;
	mov.u32 	%r1741, _ZN6thrust24THRUST_300001_SM_1000_NS8cuda_cub4core6detail5shmemE;
	add.s32 	%r1742, %r1741, %r1740;
	st.shared.v2.u32 	[%r1742], {%r8, %r51};
$L__BB1_13:
	setp.eq.s32 	%p438, %r9, %r10;
	@%p438 bra 	$L__BB1_15;
	shl.b32 	%r1743, %r52, 3;
	mov.u32 	%r1744, _ZN6thrust24THRUST_300001_SM_1000_NS8cuda_cub4core6detail5shmemE;
	add.s32 	%r1745, %r1744, %r1743;
	st.shared.v2.u32 	[%r1745], {%r9, %r53};
$L__BB1_15:
	setp.eq.s32 	%p439, %r10, %r11;
	@%p439 bra 	$L__BB1_17;
	shl.b32 	%r1746, %r54, 3;
	mov.u32 	%r1747, _ZN6thrust24THRUST_300001_SM_1000_NS8cuda_cub4core6detail5shmemE;
	add.s32 	%r1748, %r1747, %r1746;
	st.shared.v2.u32 	[%r1748], {%r10, %r55};
$L__BB1_17:
	setp.eq.s32 	%p440, %r11, %r12;
	@%p440 bra 	$L__BB1_19;
	shl.b32 	%r1749, %r56, 3;
	mov.u32 	%r1750, _ZN6thrust24THRUST_300001_SM_1000_NS8cuda_cub4core6detail5shmemE;
	add.s32 	%r1751, %r1750, %r1749;
	st.shared.v2.u32 	[%r1751], {%r11, %r57};
$L__BB1_19:
	setp.eq.s32 	%p441, %r12, %r13;
	@%p441 bra 	$L__BB1_21;
	shl.b32 	%r1752, %r58, 3;
	mov.u32 	%r1753, _ZN6thrust24THRUST_300001_SM_1000_NS8cuda_cub4core6detail5shmemE;
	add.s32 	%r1754, %r1753, %r1752;
	st.shared.v2.u32 	[%r1754], {%r12, %r59};
$L__BB1_21:
	setp.eq.s32 	%p442, %r13, %r14;
	@%p442 bra 	$L__BB1_23;
	shl.b32 	%r1755, %r60, 3;
	mov.u32 	%r1756, _ZN6thrust24THRUST_300001_SM_1000_NS8cuda_cub4core6detail5shmemE;
	add.s32 	%r1757, %r1756, %r1755;
	st.shared.v2.u32 	[%r1757], {%r13, %r61};
$L__BB1_23:
	setp.eq.s32 	%p443, %r14, %r15;
	@%p443 bra 	$L__BB1_25;
	shl.b32 	%r1758, %r62, 3;
	mov.u32 	%r1759, _ZN6thrust24THRUST_300001_SM_1000_NS8cuda_cub4core6detail5shmemE;
	add.s32 	%r1760, %r1759, %r1758;
	st.shared.v2.u32 	[%r1760], {%r14, %r63};
$L__BB1_25:
	setp.eq.s32 	%p444, %r15, %r16;
	@%p444 bra 	$L__BB1_27;
	shl.b32 	%r1761, %r64, 3;
	mov.u32 	%r1762, _ZN6thrust24THRUST_300001_SM_1000_NS8cuda_cub4core6detail5shmemE;
	add.s32 	%r1763, %r1762, %r1761;
	st.shared.v2.u32 	[%r1763], {%r15, %r65};
$L__BB1_27:
	bar.sync 	0;
	setp.ge.u32 	%p445, %r1799, %r66;
	@%p445 bra 	$L__BB1_286;
	add.s32 	%r1764, %r40, %r41;
	add.s32 	%r1765, %r1764, %r42;
	add.s32 	%r1766, %r1765, %r43;
	add.s32 	%r1767, %r1766, %r44;
	add.s32 	%r1768, %r1767, %r45;
	add.s32 	%r1769, %r1768, %r46;
	add.s32 	%r1770, %r1769, %r39;
	not.b32 	%r1771, %r1799;
	add.s32 	%r67, %r1770, %r1771;
	and.b32  	%r1772, %r67, 768;
	setp.eq.s32 	%p446, %r1772, 768;
	@%p446 bra 	$L__BB1_31;
	shr.u32 	%r1773, %r67, 8;
	add.s32 	%r1774, %r1773, 1;
	and.b32  	%r1775, %r1774, 3;
	mul.wide.u32 	%rd275, %r1799, 4;
	add.s64 	%rd281, %rd4, %rd275;
	add.s64 	%rd280, %rd3, %rd275;
	shl.b32 	%r1776, %r1799, 3;
	mov.u32 	%r1777, _ZN6thrust24THRUST_300001_SM_1000_NS8cuda_cub4core6detail5shmemE;
	add.s32 	%r1796, %r1777, %r1776;
	neg.s32 	%r1795, %r1775;
	shl.b32 	%r1778, %r1774, 8;
	and.b32  	%r1779, %r1778, 768;
	add.s32 	%r1799, %r1799, %r1779;
$L__BB1_30:
	.pragma "nounroll";
	ld.shared.v2.u32 	{%r1780, %r1781}, [%r1796];
	st.global.u32 	[%rd280], %r1780;
	st.global.u32 	[%rd281], %r1781;
	add.s64 	%rd281, %rd281, 1024;
	add.s64 	%rd280, %rd280, 1024;
	add.s32 	%r1796, %r1796, 2048;
	add.s32 	%r1795, %r1795, 1;
	setp.ne.s32 	%p447, %r1795, 0;
	@%p447 bra 	$L__BB1_30;
$L__BB1_31:
	setp.lt.u32 	%p448, %r67, 768;
	@%p448 bra 	$L__BB1_286;
	mul.wide.u32 	%rd276, %r1799, 4;
	add.s64 	%rd277, %rd276, 2048;
	add.s64 	%rd283, %rd3, %rd277;
	add.s64 	%rd282, %rd4, %rd277;
	shl.b32 	%r1782, %r1799, 3;
	mov.u32 	%r1783, _ZN6thrust24THRUST_300001_SM_1000_NS8cuda_cub4core6detail5shmemE;
	add.s32 	%r1784, %r1782, %r1783;
	add.s32 	%r1798, %r1784, 4096;
$L__BB1_33:
	ld.shared.v2.u32 	{%r1785, %r1786}, [%r1798+-4096];
	st.global.u32 	[%rd283+-2048], %r1785;
	st.global.u32 	[%rd282+-2048], %r1786;
	ld.shared.v2.u32 	{%r1787, %r1788}, [%r1798+-2048];
	st.global.u32 	[%rd283+-1024], %r1787;
	st.global.u32 	[%rd282+-1024], %r1788;
	ld.shared.v2.u32 	{%r1789, %r1790}, [%r1798];
	st.global.u32 	[%rd283], %r1789;
	st.global.u32 	[%rd282], %r1790;
	ld.shared.v2.u32 	{%r1791, %r1792}, [%r1798+2048];
	st.global.u32 	[%rd283+1024], %r1791;
	st.global.u32 	[%rd282+1024], %r1792;
	add.s32 	%r1799, %r1799, 1024;
	add.s64 	%rd283, %rd283, 4096;
	add.s64 	%rd282, %rd282, 4096;
	add.s32 	%r1798, %r1798, 8192;
	setp.lt.s32 	%p449, %r1799, %r66;
	@%p449 bra 	$L__BB1_33;
	bra.uni 	$L__BB1_286;
$L__BB1_34:
	@%p425 bra 	$L__BB1_36;
	mul.wide.s32 	%rd248, %r49, 4;
	add.s64 	%rd249, %rd3, %rd248;
	st.global.u32 	[%rd249], %r1794;
	add.s64 	%rd250, %rd4, %rd248;
	st.global.u32 	[%rd250], %r48;
$L__BB1_36:
	setp.eq.s32 	%p428, %r8, %r9;
	@%p428 bra 	$L__BB1_38;
	mul.wide.s32 	%rd251, %r50, 4;
	add.s64 	%rd252, %rd3, %rd251;
	st.global.u32 	[%rd252], %r8;
	add.s64 	%rd253, %rd4, %rd251;
	st.global.u32 	[%rd253], %r51;
$L__BB1_38:
	setp.eq.s32 	%p429, %r9, %r10;
	@%p429 bra 	$L__BB1_40;
	mul.wide.s32 	%rd254, %r52, 4;
	add.s64 	%rd255, %rd3, %rd254;
	st.global.u32 	[%rd255], %r9;
	add.s64 	%rd256, %rd4, %rd254;
	st.global.u32 	[%rd256], %r53;
$L__BB1_40:
	setp.eq.s32 	%p430, %r10, %r11;
	@%p430 bra 	$L__BB1_42;
	mul.wide.s32 	%rd257, %r54, 4;
	add.s64 	%rd258, %rd3, %rd257;
	st.global.u32 	[%rd258], %r10;
	add.s64 	%rd259, %rd4, %rd257;
	st.global.u32 	[%rd259], %r55;
$L__BB1_42:
	setp.eq.s32 	%p431, %r11, %r12;
	@%p431 bra 	$L__BB1_44;
	mul.wide.s32 	%rd260, %r56, 4;
	add.s64 	%rd261, %rd3, %rd260;
	st.global.u32 	[%rd261], %r11;
	add.s64 	%rd262, %rd4, %rd260;
	st.global.u32 	[%rd262], %r57;
$L__BB1_44:
	setp.eq.s32 	%p432, %r12, %r13;
	@%p432 bra 	$L__BB1_46;
	mul.wide.s32 	%rd263, %r58, 4;
	add.s64 	%rd264, %rd3, %rd263;
	st.global.u32 	[%rd264], %r12;
	add.s64 	%rd265, %rd4, %rd263;
	st.global.u32 	[%rd265], %r59;
$L__BB1_46:
	setp.eq.s32 	%p433, %r13, %r14;
	@%p433 bra 	$L__BB1_48;
	mul.wide.s32 	%rd266, %r60, 4;
	add.s64 	%rd267, %rd3, %rd266;
	st.global.u32 	[%rd267], %r13;
	add.s64 	%rd268, %rd4, %rd266;
	st.global.u32 	[%rd268], %r61;
$L__BB1_48:
	setp.eq.s32 	%p434, %r14, %r15;
	@%p434 bra 	$L__BB1_50;
	mul.wide.s32 	%rd269, %r62, 4;
	add.s64 	%rd270, %rd3, %rd269;
	st.global.u32 	[%rd270], %r14;
	add.s64 	%rd271, %rd4, %rd269;
	st.global.u32 	[%rd271], %r63;
$L__BB1_50:
	setp.eq.s32 	%p435, %r15, %r16;
	@%p435 bra 	$L__BB1_286;
	mul.wide.s32 	%rd272, %r64, 4;
	add.s64 	%rd273, %rd3, %rd272;
	st.global.u32 	[%rd273], %r15;
	add.s64 	%rd274, %rd4, %rd272;
	st.global.u32 	[%rd274], %r65;
	bra.uni 	$L__BB1_286;
$L__BB1_52:
	mov.u32 	%r1815, %tid.x;
	and.b32  	%r1126, %r1815, 31;
	and.b32  	%r1127, %r1815, 992;
	add.s32 	%r1128, %r3, %r1126;
	mad.lo.s32 	%r1129, %r1127, 9, %r1128;
	mul.wide.u32 	%rd180, %r1129, 4;
	add.s64 	%rd171, %rd2, %rd180;
	// begin inline asm
	ld.global.nc.u32 %r1115, [%rd171];
	// end inline asm
	add.s64 	%rd172, %rd171, 128;
	// begin inline asm
	ld.global.nc.u32 %r1116, [%rd172];
	// end inline asm
	add.s64 	%rd173, %rd171, 256;
	// begin inline asm
	ld.global.nc.u32 %r1117, [%rd173];
	// end inline asm
	add.s64 	%rd174, %rd171, 384;
	// begin inline asm
	ld.global.nc.u32 %r1118, [%rd174];
	// end inline asm
	add.s64 	%rd175, %rd171, 512;
	// begin inline asm
	ld.global.nc.u32 %r1119, [%rd175];
	// end inline asm
	add.s64 	%rd176, %rd171, 640;
	// begin inline asm
	ld.global.nc.u32 %r1120, [%rd176];
	// end inline asm
	add.s64 	%rd177, %rd171, 768;
	// begin inline asm
	ld.global.nc.u32 %r1121, [%rd177];
	// end inline asm
	add.s64 	%rd178, %rd171, 896;
	// begin inline asm
	ld.global.nc.u32 %r1122, [%rd178];
	// end inline asm
	add.s64 	%rd179, %rd171, 1024;
	// begin inline asm
	ld.global.nc.u32 %r1123, [%rd179];
	// end inline asm
	// begin inline asm
	mov.u32 %r1124, %laneid;
	// end inline asm
	shr.u32 	%r83, %r1815, 5;
	mad.lo.s32 	%r1130, %r83, 288, %r1124;
	shl.b32 	%r1131, %r1130, 2;
	mov.u32 	%r1132, _ZN6thrust24THRUST_300001_SM_1000_NS8cuda_cub4core6detail5shmemE;
	add.s32 	%r84, %r1132, %r1131;
	st.shared.u32 	[%r84], %r1115;
	st.shared.u32 	[%r84+128], %r1116;
	st.shared.u32 	[%r84+256], %r1117;
	st.shared.u32 	[%r84+384], %r1118;
	st.shared.u32 	[%r84+512], %r1119;
	st.shared.u32 	[%r84+640], %r1120;
	st.shared.u32 	[%r84+768], %r1121;
	st.shared.u32 	[%r84+896], %r1122;
	st.shared.u32 	[%r84+1024], %r1123;
	bar.warp.sync 	-1;
	shl.b32 	%r1133, %r1124, 5;
	add.s32 	%r85, %r84, %r1133;
	ld.shared.u32 	%r86, [%r85];
	ld.shared.u32 	%r87, [%r85+4];
	ld.shared.u32 	%r88, [%r85+8];
	ld.shared.u32 	%r89, [%r85+12];
	ld.shared.u32 	%r90, [%r85+16];
	ld.shared.u32 	%r91, [%r85+20];
	ld.shared.u32 	%r92, [%r85+24];
	ld.shared.u32 	%r93, [%r85+28];
	ld.shared.u32 	%r94, [%r85+32];
	setp.ne.s32 	%p271, %r1815, 0;
	mov.b32 	%r1801, 0;
	@%p271 bra 	$L__BB1_54;
	mul.wide.u32 	%rd182, %r3, 4;
	add.s64 	%rd183, %rd2, %rd182;
	add.s64 	%rd181, %rd183, -4;
	// begin inline asm
	ld.global.nc.u32 %r1801, [%rd181];
	// end inline asm
$L__BB1_54:
	setp.eq.s32 	%p272, %r1815, 0;
	bar.sync 	0;
	st.shared.u32 	[%r84], %r1;
	st.shared.u32 	[%r84+128], %r1;
	st.shared.u32 	[%r84+256], %r1;
	st.shared.u32 	[%r84+384], %r1;
	st.shared.u32 	[%r84+512], %r1;
	st.shared.u32 	[%r84+640], %r1;
	st.shared.u32 	[%r84+768], %r1;
	st.shared.u32 	[%r84+896], %r1;
	st.shared.u32 	[%r84+1024], %r1;
	bar.warp.sync 	-1;
	ld.shared.u32 	%r97, [%r85];
	ld.shared.u32 	%r98, [%r85+4];
	ld.shared.u32 	%r99, [%r85+8];
	ld.shared.u32 	%r100, [%r85+12];
	ld.shared.u32 	%r101, [%r85+16];
	ld.shared.u32 	%r102, [%r85+20];
	ld.shared.u32 	%r103, [%r85+24];
	ld.shared.u32 	%r104, [%r85+28];
	ld.shared.u32 	%r105, [%r85+32];
	bar.sync 	0;
	shl.b32 	%r1135, %r1815, 2;
	add.s32 	%r1137, %r1132, %r1135;
	add.s32 	%r106, %r1137, 1148;
	st.shared.u32 	[%r1137+1148], %r94;
	bar.sync 	0;
	@%p272 bra 	$L__BB1_56;
	ld.shared.u32 	%r1801, [%r106+-4];
$L__BB1_56:
	setp.ne.s32 	%p273, %r1801, %r86;
	selp.u32 	%r1198, 1, 0, %p273;
	setp.ne.s32 	%p274, %r86, %r87;
	selp.u32 	%r1199, 1, 0, %p274;
	setp.ne.s32 	%p275, %r87, %r88;
	selp.u32 	%r1200, 1, 0, %p275;
	setp.ne.s32 	%p276, %r88, %r89;
	selp.u32 	%r1201, 1, 0, %p276;
	setp.ne.s32 	%p277, %r89, %r90;
	selp.u32 	%r1202, 1, 0, %p277;
	setp.ne.s32 	%p278, %r90, %r91;
	selp.u32 	%r1203, 1, 0, %p278;
	setp.ne.s32 	%p279, %r91, %r92;
	selp.u32 	%r1204, 1, 0, %p279;
	setp.ne.s32 	%p280, %r92, %r93;
	selp.u32 	%r1205, 1, 0, %p280;
	setp.ne.s32 	%p281, %r93, %r94;
	selp.u32 	%r1206, 1, 0, %p281;
	add.s32 	%r1207, %r1199, %r1198;
	selp.b32 	%r1208, 0, %r97, %p274;
	add.s32 	%r1209, %r98, %r1208;
	add.s32 	%r1210, %r1207, %r1200;
	selp.b32 	%r1211, 0, %r1209, %p275;
	add.s32 	%r1212, %r99, %r1211;
	add.s32 	%r1213, %r1210, %r1201;
	selp.b32 	%r1214, 0, %r1212, %p276;
	add.s32 	%r1215, %r100, %r1214;
	add.s32 	%r1216, %r1213, %r1202;
	selp.b32 	%r1217, 0, %r1215, %p277;
	add.s32 	%r1218, %r101, %r1217;
	add.s32 	%r1219, %r1216, %r1203;
	selp.b32 	%r1220, 0, %r1218, %p278;
	add.s32 	%r1221, %r102, %r1220;
	add.s32 	%r1222, %r1219, %r1204;
	selp.b32 	%r1223, 0, %r1221, %p279;
	add.s32 	%r1224, %r103, %r1223;
	add.s32 	%r1225, %r1222, %r1205;
	selp.b32 	%r1226, 0, %r1224, %p280;
	add.s32 	%r1227, %r104, %r1226;
	add.s32 	%r1139, %r1225, %r1206;
	selp.b32 	%r1228, 0, %r1227, %p281;
	add.s32 	%r1144, %r105, %r1228;
	mov.b32 	%r1195, 1;
	mov.b32 	%r1196, 0;
	mov.b32 	%r1197, -1;
	// begin inline asm
	shfl.sync.up.b32 %r1138, %r1139, %r1195, %r1196, %r1197;
	// end inline asm
	// begin inline asm
	shfl.sync.up.b32 %r1143, %r1144, %r1195, %r1196, %r1197;
	// end inline asm
	setp.eq.s32 	%p282, %r1139, 0;
	selp.b32 	%r1229, %r1143, 0, %p282;
	setp.lt.s32 	%p283, %r1124, 1;
	selp.b32 	%r1230, 0, %r1138, %p283;
	add.s32 	%r1149, %r1230, %r1139;
	selp.b32 	%r1231, 0, %r1229, %p283;
	add.s32 	%r1154, %r1231, %r1144;
	mov.b32 	%r1155, 2;
	// begin inline asm
	shfl.sync.up.b32 %r1148, %r1149, %r1155, %r1196, %r1197;
	// end inline asm
	// begin inline asm
	shfl.sync.up.b32 %r1153, %r1154, %r1155, %r1196, %r1197;
	// end inline asm
	setp.eq.s32 	%p284, %r1149, 0;
	selp.b32 	%r1232, %r1153, 0, %p284;
	setp.lt.s32 	%p285, %r1124, 2;
	selp.b32 	%r1233, 0, %r1148, %p285;
	add.s32 	%r1159, %r1233, %r1149;
	selp.b32 	%r1234, 0, %r1232, %p285;
	add.s32 	%r1164, %r1234, %r1154;
	mov.b32 	%r1165, 4;
	// begin inline asm
	shfl.sync.up.b32 %r1158, %r1159, %r1165, %r1196, %r1197;
	// end inline asm
	// begin inline asm
	shfl.sync.up.b32 %r1163, %r1164, %r1165, %r1196, %r1197;
	// end inline asm
	setp.eq.s32 	%p286, %r1159, 0;
	selp.b32 	%r1235, %r1163, 0, %p286;
	setp.lt.s32 	%p287, %r1124, 4;
	selp.b32 	%r1236, 0, %r1158, %p287;
	add.s32 	%r1169, %r1236, %r1159;
	selp.b32 	%r1237, 0, %r1235, %p287;
	add.s32 	%r1174, %r1237, %r1164;
	mov.b32 	%r1175, 8;
	// begin inline asm
	shfl.sync.up.b32 %r1168, %r1169, %r1175, %r1196, %r1197;
	// end inline asm
	// begin inline asm
	shfl.sync.up.b32 %r1173, %r1174, %r1175, %r1196, %r1197;
	// end inline asm
	setp.eq.s32 	%p288, %r1169, 0;
	selp.b32 	%r1238, %r1173, 0, %p288;
	setp.lt.s32 	%p289, %r1124, 8;
	selp.b32 	%r1239, 0, %r1168, %p289;
	add.s32 	%r1179, %r1239, %r1169;
	selp.b32 	%r1240, 0, %r1238, %p289;
	add.s32 	%r1184, %r1240, %r1174;
	mov.b32 	%r1185, 16;
	// begin inline asm
	shfl.sync.up.b32 %r1178, %r1179, %r1185, %r1196, %r1197;
	// end inline asm
	// begin inline asm
	shfl.sync.up.b32 %r1183, %r1184, %r1185, %r1196, %r1197;
	// end inline asm
	setp.eq.s32 	%p290, %r1179, 0;
	selp.b32 	%r1241, %r1183, 0, %p290;
	setp.lt.s32 	%p291, %r1124, 16;
	selp.b32 	%r1242, 0, %r1178, %p291;
	add.s32 	%r1189, %r1242, %r1179;
	selp.b32 	%r1243, 0, %r1241, %p291;
	add.s32 	%r1194, %r1243, %r1184;
	// begin inline asm
	shfl.sync.up.b32 %r1805, %r1189, %r1195, %r1196, %r1197;
	// end inline asm
	// begin inline asm
	shfl.sync.up.b32 %r1806, %r1194, %r1195, %r1196, %r1197;
	// end inline asm
	setp.ne.s32 	%p292, %r1124, 31;
	@%p292 bra 	$L__BB1_58;
	shl.b32 	%r1244, %r83, 3;
	mov.u32 	%r1245, _ZN6thrust24THRUST_300001_SM_1000_NS8cuda_cub4core6detail5shmemE;
	add.s32 	%r1246, %r1245, %r1244;
	st.shared.v2.u32 	[%r1246], {%r1189, %r1194};
$L__BB1_58:
	bar.sync 	0;
	ld.shared.v4.u32 	{%r1247, %r1248, %r1249, %r1250}, [_ZN6thrust24THRUST_300001_SM_1000_NS8cuda_cub4core6detail5shmemE];
	add.s32 	%r1251, %r1249, %r1247;
	setp.eq.s32 	%p293, %r1249, 0;
	selp.b32 	%r1252, %r1248, 0, %p293;
	add.s32 	%r1253, %r1252, %r1250;
	setp.eq.s32 	%p294, %r83, 2;
	selp.b32 	%r1254, %r1251, %r1247, %p294;
	selp.b32 	%r1255, %r1253, %r1248, %p294;
	ld.shared.v4.u32 	{%r1256, %r1257, %r1258, %r1259}, [_ZN6thrust24THRUST_300001_SM_1000_NS8cuda_cub4core6detail5shmemE+16];
	add.s32 	%r1260, %r1256, %r1251;
	setp.eq.s32 	%p295, %r1256, 0;
	selp.b32 	%r1261, %r1253, 0, %p295;
	add.s32 	%r1262, %r1261, %r1257;
	setp.eq.s32 	%p296, %r83, 3;
	selp.b32 	%r1263, %r1260, %r1254, %p296;
	selp.b32 	%r1264, %r1262, %r1255, %p296;
	add.s32 	%r1265, %r1258, %r1260;
	setp.eq.s32 	%p297, %r1258, 0;
	selp.b32 	%r1266, %r1262, 0, %p297;
	add.s32 	%r1267, %r1266, %r1259;
	setp.eq.s32 	%p298, %r83, 4;
	selp.b32 	%r1268, %r1265, %r1263, %p298;
	selp.b32 	%r1269, %r1267, %r1264, %p298;
	ld.shared.v4.u32 	{%r1270, %r1271, %r1272, %r1273}, [_ZN6thrust24THRUST_300001_SM_1000_NS8cuda_cub4core6detail5shmemE+32];
	add.s32 	%r1274, %r1270, %r1265;
	setp.eq.s32 	%p299, %r1270, 0;
	selp.b32 	%r1275, %r1267, 0, %p299;
	add.s32 	%r1276, %r1275, %r1271;
	setp.eq.s32 	%p300, %r83, 5;
	selp.b32 	%r1277, %r1274, %r1268, %p300;
	selp.b32 	%r1278, %r1276, %r1269, %p300;
	add.s32 	%r1279, %r1272, %r1274;
	setp.eq.s32 	%p301, %r1272, 0;
	selp.b32 	%r1280, %r1276, 0, %p301;
	add.s32 	%r1281, %r1280, %r1273;
	setp.eq.s32 	%p302, %r83, 6;
	selp.b32 	%r1282, %r1279, %r1277, %p302;
	selp.b32 	%r1283, %r1281, %r1278, %p302;
	ld.shared.v4.u32 	{%r1284, %r1285, %r1286, %r1287}, [_ZN6thrust24THRUST_300001_SM_1000_NS8cuda_cub4core6detail5shmemE+48];
	add.s32 	%r1288, %r1284, %r1279;
	setp.eq.s32 	%p303, %r1284, 0;
	selp.b32 	%r1289, %r1281, 0, %p303;
	add.s32 	%r1290, %r1289, %r1285;
	setp.eq.s32 	%p304, %r83, 7;
	selp.b32 	%r113, %r1288, %r1282, %p304;
	selp.b32 	%r114, %r1290, %r1283, %p304;
	add.s32 	%r115, %r1286, %r1288;
	setp.eq.s32 	%p305, %r1286, 0;
	selp.b32 	%r1291, %r1290, 0, %p305;
	add.s32 	%r116, %r1291, %r1287;
	setp.lt.u32 	%p306, %r1815, 32;
	@%p306 bra 	$L__BB1_60;
	setp.eq.s32 	%p307, %r1805, 0;
	selp.b32 	%r1292, %r114, 0, %p307;
	add.s32 	%r1293, %r1292, %r1806;
	setp.eq.s32 	%p308, %r1124, 0;
	selp.b32 	%r1294, 0, %r1805, %p308;
	add.s32 	%r1805, %r113, %r1294;
	selp.b32 	%r1806, %r114, %r1293, %p308;
	bra.uni 	$L__BB1_76;
$L__BB1_60:
	setp.ne.s32 	%p309, %r1815, 0;
	mul.wide.u32 	%rd184, %r2, 16;
	add.s64 	%rd17, %rd1, %rd184;
	@%p309 bra 	$L__BB1_62;
	st.shared.u32 	[_ZN6thrust24THRUST_300001_SM_1000_NS8cuda_cub4core6detail5shmemE+116], %r115;
	st.shared.u32 	[_ZN6thrust24THRUST_300001_SM_1000_NS8cuda_cub4core6detail5shmemE+120], %r116;
	mov.b64 	%rd186, {%r115, %r116};
	add.s64 	%rd185, %rd17, 512;
	mov.b64 	%rd187, 100;
	// begin inline asm
	st.relaxed.gpu.v2.u64 [%rd185], {%rd186, %rd187};
	// end inline asm
$L__BB1_62:
	mov.u32 	%r1295, %nctaid.x;
	setp.gt.u32 	%p310, %r1295, 499;
	@%p310 bra 	$L__BB1_64;
	membar.cta;
	bra.uni 	$L__BB1_65;
$L__BB1_64:
	mov.b32 	%r1296, 450;
	// begin inline asm
	nanosleep.u32 %r1296;
	// end inline asm
$L__BB1_65:
	mul.wide.u32 	%rd188, %r1815, 16;
	xor.b64  	%rd189, %rd188, -16;
	add.s64 	%rd190, %rd17, %rd189;
	add.s64 	%rd18, %rd190, 512;
$L__BB1_66:
	// begin inline asm
	ld.relaxed.gpu.v2.u64 {%rd191, %rd284}, [%rd18];
	// end inline asm
	setp.eq.s64 	%p311, %rd284, 99;
	mov.b32 	%r1297, -1;
	vote.sync.any.pred 	%p312, %p311, %r1297;
	@%p312 bra 	$L__BB1_66;
	mov.b64 	{%r1301, %r1306}, %rd191;
	setp.eq.s64 	%p313, %rd284, 101;
	mov.b32 	%r1349, -1;
	vote.sync.ballot.b32 	%r1350, %p313, %r1349;
	// begin inline asm
	mov.u32 %r1299, %lanemask_ge;
	// end inline asm
	and.b32  	%r1351, %r1350, %r1299;
	or.b32  	%r1352, %r1351, -2147483648;
	add.s32 	%r1353, %r1352, -1;
	not.b32 	%r1354, %r1352;
	and.b32  	%r1355, %r1354, %r1353;
	popc.b32 	%r1303, %r1355;
	mov.b32 	%r1307, 1;
	// begin inline asm
	shfl.sync.down.b32 %r1300, %r1301, %r1307, %r1303, %r1349;
	// end inline asm
	// begin inline asm
	shfl.sync.down.b32 %r1305, %r1306, %r1307, %r1303, %r1349;
	// end inline asm
	setp.lt.s32 	%p315, %r1124, %r1303;
	setp.eq.s32 	%p316, %r1301, 0;
	selp.b32 	%r1356, %r1300, 0, %p315;
	add.s32 	%r1311, %r1356, %r1301;
	selp.b32 	%r1357, %r1305, 0, %p316;
	selp.b32 	%r1358, %r1357, 0, %p315;
	add.s32 	%r1316, %r1358, %r1306;
	mov.b32 	%r1317, 2;
	// begin inline asm
	shfl.sync.down.b32 %r1310, %r1311, %r1317, %r1303, %r1349;
	// end inline asm
	// begin inline asm
	shfl.sync.down.b32 %r1315, %r1316, %r1317, %r1303, %r1349;
	// end inline asm
	add.s32 	%r1359, %r1124, 2;
	setp.gt.s32 	%p317, %r1359, %r1303;
	setp.eq.s32 	%p318, %r1311, 0;
	selp.b32 	%r1360, %r1315, 0, %p318;
	selp.b32 	%r1361, 0, %r1310, %p317;
	add.s32 	%r1321, %r1311, %r1361;
	selp.b32 	%r1362, 0, %r1360, %p317;
	add.s32 	%r1326, %r1362, %r1316;
	mov.b32 	%r1327, 4;
	// begin inline asm
	shfl.sync.down.b32 %r1320, %r1321, %r1327, %r1303, %r1349;
	// end inline asm
	// begin inline asm
	shfl.sync.down.b32 %r1325, %r1326, %r1327, %r1303, %r1349;
	// end inline asm
	add.s32 	%r1363, %r1124, 4;
	setp.gt.s32 	%p319, %r1363, %r1303;
	setp.eq.s32 	%p320, %r1321, 0;
	selp.b32 	%r1364, %r1325, 0, %p320;
	selp.b32 	%r1365, 0, %r1320, %p319;
	add.s32 	%r1331, %r1321, %r1365;
	selp.b32 	%r1366, 0, %r1364, %p319;
	add.s32 	%r1336, %r1326, %r1366;
	mov.b32 	%r1337, 8;
	// begin inline asm
	shfl.sync.down.b32 %r1330, %r1331, %r1337, %r1303, %r1349;
	// end inline asm
	// begin inline asm
	shfl.sync.down.b32 %r1335, %r1336, %r1337, %r1303, %r1349;
	// end inline asm
	add.s32 	%r1367, %r1124, 8;
	setp.gt.s32 	%p321, %r1367, %r1303;
	setp.eq.s32 	%p322, %r1331, 0;
	selp.b32 	%r1368, %r1335, 0, %p322;
	selp.b32 	%r1369, 0, %r1330, %p321;
	add.s32 	%r1341, %r1331, %r1369;
	selp.b32 	%r1370, 0, %r1368, %p321;
	add.s32 	%r1346, %r1336, %r1370;
	mov.b32 	%r1347, 16;
	// begin inline asm
	shfl.sync.down.b32 %r1340, %r1341, %r1347, %r1303, %r1349;
	// end inline asm
	// begin inline asm
	shfl.sync.down.b32 %r1345, %r1346, %r1347, %r1303, %r1349;
	// end inline asm
	add.s32 	%r1371, %r1124, 16;
	setp.gt.s32 	%p323, %r1371, %r1303;
	setp.eq.s32 	%p324, %r1341, 0;
	selp.b32 	%r1372, %r1345, 0, %p324;
	selp.b32 	%r1373, 0, %r1340, %p323;
	add.s32 	%r1802, %r1373, %r1341;
	selp.b32 	%r1374, 0, %r1372, %p323;
	add.s32 	%r1803, %r1346, %r1374;
	not.b32 	%r1375, %r1815;
	add.s32 	%r1804, %r2, %r1375;
	add.s64 	%rd21, %rd1, 512;
$L__BB1_68:
	setp.ne.s64 	%p325, %rd284, 101;
	mov.b32 	%r1376, -1;
	vote.sync.all.pred 	%p326, %p325, %r1376;
	not.pred 	%p327, %p326;
	@%p327 bra 	$L__BB1_72;
	mul.wide.s32 	%rd233, %r1804, 16;
	add.s64 	%rd234, %rd21, %rd233;
	add.s64 	%rd232, %rd234, -512;
$L__BB1_70:
	// begin inline asm
	ld.relaxed.gpu.v2.u64 {%rd230, %rd284}, [%rd232];
	// end inline asm
	setp.eq.s64 	%p365, %rd284, 99;
	mov.b32 	%r1459, -1;
	vote.sync.any.pred 	%p366, %p365, %r1459;
	@%p366 bra 	$L__BB1_70;
	mov.b64 	{%r1462, %r1467}, %rd230;
	setp.eq.s64 	%p367, %rd284, 101;
	mov.b32 	%r1510, -1;
	vote.sync.ballot.b32 	%r1511, %p367, %r1510;
	and.b32  	%r1512, %r1511, %r1299;
	or.b32  	%r1513, %r1512, -2147483648;
	add.s32 	%r1514, %r1513, -1;
	not.b32 	%r1515, %r1513;
	and.b32  	%r1516, %r1515, %r1514;
	popc.b32 	%r1464, %r1516;
	mov.b32 	%r1468, 1;
	// begin inline asm
	shfl.sync.down.b32 %r1461, %r1462, %r1468, %r1464, %r1510;
	// end inline asm
	// begin inline asm
	shfl.sync.down.b32 %r1466, %r1467, %r1468, %r1464, %r1510;
	// end inline asm
	setp.lt.s32 	%p369, %r1124, %r1464;
	setp.eq.s32 	%p370, %r1462, 0;
	selp.b32 	%r1517, %r1461, 0, %p369;
	add.s32 	%r1472, %r1517, %r1462;
	selp.b32 	%r1518, %r1466, 0, %p370;
	selp.b32 	%r1519, %r1518, 0, %p369;
	add.s32 	%r1477, %r1519, %r1467;
	mov.b32 	%r1478, 2;
	// begin inline asm
	shfl.sync.down.b32 %r1471, %r1472, %r1478, %r1464, %r1510;
	// end inline asm
	// begin inline asm
	shfl.sync.down.b32 %r1476, %r1477, %r1478, %r1464, %r1510;
	// end inline asm
	add.s32 	%r1520, %r1124, 2;
	setp.gt.s32 	%p371, %r1520, %r1464;
	setp.eq.s32 	%p372, %r1472, 0;
	selp.b32 	%r1521, %r1476, 0, %p372;
	selp.b32 	%r1522, 0, %r1471, %p371;
	add.s32 	%r1482, %r1472, %r1522;
	selp.b32 	%r1523, 0, %r1521, %p371;
	add.s32 	%r1487, %r1523, %r1477;
	mov.b32 	%r1488, 4;
	// begin inline asm
	shfl.sync.down.b32 %r1481, %r1482, %r1488, %r1464, %r1510;
	// end inline asm
	// begin inline asm
	shfl.sync.down.b32 %r1486, %r1487, %r1488, %r1464, %r1510;
	// end inline asm
	add.s32 	%r1524, %r1124, 4;
	setp.gt.s32 	%p373, %r1524, %r1464;
	setp.eq.s32 	%p374, %r1482, 0;
	selp.b32 	%r1525, %r1486, 0, %p374;
	selp.b32 	%r1526, 0, %r1481, %p373;
	add.s32 	%r1492, %r1482, %r1526;
	selp.b32 	%r1527, 0, %r1525, %p373;
	add.s32 	%r1497, %r1487, %r1527;
	mov.b32 	%r1498, 8;
	// begin inline asm
	shfl.sync.down.b32 %r1491, %r1492, %r1498, %r1464, %r1510;
	// end inline asm
	// begin inline asm
	shfl.sync.down.b32 %r1496, %r1497, %r1498, %r1464, %r1510;
	// end inline asm
	add.s32 	%r1528, %r1124, 8;
	setp.gt.s32 	%p375, %r1528, %r1464;
	setp.eq.s32 	%p376, %r1492, 0;
	selp.b32 	%r1529, %r1496, 0, %p376;
	selp.b32 	%r1530, 0, %r1491, %p375;
	add.s32 	%r1502, %r1492, %r1530;
	selp.b32 	%r1531, 0, %r1529, %p375;
	add.s32 	%r1507, %r1497, %r1531;
	mov.b32 	%r1508, 16;
	// begin inline asm
	shfl.sync.down.b32 %r1501, %r1502, %r1508, %r1464, %r1510;
	// end inline asm
	// begin inline asm
	shfl.sync.down.b32 %r1506, %r1507, %r1508, %r1464, %r1510;
	// end inline asm
	add.s32 	%r1532, %r1124, 16;
	setp.gt.s32 	%p377, %r1532, %r1464;
	setp.eq.s32 	%p378, %r1502, 0;
	selp.b32 	%r1533, %r1506, 0, %p378;
	selp.b32 	%r1534, 0, %r1501, %p377;
	selp.b32 	%r1535, 0, %r1533, %p377;
	add.s32 	%r1536, %r1507, %r1535;
	add.s32 	%r1537, %r1534, %r1802;
	add.s32 	%r126, %r1537, %r1502;
	setp.eq.s32 	%p379, %r1802, 0;
	selp.b32 	%r1538, %r1536, 0, %p379;
	add.s32 	%r1803, %r1538, %r1803;
	add.s32 	%r1804, %r1804, -32;
	mov.u32 	%r1802, %r126;
	bra.uni 	$L__BB1_68;
$L__BB1_72:
	@%p309 bra 	$L__BB1_74;
	add.s32 	%r1378, %r1802, %r115;
	setp.eq.s32 	%p329, %r115, 0;
	selp.b32 	%r1379, %r1803, 0, %p329;
	add.s32 	%r1380, %r1379, %r116;
	mov.b64 	%rd195, {%r1378, %r1380};
	add.s64 	%rd194, %rd17, 512;
	mov.b64 	%rd196, 101;
	// begin inline asm
	st.relaxed.gpu.v2.u64 [%rd194], {%rd195, %rd196};
	// end inline asm
	st.shared.u32 	[_ZN6thrust24THRUST_300001_SM_1000_NS8cuda_cub4core6detail5shmemE+100], %r1802;
	st.shared.v2.u32 	[_ZN6thrust24THRUST_300001_SM_1000_NS8cuda_cub4core6detail5shmemE+104], {%r1803, %r1378};
	st.shared.u32 	[_ZN6thrust24THRUST_300001_SM_1000_NS8cuda_cub4core6detail5shmemE+112], %r1380;
$L__BB1_74:
	setp.ne.s32 	%p330, %r1124, 0;
	@%p330 bra 	$L__BB1_76;
	st.shared.v2.u32 	[_ZN6thrust24THRUST_300001_SM_1000_NS8cuda_cub4core6detail5shmemE+72], {%r1802, %r1803};
	mov.u32 	%r1805, %r1802;
	mov.u32 	%r1806, %r1803;
$L__BB1_76:
	setp.eq.s32 	%p331, %r1815, 0;
	bar.sync 	0;
	@%p331 bra 	$L__BB1_78;
	ld.shared.v2.u32 	{%r1381, %r1382}, [_ZN6thrust24THRUST_300001_SM_1000_NS8cuda_cub4core6detail5shmemE+72];
	add.s32 	%r131, %r1381, %r1805;
	setp.eq.s32 	%p332, %r1805, 0;
	selp.b32 	%r1383, %r1382, 0, %p332;
	add.s32 	%r1806, %r1383, %r1806;
	mov.u32 	%r1805, %r131;
$L__BB1_78:
	setp.ne.s32 	%p333, %r92, %r93;
	setp.ne.s32 	%p334, %r91, %r92;
	setp.ne.s32 	%p335, %r90, %r91;
	setp.ne.s32 	%p336, %r89, %r90;
	setp.ne.s32 	%p337, %r88, %r89;
	setp.ne.s32 	%p338, %r87, %r88;
	setp.ne.s32 	%p339, %r86, %r87;
	setp.ne.s32 	%p340, %r1801, %r86;
	selp.u32 	%r1384, 1, 0, %p340;
	add.s32 	%r135, %r1805, %r1384;
	selp.b32 	%r1385, 0, %r1806, %p340;
	add.s32 	%r136, %r1385, %r97;
	selp.u32 	%r1386, 1, 0, %p339;
	add.s32 	%r1387, %r1386, %r1384;
	add.s32 	%r137, %r1387, %r1805;
	selp.b32 	%r1388, 0, %r136, %p339;
	add.s32 	%r138, %r98, %r1388;
	selp.u32 	%r1389, 1, 0, %p338;
	add.s32 	%r139, %r137, %r1389;
	selp.b32 	%r1390, 0, %r138, %p338;
	add.s32 	%r140, %r99, %r1390;
	selp.u32 	%r1391, 1, 0, %p337;
	add.s32 	%r141, %r139, %r1391;
	selp.b32 	%r1392, 0, %r140, %p337;
	add.s32 	%r142, %r100, %r1392;
	selp.u32 	%r1393, 1, 0, %p336;
	add.s32 	%r143, %r141, %r1393;
	selp.b32 	%r1394, 0, %r142, %p336;
	add.s32 	%r144, %r101, %r1394;
	selp.u32 	%r1395, 1, 0, %p335;
	add.s32 	%r145, %r143, %r1395;
	selp.b32 	%r1396, 0, %r144, %p335;
	add.s32 	%r146, %r102, %r1396;
	selp.u32 	%r1397, 1, 0, %p334;
	add.s32 	%r147, %r145, %r1397;
	selp.b32 	%r1398, 0, %r146, %p334;
	add.s32 	%r148, %r103, %r1398;
	selp.u32 	%r1399, 1, 0, %p333;
	add.s32 	%r149, %r147, %r1399;
	selp.b32 	%r1400, 0, %r148, %p333;
	add.s32 	%r150, %r104, %r1400;
	ld.shared.u32 	%r151, [_ZN6thrust24THRUST_300001_SM_1000_NS8cuda_cub4core6detail5shmemE+116];
	ld.shared.u32 	%r152, [_ZN6thrust24THRUST_300001_SM_1000_NS8cuda_cub4core6detail5shmemE+100];
	setp.lt.s32 	%p341, %r151, 257;
	@%p341 bra 	$L__BB1_104;
	setp.eq.s32 	%p351, %r1801, %r86;
	bar.sync 	0;
	@%p351 bra 	$L__BB1_81;
	sub.s32 	%r1401, %r1805, %r152;
	shl.b32 	%r1402, %r1401, 3;
	mov.u32 	%r1403, _ZN6thrust24THRUST_300001_SM_1000_NS8cuda_cub4core6detail5shmemE;
	add.s32 	%r1404, %r1403, %r1402;
	st.shared.v2.u32 	[%r1404], {%r1801, %r1806};
$L__BB1_81:
	setp.eq.s32 	%p352, %r86, %r87;
	@%p352 bra 	$L__BB1_83;
	sub.s32 	%r1405, %r135, %r152;
	shl.b32 	%r1406, %r1405, 3;
	mov.u32 	%r1407, _ZN6thrust24THRUST_300001_SM_1000_NS8cuda_cub4core6detail5shmemE;
	add.s32 	%r1408, %r1407, %r1406;
	st.shared.v2.u32 	[%r1408], {%r86, %r136};
$L__BB1_83:
	setp.eq.s32 	%p353, %r87, %r88;
	@%p353 bra 	$L__BB1_85;
	sub.s32 	%r1409, %r137, %r152;
	shl.b32 	%r1410, %r1409, 3;
	mov.u32 	%r1411, _ZN6thrust24THRUST_300001_SM_1000_NS8cuda_cub4core6detail5shmemE;
	add.s32 	%r1412, %r1411, %r1410;
	st.shared.v2.u32 	[%r1412], {%r87, %r138};
$L__BB1_85:
	setp.eq.s32 	%p354, %r88, %r89;
	@%p354 bra 	$L__BB1_87;
	sub.s32 	%r1413, %r139, %r152;
	shl.b32 	%r1414, %r1413, 3;
	mov.u32 	%r1415, _ZN6thrust24THRUST_300001_SM_1000_NS8cuda_cub4core6detail5shmemE;
	add.s32 	%r1416, %r1415, %r1414;
	st.shared.v2.u32 	[%r1416], {%r88, %r140};
$L__BB1_87:
	setp.eq.s32 	%p355, %r89, %r90;
	@%p355 bra 	$L__BB1_89;
	sub.s32 	%r1417, %r141, %r152;
	shl.b32 	%r1418, %r1417, 3;
	mov.u32 	%r1419, _ZN6thrust24THRUST_300001_SM_1000_NS8cuda_cub4core6detail5shmemE;
	add.s32 	%r1420, %r1419, %r1418;
	st.shared.v2.u32 	[%r1420], {%r89, %r142};
$L__BB1_89:
	setp.eq.s32 	%p356, %r90, %r91;
	@%p356 bra 	$L__BB1_91;
	sub.s32 	%r1421, %r143, %r152;
	shl.b32 	%r1422, %r1421, 3;
	mov.u32 	%r1423, _ZN6thrust24THRUST_300001_SM_1000_NS8cuda_cub4core6detail5shmemE;
	add.s32 	%r1424, %r1423, %r1422;
	st.shared.v2.u32 	[%r1424], {%r90, %r144};
$L__BB1_91:
	setp.eq.s32 	%p357, %r91, %r92;
	@%p357 bra 	$L__BB1_93;
	sub.s32 	%r1425, %r145, %r152;
	shl.b32 	%r1426, %r1425, 3;
	mov.u32 	%r1427, _ZN6thrust24THRUST_300001_SM_1000_NS8cuda_cub4core6detail5shmemE;
	add.s32 	%r1428, %r1427, %r1426;
	st.shared.v2.u32 	[%r1428], {%r91, %r146};
$L__BB1_93:
	setp.eq.s32 	%p358, %r92, %r93;
	@%p358 bra 	$L__BB1_95;
	sub.s32 	%r1429, %r147, %r152;
	shl.b32 	%r1430, %r1429, 3;
	mov.u32 	%r1431, _ZN6thrust24THRUST_300001_SM_1000_NS8cuda_cub4core6detail5shmemE;
	add.s32 	%r1432, %r1431, %r1430;
	st.shared.v2.u32 	[%r1432], {%r92, %r148};
$L__BB1_95:
	setp.eq.s32 	%p359, %r93, %r94;
	@%p359 bra 	$L__BB1_97;
	sub.s32 	%r1433, %r149, %r152;
	shl.b32 	%r1434, %r1433, 3;
	mov.u32 	%r1435, _ZN6thrust24THRUST_300001_SM_1000_NS8cuda_cub4core6detail5shmemE;
	add.s32 	%r1436, %r1435, %r1434;
	st.shared.v2.u32 	[%r1436], {%r93, %r150};
$L__BB1_97:
	bar.sync 	0;
	setp.ge.s32 	%p360, %r1815, %r151;
	@%p360 bra 	$L__BB1_286;
	not.b32 	%r1437, %r1815;
	add.s32 	%r153, %r151, %r1437;
	and.b32  	%r1438, %r153, 768;
	setp.eq.s32 	%p361, %r1438, 768;
	@%p361 bra 	$L__BB1_101;
	shr.u32 	%r1439, %r153, 8;
	add.s32 	%r1440, %r1439, 1;
	and.b32  	%r1441, %r1440, 3;
	shl.b32 	%r1442, %r1815, 3;
	mov.u32 	%r1443, _ZN6thrust24THRUST_300001_SM_1000_NS8cuda_cub4core6detail5shmemE;
	add.s32 	%r1811, %r1443, %r1442;
	add.s32 	%r1810, %r1815, %r152;
	neg.s32 	%r1809, %r1441;
	shl.b32 	%r1444, %r1440, 8;
	and.b32  	%r1445, %r1444, 768;
	add.s32 	%r1815, %r1815, %r1445;
$L__BB1_100:
	.pragma "nounroll";
	mul.wide.s32 	%rd224, %r1810, 4;
	add.s64 	%rd225, %rd4, %rd224;
	add.s64 	%rd226, %rd3, %rd224;
	ld.shared.v2.u32 	{%r1446, %r1447}, [%r1811];
	st.global.u32 	[%rd226], %r1446;
	st.global.u32 	[%rd225], %r1447;
	add.s32 	%r1811, %r1811, 2048;
	add.s32 	%r1810, %r1810, 256;
	add.s32 	%r1809, %r1809, 1;
	setp.ne.s32 	%p362, %r1809, 0;
	@%p362 bra 	$L__BB1_100;
$L__BB1_101:
	setp.lt.u32 	%p363, %r153, 768;
	@%p363 bra 	$L__BB1_286;
	add.s64 	%rd25, %rd3, 2048;
	add.s32 	%r1814, %r1815, %r152;
	add.s64 	%rd26, %rd4, 2048;
	shl.b32 	%r1448, %r1815, 3;
	mov.u32 	%r1449, _ZN6thrust24THRUST_300001_SM_1000_NS8cuda_cub4core6detail5shmemE;
	add.s32 	%r1450, %r1448, %r1449;
	add.s32 	%r1813, %r1450, 4096;
$L__BB1_103:
	mul.wide.s32 	%rd227, %r1814, 4;
	add.s64 	%rd228, %rd25, %rd227;
	add.s64 	%rd229, %rd26, %rd227;
	ld.shared.v2.u32 	{%r1451, %r1452}, [%r1813+-4096];
	st.global.u32 	[%rd228+-2048], %r1451;
	st.global.u32 	[%rd229+-2048], %r1452;
	ld.shared.v2.u32 	{%r1453, %r1454}, [%r1813+-2048];
	st.global.u32 	[%rd228+-1024], %r1453;
	st.global.u32 	[%rd229+-1024], %r1454;
	ld.shared.v2.u32 	{%r1455, %r1456}, [%r1813];
	st.global.u32 	[%rd228], %r1455;
	st.global.u32 	[%rd229], %r1456;
	ld.shared.v2.u32 	{%r1457, %r1458}, [%r1813+2048];
	st.global.u32 	[%rd228+1024], %r1457;
	st.global.u32 	[%rd229+1024], %r1458;
	add.s32 	%r1815, %r1815, 1024;
	add.s32 	%r1814, %r1814, 1024;
	add.s32 	%r1813, %r1813, 8192;
	setp.lt.s32 	%p364, %r1815, %r151;
	@%p364 bra 	$L__BB1_103;
	bra.uni 	$L__BB1_286;
$L__BB1_104:
	setp.eq.s32 	%p342, %r1801, %r86;
	@%p342 bra 	$L__BB1_106;
	mul.wide.s32 	%rd197, %r1805, 4;
	add.s64 	%rd198, %rd3, %rd197;
	st.global.u32 	[%rd198], %r1801;
	add.s64 	%rd199, %rd4, %rd197;
	st.global.u32 	[%rd199], %r1806;
$L__BB1_106:
	setp.eq.s32 	%p343, %r86, %r87;
	@%p343 bra 	$L__BB1_108;
	mul.wide.s32 	%rd200, %r135, 4;
	add.s64 	%rd201, %rd3, %rd200;
	st.global.u32 	[%rd201], %r86;
	add.s64 	%rd202, %rd4, %rd200;
	st.global.u32 	[%rd202], %r136;
$L__BB1_108:
	setp.eq.s32 	%p344, %r87, %r88;
	@%p344 bra 	$L__BB1_110;
	mul.wide.s32 	%rd203, %r137, 4;
	add.s64 	%rd204, %rd3, %rd203;
	st.global.u32 	[%rd204], %r87;
	add.s64 	%rd205, %rd4, %rd203;
	st.global.u32 	[%rd205], %r138;
$L__BB1_110:
	setp.eq.s32 	%p345, %r88, %r89;
	@%p345 bra 	$L__BB1_112;
	mul.wide.s32 	%rd206, %r139, 4;
	add.s64 	%rd207, %rd3, %rd206;
	st.global.u32 	[%rd207], %r88;
	add.s64 	%rd208, %rd4, %rd206;
	st.global.u32 	[%rd208], %r140;
$L__BB1_112:
	setp.eq.s32 	%p346, %r89, %r90;
	@%p346 bra 	$L__BB1_114;
	mul.wide.s32 	%rd209, %r141, 4;
	add.s64 	%rd210, %rd3, %rd209;
	st.global.u32 	[%rd210], %r89;
	add.s64 	%rd211, %rd4, %rd209;
	st.global.u32 	[%rd211], %r142;
$L__BB1_114:
	setp.eq.s32 	%p347, %r90, %r91;
	@%p347 bra 	$L__BB1_116;
	mul.wide.s32 	%rd212, %r143, 4;
	add.s64 	%rd213, %rd3, %rd212;
	st.global.u32 	[%rd213], %r90;
	add.s64 	%rd214, %rd4, %rd212;
	st.global.u32 	[%rd214], %r144;
$L__BB1_116:
	setp.eq.s32 	%p348, %r91, %r92;
	@%p348 bra 	$L__BB1_118;
	mul.wide.s32 	%rd215, %r145, 4;
	add.s64 	%rd216, %rd3, %rd215;
	st.global.u32 	[%rd216], %r91;
	add.s64 	%rd217, %rd4, %rd215;
	st.global.u32 	[%rd217], %r146;
$L__BB1_118:
	setp.eq.s32 	%p349, %r92, %r93;
	@%p349 bra 	$L__BB1_120;
	mul.wide.s32 	%rd218, %r147, 4;
	add.s64 	%rd219, %rd3, %rd218;
	st.global.u32 	[%rd219], %r92;
	add.s64 	%rd220, %rd4, %rd218;
	st.global.u32 	[%rd220], %r148;
$L__BB1_120:
	setp.eq.s32 	%p350, %r93, %r94;
	@%p350 bra 	$L__BB1_286;
	mul.wide.s32 	%rd221, %r149, 4;
	add.s64 	%rd222, %rd3, %rd221;
	st.global.u32 	[%rd222], %r93;
	add.s64 	%rd223, %rd4, %rd221;
	st.global.u32 	[%rd223], %r150;
	bra.uni 	$L__BB1_286;
$L__BB1_122:
	setp.lt.s32 	%p13, %r4, 1;
	@%p13 bra 	$L__BB1_286;
	setp.ne.s32 	%p14, %r2, 0;
	@%p14 bra 	$L__BB1_194;
	mul.wide.u32 	%rd125, %r3, 4;
	add.s64 	%rd124, %rd2, %rd125;
	// begin inline asm
	ld.global.nc.u32 %r1824, [%rd124];
	// end inline asm
	mov.u32 	%r174, %tid.x;
	and.b32  	%r839, %r174, 31;
	and.b32  	%r840, %r174, 992;
	mul.lo.s32 	%r841, %r840, 9;
	or.b32  	%r175, %r841, %r839;
	setp.ge.u32 	%p166, %r175, %r4;
	mov.u32 	%r1816, %r1824;
	@%p166 bra 	$L__BB1_126;
	mul.wide.u32 	%rd127, %r175, 4;
	add.s64 	%rd126, %rd124, %rd127;
	// begin inline asm
	ld.global.nc.u32 %r1816, [%rd126];
	// end inline asm
$L__BB1_126:
	add.s32 	%r843, %r175, 32;
	setp.ge.u32 	%p167, %r843, %r4;
	shl.b32 	%r844, %r175, 2;
	cvt.u64.u32 	%rd128, %r844;
	add.s64 	%rd28, %rd124, %rd128;
	mov.u32 	%r1817, %r1824;
	@%p167 bra 	$L__BB1_128;
	add.s64 	%rd129, %rd28, 128;
	// begin inline asm
	ld.global.nc.u32 %r1817, [%rd129];
	// end inline asm
$L__BB1_128:
	add.s32 	%r846, %r175, 64;
	setp.ge.u32 	%p168, %r846, %r4;
	mov.u32 	%r1818, %r1824;
	@%p168 bra 	$L__BB1_130;
	add.s64 	%rd130, %rd28, 256;
	// begin inline asm
	ld.global.nc.u32 %r1818, [%rd130];
	// end inline asm
$L__BB1_130:
	add.s32 	%r848, %r175, 96;
	setp.ge.u32 	%p169, %r848, %r4;
	mov.u32 	%r1819, %r1824;
	@%p169 bra 	$L__BB1_132;
	add.s64 	%rd131, %rd28, 384;
	// begin inline asm
	ld.global.nc.u32 %r1819, [%rd131];
	// end inline asm
$L__BB1_132:
	add.s32 	%r850, %r175, 128;
	setp.ge.u32 	%p170, %r850, %r4;
	mov.u32 	%r1820, %r1824;
	@%p170 bra 	$L__BB1_134;
	add.s64 	%rd132, %rd28, 512;
	// begin inline asm
	ld.global.nc.u32 %r1820, [%rd132];
	// end inline asm
$L__BB1_134:
	add.s32 	%r852, %r175, 160;
	setp.ge.u32 	%p171, %r852, %r4;
	mov.u32 	%r1821, %r1824;
	@%p171 bra 	$L__BB1_136;
	add.s64 	%rd133, %rd28, 640;
	// begin inline asm
	ld.global.nc.u32 %r1821, [%rd133];
	// end inline asm
$L__BB1_136:
	add.s32 	%r854, %r175, 192;
	setp.ge.u32 	%p172, %r854, %r4;
	mov.u32 	%r1822, %r1824;
	@%p172 bra 	$L__BB1_138;
	add.s64 	%rd134, %rd28, 768;
	// begin inline asm
	ld.global.nc.u32 %r1822, [%rd134];
	// end inline asm
$L__BB1_138:
	add.s32 	%r856, %r175, 224;
	setp.ge.u32 	%p173, %r856, %r4;
	mov.u32 	%r1823, %r1824;
	@%p173 bra 	$L__BB1_140;
	add.s64 	%rd135, %rd28, 896;
	// begin inline asm
	ld.global.nc.u32 %r1823, [%rd135];
	// end inline asm
$L__BB1_140:
	add.s32 	%r858, %r175, 256;
	setp.ge.u32 	%p174, %r858, %r4;
	@%p174 bra 	$L__BB1_142;
	add.s64 	%rd136, %rd28, 1024;
	// begin inline asm
	ld.global.nc.u32 %r1824, [%rd136];
	// end inline asm
$L__BB1_142:
	// begin inline asm
	mov.u32 %r860, %laneid;
	// end inline asm
	shr.u32 	%r195, %r174, 5;
	mad.lo.s32 	%r863, %r195, 288, %r860;
	shl.b32 	%r864, %r863, 2;
	mov.u32 	%r865, _ZN6thrust24THRUST_300001_SM_1000_NS8cuda_cub4core6detail5shmemE;
	add.s32 	%r866, %r865, %r864;
	st.shared.u32 	[%r866], %r1816;
	st.shared.u32 	[%r866+128], %r1817;
	st.shared.u32 	[%r866+256], %r1818;
	st.shared.u32 	[%r866+384], %r1819;
	st.shared.u32 	[%r866+512], %r1820;
	st.shared.u32 	[%r866+640], %r1821;
	st.shared.u32 	[%r866+768], %r1822;
	st.shared.u32 	[%r866+896], %r1823;
	st.shared.u32 	[%r866+1024], %r1824;
	bar.warp.sync 	-1;
	shl.b32 	%r867, %r860, 5;
	add.s32 	%r868, %r866, %r867;
	ld.shared.u32 	%r196, [%r868];
	ld.shared.u32 	%r197, [%r868+4];
	ld.shared.u32 	%r198, [%r868+8];
	ld.shared.u32 	%r199, [%r868+12];
	ld.shared.u32 	%r200, [%r868+16];
	ld.shared.u32 	%r201, [%r868+20];
	ld.shared.u32 	%r202, [%r868+24];
	ld.shared.u32 	%r203, [%r868+28];
	ld.shared.u32 	%r204, [%r868+32];
	bar.sync 	0;
	st.shared.u32 	[%r866], %r1;
	st.shared.u32 	[%r866+128], %r1;
	st.shared.u32 	[%r866+256], %r1;
	st.shared.u32 	[%r866+384], %r1;
	st.shared.u32 	[%r866+512], %r1;
	st.shared.u32 	[%r866+640], %r1;
	st.shared.u32 	[%r866+768], %r1;
	st.shared.u32 	[%r866+896], %r1;
	st.shared.u32 	[%r866+1024], %r1;
	bar.warp.sync 	-1;
	ld.shared.u32 	%r205, [%r868];
	ld.shared.u32 	%r206, [%r868+4];
	ld.shared.u32 	%r207, [%r868+8];
	ld.shared.u32 	%r208, [%r868+12];
	ld.shared.u32 	%r209, [%r868+16];
	ld.shared.u32 	%r210, [%r868+20];
	ld.shared.u32 	%r211, [%r868+24];
	ld.shared.u32 	%r212, [%r868+28];
	ld.shared.u32 	%r213, [%r868+32];
	bar.sync 	0;
	shl.b32 	%r869, %r174, 2;
	add.s32 	%r870, %r865, %r869;
	add.s32 	%r214, %r870, 1148;
	st.shared.u32 	[%r870+1148], %r204;
	bar.sync 	0;
	setp.eq.s32 	%p175, %r174, 0;
	mov.b32 	%r1826, 1;
	@%p175 bra 	$L__BB1_144;
	ld.shared.u32 	%r1825, [%r214+-4];
	setp.ne.s32 	%p176, %r1825, %r196;
	selp.u32 	%r1826, 1, 0, %p176;
$L__BB1_144:
	setp.eq.s32 	%p177, %r174, 0;
	setp.ne.s32 	%p178, %r196, %r197;
	setp.ne.s32 	%p179, %r197, %r198;
	setp.ne.s32 	%p180, %r198, %r199;
	setp.ne.s32 	%p181, %r199, %r200;
	setp.ne.s32 	%p182, %r200, %r201;
	setp.ne.s32 	%p183, %r201, %r202;
	setp.ne.s32 	%p184, %r202, %r203;
	setp.ne.s32 	%p185, %r203, %r204;
	mul.lo.s32 	%r931, %r174, 9;
	setp.eq.s32 	%p186, %r931, %r4;
	selp.u32 	%r932, 1, 0, %p186;
	selp.b32 	%r933, %r932, %r1826, %p186;
	selp.b32 	%r219, %r932, %r933, %p177;
	add.s32 	%r934, %r931, 1;
	setp.eq.s32 	%p187, %r934, %r4;
	or.pred  	%p188, %p187, %p178;
	selp.u32 	%r935, 1, 0, %p188;
	add.s32 	%r936, %r931, 2;
	setp.eq.s32 	%p189, %r936, %r4;
	or.pred  	%p1, %p189, %p179;
	selp.u32 	%r937, 1, 0, %p1;
	add.s32 	%r938, %r931, 3;
	setp.eq.s32 	%p190, %r938, %r4;
	or.pred  	%p2, %p190, %p180;
	selp.u32 	%r939, 1, 0, %p2;
	add.s32 	%r940, %r931, 4;
	setp.eq.s32 	%p191, %r940, %r4;
	or.pred  	%p192, %p191, %p181;
	selp.u32 	%r941, 1, 0, %p192;
	add.s32 	%r942, %r931, 5;
	setp.eq.s32 	%p193, %r942, %r4;
	or.pred  	%p3, %p193, %p182;
	selp.u32 	%r943, 1, 0, %p3;
	add.s32 	%r944, %r931, 6;
	setp.eq.s32 	%p194, %r944, %r4;
	or.pred  	%p4, %p194, %p183;
	selp.u32 	%r945, 1, 0, %p4;
	add.s32 	%r946, %r931, 7;
	setp.eq.s32 	%p195, %r946, %r4;
	or.pred  	%p5, %p195, %p184;
	selp.u32 	%r947, 1, 0, %p5;
	add.s32 	%r948, %r931, 8;
	setp.eq.s32 	%p196, %r948, %r4;
	or.pred  	%p197, %p196, %p185;
	selp.u32 	%r949, 1, 0, %p197;
	add.s32 	%r950, %r219, %r935;
	selp.b32 	%r951, 0, %r205, %p188;
	add.s32 	%r952, %r206, %r951;
	add.s32 	%r953, %r950, %r937;
	selp.b32 	%r954, 0, %r952, %p1;
	add.s32 	%r955, %r207, %r954;
	add.s32 	%r956, %r953, %r939;
	selp.b32 	%r957, 0, %r955, %p2;
	add.s32 	%r958, %r208, %r957;
	add.s32 	%r959, %r956, %r941;
	selp.b32 	%r960, 0, %r958, %p192;
	add.s32 	%r961, %r209, %r960;
	add.s32 	%r962, %r959, %r943;
	selp.b32 	%r963, 0, %r961, %p3;
	add.s32 	%r964, %r210, %r963;
	add.s32 	%r965, %r962, %r945;
	selp.b32 	%r966, 0, %r964, %p4;
	add.s32 	%r967, %r211, %r966;
	add.s32 	%r968, %r965, %r947;
	selp.b32 	%r969, 0, %r967, %p5;
	add.s32 	%r970, %r212, %r969;
	add.s32 	%r872, %r968, %r949;
	selp.b32 	%r971, 0, %r970, %p197;
	add.s32 	%r877, %r213, %r971;
	mov.b32 	%r928, 1;
	mov.b32 	%r929, 0;
	mov.b32 	%r930, -1;
	// begin inline asm
	shfl.sync.up.b32 %r871, %r872, %r928, %r929, %r930;
	// end inline asm
	// begin inline asm
	shfl.sync.up.b32 %r876, %r877, %r928, %r929, %r930;
	// end inline asm
	setp.eq.s32 	%p198, %r872, 0;
	selp.b32 	%r972, %r876, 0, %p198;
	setp.lt.s32 	%p199, %r860, 1;
	selp.b32 	%r973, 0, %r871, %p199;
	add.s32 	%r882, %r973, %r872;
	selp.b32 	%r974, 0, %r972, %p199;
	add.s32 	%r887, %r974, %r877;
	mov.b32 	%r888, 2;
	// begin inline asm
	shfl.sync.up.b32 %r881, %r882, %r888, %r929, %r930;
	// end inline asm
	// begin inline asm
	shfl.sync.up.b32 %r886, %r887, %r888, %r929, %r930;
	// end inline asm
	setp.eq.s32 	%p200, %r882, 0;
	selp.b32 	%r975, %r886, 0, %p200;
	setp.lt.s32 	%p201, %r860, 2;
	selp.b32 	%r976, 0, %r881, %p201;
	add.s32 	%r892, %r976, %r882;
	selp.b32 	%r977, 0, %r975, %p201;
	add.s32 	%r897, %r977, %r887;
	mov.b32 	%r898, 4;
	// begin inline asm
	shfl.sync.up.b32 %r891, %r892, %r898, %r929, %r930;
	// end inline asm
	// begin inline asm
	shfl.sync.up.b32 %r896, %r897, %r898, %r929, %r930;
	// end inline asm
	setp.eq.s32 	%p202, %r892, 0;
	selp.b32 	%r978, %r896, 0, %p202;
	setp.lt.s32 	%p203, %r860, 4;
	selp.b32 	%r979, 0, %r891, %p203;
	add.s32 	%r902, %r979, %r892;
	selp.b32 	%r980, 0, %r978, %p203;
	add.s32 	%r907, %r980, %r897;
	mov.b32 	%r908, 8;
	// begin inline asm
	shfl.sync.up.b32 %r901, %r902, %r908, %r929, %r930;
	// end inline asm
	// begin inline asm
	shfl.sync.up.b32 %r906, %r907, %r908, %r929, %r930;
	// end inline asm
	setp.eq.s32 	%p204, %r902, 0;
	selp.b32 	%r981, %r906, 0, %p204;
	setp.lt.s32 	%p205, %r860, 8;
	selp.b32 	%r982, 0, %r901, %p205;
	add.s32 	%r912, %r982, %r902;
	selp.b32 	%r983, 0, %r981, %p205;
	add.s32 	%r917, %r983, %r907;
	mov.b32 	%r918, 16;
	// begin inline asm
	shfl.sync.up.b32 %r911, %r912, %r918, %r929, %r930;
	// end inline asm
	// begin inline asm
	shfl.sync.up.b32 %r916, %r917, %r918, %r929, %r930;
	// end inline asm
	setp.eq.s32 	%p206, %r912, 0;
	selp.b32 	%r984, %r916, 0, %p206;
	setp.lt.s32 	%p207, %r860, 16;
	selp.b32 	%r985, 0, %r911, %p207;
	add.s32 	%r922, %r985, %r912;
	selp.b32 	%r986, 0, %r984, %p207;
	add.s32 	%r927, %r986, %r917;
	// begin inline asm
	shfl.sync.up.b32 %r921, %r922, %r928, %r929, %r930;
	// end inline asm
	// begin inline asm
	shfl.sync.up.b32 %r926, %r927, %r928, %r929, %r930;
	// end inline asm
	setp.ne.s32 	%p208, %r860, 31;
	@%p208 bra 	$L__BB1_146;
	shl.b32 	%r987, %r195, 3;
	mov.u32 	%r988, _ZN6thrust24THRUST_300001_SM_1000_NS8cuda_cub4core6detail5shmemE;
	add.s32 	%r989, %r988, %r987;
	st.shared.v2.u32 	[%r989], {%r922, %r927};
$L__BB1_146:
	bar.sync 	0;
	ld.shared.v4.u32 	{%r224, %r990, %r225, %r991}, [_ZN6thrust24THRUST_300001_SM_1000_NS8cuda_cub4core6detail5shmemE];
	add.s32 	%r992, %r225, %r224;
	setp.eq.s32 	%p209, %r225, 0;
	selp.b32 	%r993, %r990, 0, %p209;
	add.s32 	%r994, %r993, %r991;
	setp.eq.s32 	%p210, %r195, 2;
	selp.b32 	%r995, %r992, %r224, %p210;
	selp.b32 	%r996, %r994, %r990, %p210;
	ld.shared.v4.u32 	{%r226, %r997, %r227, %r998}, [_ZN6thrust24THRUST_300001_SM_1000_NS8cuda_cub4core6detail5shmemE+16];
	add.s32 	%r999, %r226, %r992;
	setp.eq.s32 	%p211, %r226, 0;
	selp.b32 	%r1000, %r994, 0, %p211;
	add.s32 	%r1001, %r1000, %r997;
	setp.eq.s32 	%p212, %r195, 3;
	selp.b32 	%r1002, %r999, %r995, %p212;
	selp.b32 	%r1003, %r1001, %r996, %p212;
	add.s32 	%r1004, %r227, %r999;
	setp.eq.s32 	%p213, %r227, 0;
	selp.b32 	%r1005, %r1001, 0, %p213;
	add.s32 	%r1006, %r1005, %r998;
	setp.eq.s32 	%p214, %r195, 4;
	selp.b32 	%r1007, %r1004, %r1002, %p214;
	selp.b32 	%r1008, %r1006, %r1003, %p214;
	ld.shared.v4.u32 	{%r228, %r1009, %r229, %r1010}, [_ZN6thrust24THRUST_300001_SM_1000_NS8cuda_cub4core6detail5shmemE+32];
	add.s32 	%r1011, %r228, %r1004;
	setp.eq.s32 	%p215, %r228, 0;
	selp.b32 	%r1012, %r1006, 0, %p215;
	add.s32 	%r1013, %r1012, %r1009;
	setp.eq.s32 	%p216, %r195, 5;
	selp.b32 	%r1014, %r1011, %r1007, %p216;
	selp.b32 	%r1015, %r1013, %r1008, %p216;
	add.s32 	%r1016, %r229, %r1011;
	setp.eq.s32 	%p217, %r229, 0;
	selp.b32 	%r1017, %r1013, 0, %p217;
	add.s32 	%r1018, %r1017, %r1010;
	setp.eq.s32 	%p218, %r195, 6;
	selp.b32 	%r1019, %r1016, %r1014, %p218;
	selp.b32 	%r1020, %r1018, %r1015, %p218;
	ld.shared.v4.u32 	{%r230, %r1021, %r231, %r1022}, [_ZN6thrust24THRUST_300001_SM_1000_NS8cuda_cub4core6detail5shmemE+48];
	add.s32 	%r1023, %r230, %r1016;
	setp.eq.s32 	%p219, %r230, 0;
	selp.b32 	%r1024, %r1018, 0, %p219;
	add.s32 	%r1025, %r1024, %r1021;
	setp.eq.s32 	%p220, %r195, 7;
	selp.b32 	%r1026, %r1023, %r1019, %p220;
	selp.b32 	%r1027, %r1025, %r1020, %p220;
	add.s32 	%r1832, %r231, %r1023;
	setp.eq.s32 	%p221, %r231, 0;
	selp.b32 	%r1028, %r1025, 0, %p221;
	add.s32 	%r233, %r1028, %r1022;
	setp.lt.u32 	%p222, %r174, 32;
	selp.b32 	%r1029, 0, %r1026, %p222;
	selp.b32 	%r1030, 0, %r1027, %p222;
	setp.eq.s32 	%p223, %r921, 0;
	selp.b32 	%r1031, %r1030, 0, %p223;
	add.s32 	%r1032, %r1031, %r926;
	setp.eq.s32 	%p224, %r860, 0;
	selp.b32 	%r1033, 0, %r921, %p224;
	add.s32 	%r234, %r1029, %r1033;
	selp.b32 	%r235, %r1030, %r1032, %p224;
	add.s32 	%r236, %r234, %r219;
	setp.eq.s32 	%p225, %r219, 0;
	selp.b32 	%r1034, %r235, 0, %p225;
	add.s32 	%r237, %r1034, %r205;
	mul.lo.s32 	%r1035, %r174, 9;
	add.s32 	%r1036, %r1035, 1;
	setp.eq.s32 	%p226, %r1036, %r4;
	setp.ne.s32 	%p227, %r196, %r197;
	or.pred  	%p228, %p226, %p227;
	selp.u32 	%r1037, 1, 0, %p228;
	add.s32 	%r1038, %r219, %r1037;
	add.s32 	%r238, %r1038, %r234;
	selp.b32 	%r1039, 0, %r237, %p228;
	add.s32 	%r239, %r206, %r1039;
	selp.u32 	%r1040, 1, 0, %p1;
	add.s32 	%r240, %r238, %r1040;
	selp.b32 	%r1041, 0, %r239, %p1;
	add.s32 	%r241, %r207, %r1041;
	selp.u32 	%r1042, 1, 0, %p2;
	add.s32 	%r242, %r240, %r1042;
	selp.b32 	%r1043, 0, %r241, %p2;
	add.s32 	%r243, %r208, %r1043;
	add.s32 	%r1044, %r1035, 4;
	setp.eq.s32 	%p229, %r1044, %r4;
	setp.ne.s32 	%p230, %r199, %r200;
	or.pred  	%p231, %p229, %p230;
	selp.u32 	%r1045, 1, 0, %p231;
	add.s32 	%r244, %r242, %r1045;
	selp.b32 	%r1046, 0, %r243, %p231;
	add.s32 	%r245, %r209, %r1046;
	selp.u32 	%r1047, 1, 0, %p3;
	add.s32 	%r246, %r244, %r1047;
	selp.b32 	%r1048, 0, %r245, %p3;
	add.s32 	%r247, %r210, %r1048;
	selp.u32 	%r1049, 1, 0, %p4;
	add.s32 	%r248, %r246, %r1049;
	selp.b32 	%r1050, 0, %r247, %p4;
	add.s32 	%r249, %r211, %r1050;
	selp.u32 	%r1051, 1, 0, %p5;
	add.s32 	%r250, %r248, %r1051;
	selp.b32 	%r1052, 0, %r249, %p5;
	add.s32 	%r251, %r212, %r1052;
	setp.lt.s32 	%p232, %r1832, 257;
	@%p232 bra 	$L__BB1_172;
	bar.sync 	0;
	@%p225 bra 	$L__BB1_149;
	shl.b32 	%r1056, %r234, 3;
	mov.u32 	%r1057, _ZN6thrust24THRUST_300001_SM_1000_NS8cuda_cub4core6detail5shmemE;
	add.s32 	%r1058, %r1057, %r1056;
	st.shared.v2.u32 	[%r1058], {%r1825, %r235};
$L__BB1_149:
	mad.lo.s32 	%r1059, %r174, 9, 1;
	setp.ne.s32 	%p249, %r1059, %r4;
	setp.eq.s32 	%p250, %r196, %r197;
	and.pred  	%p251, %p249, %p250;
	@%p251 bra 	$L__BB1_151;
	shl.b32 	%r1060, %r236, 3;
	mov.u32 	%r1061, _ZN6thrust24THRUST_300001_SM_1000_NS8cuda_cub4core6detail5shmemE;
	add.s32 	%r1062, %r1061, %r1060;
	st.shared.v2.u32 	[%r1062], {%r196, %r237};
$L__BB1_151:
	not.pred 	%p252, %p1;
	@%p252 bra 	$L__BB1_153;
	shl.b32 	%r1063, %r238, 3;
	mov.u32 	%r1064, _ZN6thrust24THRUST_300001_SM_1000_NS8cuda_cub4core6detail5shmemE;
	add.s32 	%r1065, %r1064, %r1063;
	st.shared.v2.u32 	[%r1065], {%r197, %r239};
$L__BB1_153:
	not.pred 	%p253, %p2;
	@%p253 bra 	$L__BB1_155;
	shl.b32 	%r1066, %r240, 3;
	mov.u32 	%r1067, _ZN6thrust24THRUST_300001_SM_1000_NS8cuda_cub4core6detail5shmemE;
	add.s32 	%r1068, %r1067, %r1066;
	st.shared.v2.u32 	[%r1068], {%r198, %r241};
$L__BB1_155:
	mad.lo.s32 	%r1069, %r174, 9, 4;
	setp.ne.s32 	%p254, %r1069, %r4;
	setp.eq.s32 	%p255, %r199, %r200;
	and.pred  	%p256, %p254, %p255;
	@%p256 bra 	$L__BB1_157;
	shl.b32 	%r1070, %r242, 3;
	mov.u32 	%r1071, _ZN6thrust24THRUST_300001_SM_1000_NS8cuda_cub4core6detail5shmemE;
	add.s32 	%r1072, %r1071, %r1070;
	st.shared.v2.u32 	[%r1072], {%r199, %r243};
$L__BB1_157:
	not.pred 	%p257, %p3;
	@%p257 bra 	$L__BB1_159;
	shl.b32 	%r1073, %r244, 3;
	mov.u32 	%r1074, _ZN6thrust24THRUST_300001_SM_1000_NS8cuda_cub4core6detail5shmemE;
	add.s32 	%r1075, %r1074, %r1073;
	st.shared.v2.u32 	[%r1075], {%r200, %r245};
$L__BB1_159:
	not.pred 	%p258, %p4;
	@%p258 bra 	$L__BB1_161;
	shl.b32 	%r1076, %r246, 3;
	mov.u32 	%r1077, _ZN6thrust24THRUST_300001_SM_1000_NS8cuda_cub4core6detail5shmemE;
	add.s32 	%r1078, %r1077, %r1076;
	st.shared.v2.u32 	[%r1078], {%r201, %r247};
$L__BB1_161:
	not.pred 	%p259, %p5;
	@%p259 bra 	$L__BB1_163;
	shl.b32 	%r1079, %r248, 3;
	mov.u32 	%r1080, _ZN6thrust24THRUST_300001_SM_1000_NS8cuda_cub4core6detail5shmemE;
	add.s32 	%r1081, %r1080, %r1079;
	st.shared.v2.u32 	[%r1081], {%r202, %r249};
$L__BB1_163:
	mad.lo.s32 	%r1082, %r174, 9, 8;
	setp.ne.s32 	%p260, %r1082, %r4;
	setp.eq.s32 	%p261, %r203, %r204;
	and.pred  	%p262, %p260, %p261;
	@%p262 bra 	$L__BB1_165;
	shl.b32 	%r1083, %r250, 3;
	mov.u32 	%r1084, _ZN6thrust24THRUST_300001_SM_1000_NS8cuda_cub4core6detail5shmemE;
	add.s32 	%r1085, %r1084, %r1083;
	st.shared.v2.u32 	[%r1085], {%r203, %r251};
$L__BB1_165:
	bar.sync 	0;
	setp.ge.u32 	%p263, %r174, %r1832;
	@%p263 bra 	$L__BB1_190;
	add.s32 	%r1086, %r225, %r226;
	add.s32 	%r1087, %r1086, %r227;
	add.s32 	%r1088, %r1087, %r228;
	add.s32 	%r1089, %r1088, %r229;
	add.s32 	%r1090, %r1089, %r230;
	add.s32 	%r1091, %r1090, %r231;
	add.s32 	%r1092, %r1091, %r224;
	not.b32 	%r1093, %r174;
	add.s32 	%r252, %r1092, %r1093;
	and.b32  	%r1094, %r252, 768;
	setp.eq.s32 	%p264, %r1094, 768;
	mov.u32 	%r1831, %r174;
	@%p264 bra 	$L__BB1_169;
	shr.u32 	%r1095, %r252, 8;
	add.s32 	%r1096, %r1095, 1;
	and.b32  	%r1097, %r1096, 3;
	mul.wide.u32 	%rd164, %r174, 4;
	add.s64 	%rd286, %rd4, %rd164;
	add.s64 	%rd285, %rd3, %rd164;
	shl.b32 	%r1098, %r174, 3;
	mov.u32 	%r1099, _ZN6thrust24THRUST_300001_SM_1000_NS8cuda_cub4core6detail5shmemE;
	add.s32 	%r1828, %r1099, %r1098;
	neg.s32 	%r1827, %r1097;
	shl.b32 	%r1100, %r1096, 8;
	and.b32  	%r1101, %r1100, 768;
	add.s32 	%r1831, %r174, %r1101;
$L__BB1_168:
	.pragma "nounroll";
	ld.shared.v2.u32 	{%r1102, %r1103}, [%r1828];
	st.global.u32 	[%rd285], %r1102;
	st.global.u32 	[%rd286], %r1103;
	add.s64 	%rd286, %rd286, 1024;
	add.s64 	%rd285, %rd285, 1024;
	add.s32 	%r1828, %r1828, 2048;
	add.s32 	%r1827, %r1827, 1;
	setp.ne.s32 	%p265, %r1827, 0;
	@%p265 bra 	$L__BB1_168;
$L__BB1_169:
	setp.lt.u32 	%p266, %r252, 768;
	@%p266 bra 	$L__BB1_190;
	mul.wide.u32 	%rd165, %r1831, 4;
	add.s64 	%rd166, %rd165, 2048;
	add.s64 	%rd288, %rd3, %rd166;
	add.s64 	%rd287, %rd4, %rd166;
	shl.b32 	%r1104, %r1831, 3;
	mov.u32 	%r1105, _ZN6thrust24THRUST_300001_SM_1000_NS8cuda_cub4core6detail5shmemE;
	add.s32 	%r1106, %r1104, %r1105;
	add.s32 	%r1830, %r1106, 4096;
$L__BB1_171:
	ld.shared.v2.u32 	{%r1107, %r1108}, [%r1830+-4096];
	st.global.u32 	[%rd288+-2048], %r1107;
	st.global.u32 	[%rd287+-2048], %r1108;
	ld.shared.v2.u32 	{%r1109, %r1110}, [%r1830+-2048];
	st.global.u32 	[%rd288+-1024], %r1109;
	st.global.u32 	[%rd287+-1024], %r1110;
	ld.shared.v2.u32 	{%r1111, %r1112}, [%r1830];
	st.global.u32 	[%rd288], %r1111;
	st.global.u32 	[%rd287], %r1112;
	ld.shared.v2.u32 	{%r1113, %r1114}, [%r1830+2048];
	st.global.u32 	[%rd288+1024], %r1113;
	st.global.u32 	[%rd287+1024], %r1114;
	add.s32 	%r1831, %r1831, 1024;
	add.s64 	%rd288, %rd288, 4096;
	add.s64 	%rd287, %rd287, 4096;
	add.s32 	%r1830, %r1830, 8192;
	setp.lt.s32 	%p267, %r1831, %r1832;
	@%p267 bra 	$L__BB1_171;
	bra.uni 	$L__BB1_190;
$L__BB1_172:
	@%p225 bra 	$L__BB1_174;
	mul.wide.s32 	%rd137, %r234, 4;
	add.s64 	%rd138, %rd3, %rd137;
	st.global.u32 	[%rd138], %r1825;
	add.s64 	%rd139, %rd4, %rd137;
	st.global.u32 	[%rd139], %r235;
$L__BB1_174:
	mad.lo.s32 	%r1053, %r174, 9, 1;
	setp.ne.s32 	%p234, %r1053, %r4;
	setp.eq.s32 	%p235, %r196, %r197;
	and.pred  	%p236, %p234, %p235;
	@%p236 bra 	$L__BB1_176;
	mul.wide.s32 	%rd140, %r236, 4;
	add.s64 	%rd141, %rd3, %rd140;
	st.global.u32 	[%rd141], %r196;
	add.s64 	%rd142, %rd4, %rd140;
	st.global.u32 	[%rd142], %r237;
$L__BB1_176:
	not.pred 	%p237, %p1;
	@%p237 bra 	$L__BB1_178;
	mul.wide.s32 	%rd143, %r238, 4;
	add.s64 	%rd144, %rd3, %rd143;
	st.global.u32 	[%rd144], %r197;
	add.s64 	%rd145, %rd4, %rd143;
	st.global.u32 	[%rd145], %r239;
$L__BB1_178:
	not.pred 	%p238, %p2;
	@%p238 bra 	$L__BB1_180;
	mul.wide.s32 	%rd146, %r240, 4;
	add.s64 	%rd147, %rd3, %rd146;
	st.global.u32 	[%rd147], %r198;
	add.s64 	%rd148, %rd4, %rd146;
	st.global.u32 	[%rd148], %r241;
$L__BB1_180:
	mad.lo.s32 	%r1054, %r174, 9, 4;
	setp.ne.s32 	%p239, %r1054, %r4;
	setp.eq.s32 	%p240, %r199, %r200;
	and.pred  	%p241, %p239, %p240;
	@%p241 bra 	$L__BB1_182;
	mul.wide.s32 	%rd149, %r242, 4;
	add.s64 	%rd150, %rd3, %rd149;
	st.global.u32 	[%rd150], %r199;
	add.s64 	%rd151, %rd4, %rd149;
	st.global.u32 	[%rd151], %r243;
$L__BB1_182:
	not.pred 	%p242, %p3;
	@%p242 bra 	$L__BB1_184;
	mul.wide.s32 	%rd152, %r244, 4;
	add.s64 	%rd153, %rd3, %rd152;
	st.global.u32 	[%rd153], %r200;
	add.s64 	%rd154, %rd4, %rd152;
	st.global.u32 	[%rd154], %r245;
$L__BB1_184:
	not.pred 	%p243, %p4;
	@%p243 bra 	$L__BB1_186;
	mul.wide.s32 	%rd155, %r246, 4;
	add.s64 	%rd156, %rd3, %rd155;
	st.global.u32 	[%rd156], %r201;
	add.s64 	%rd157, %rd4, %rd155;
	st.global.u32 	[%rd157], %r247;
$L__BB1_186:
	not.pred 	%p244, %p5;
	@%p244 bra 	$L__BB1_188;
	mul.wide.s32 	%rd158, %r248, 4;
	add.s64 	%rd159, %rd3, %rd158;
	st.global.u32 	[%rd159], %r202;
	add.s64 	%rd160, %rd4, %rd158;
	st.global.u32 	[%rd160], %r249;
$L__BB1_188:
	mad.lo.s32 	%r1055, %r174, 9, 8;
	setp.ne.s32 	%p245, %r1055, %r4;
	setp.eq.s32 	%p246, %r203, %r204;
	and.pred  	%p247, %p245, %p246;
	@%p247 bra 	$L__BB1_190;
	mul.wide.s32 	%rd161, %r250, 4;
	add.s64 	%rd162, %rd3, %rd161;
	st.global.u32 	[%rd162], %r203;
	add.s64 	%rd163, %rd4, %rd161;
	st.global.u32 	[%rd163], %r251;
$L__BB1_190:
	setp.ne.s32 	%p268, %r174, 255;
	@%p268 bra 	$L__BB1_286;
	setp.ne.s32 	%p269, %r4, 2304;
	@%p269 bra 	$L__BB1_193;
	mul.wide.s32 	%rd167, %r1832, 4;
	add.s64 	%rd168, %rd3, %rd167;
	st.global.u32 	[%rd168], %r204;
	add.s64 	%rd169, %rd4, %rd167;
	st.global.u32 	[%rd169], %r233;
	add.s32 	%r1832, %r1832, 1;
$L__BB1_193:
	ld.param.u64 	%rd279, [_ZN6thrust24THRUST_300001_SM_1000_NS8cuda_cub4core6detail13_kernel_agentINS1_15__reduce_by_key16ReduceByKeyAgentINS0_6detail15normal_iteratorINS0_10device_ptrIiEEEENS0_17constant_iteratorIiNS0_11use_defaultESD_EESB_SB_N4cuda3std3__48equal_toIiEENSH_4plusIiEEPiiEEJSB_SE_SB_SB_SM_N3cub18CUB_300001_SM_100024ReduceByKeyScanTileStateIiiLb1EEESJ_SL_iiEEEvDpT0__param_4];
	cvta.to.global.u64 	%rd170, %rd279;
	st.global.u32 	[%rd170], %r1832;
	bra.uni 	$L__BB1_286;
$L__BB1_194:
	mul.wide.u32 	%rd56, %r3, 4;
	add.s64 	%rd55, %rd2, %rd56;
	// begin inline asm
	ld.global.nc.u32 %r1841, [%rd55];
	// end inline asm
	mov.u32 	%r269, %tid.x;
	and.b32  	%r387, %r269, 31;
	and.b32  	%r388, %r269, 992;
	mul.lo.s32 	%r389, %r388, 9;
	or.b32  	%r270, %r389, %r387;
	setp.ge.u32 	%p15, %r270, %r4;
	mov.u32 	%r1833, %r1841;
	@%p15 bra 	$L__BB1_196;
	add.s32 	%r391, %r270, %r3;
	mul.wide.u32 	%rd58, %r391, 4;
	add.s64 	%rd57, %rd2, %rd58;
	// begin inline asm
	ld.global.nc.u32 %r1833, [%rd57];
	// end inline asm
$L__BB1_196:
	add.s32 	%r392, %r270, 32;
	setp.ge.u32 	%p16, %r392, %r4;
	shl.b32 	%r393, %r270, 2;
	cvt.u64.u32 	%rd59, %r393;
	add.s64 	%rd42, %rd55, %rd59;
	mov.u32 	%r1834, %r1841;
	@%p16 bra 	$L__BB1_198;
	add.s64 	%rd60, %rd42, 128;
	// begin inline asm
	ld.global.nc.u32 %r1834, [%rd60];
	// end inline asm
$L__BB1_198:
	add.s32 	%r395, %r270, 64;
	setp.ge.u32 	%p17, %r395, %r4;
	mov.u32 	%r1835, %r1841;
	@%p17 bra 	$L__BB1_200;
	add.s64 	%rd61, %rd42, 256;
	// begin inline asm
	ld.global.nc.u32 %r1835, [%rd61];
	// end inline asm
$L__BB1_200:
	add.s32 	%r397, %r270, 96;
	setp.ge.u32 	%p18, %r397, %r4;
	mov.u32 	%r1836, %r1841;
	@%p18 bra 	$L__BB1_202;
	add.s64 	%rd62, %rd42, 384;
	// begin inline asm
	ld.global.nc.u32 %r1836, [%rd62];
	// end inline asm
$L__BB1_202:
	add.s32 	%r399, %r270, 128;
	setp.ge.u32 	%p19, %r399, %r4;
	mov.u32 	%r1837, %r1841;
	@%p19 bra 	$L__BB1_204;
	add.s64 	%rd63, %rd42, 512;
	// begin inline asm
	ld.global.nc.u32 %r1837, [%rd63];
	// end inline asm
$L__BB1_204:
	add.s32 	%r401, %r270, 160;
	setp.ge.u32 	%p20, %r401, %r4;
	mov.u32 	%r1838, %r1841;
	@%p20 bra 	$L__BB1_206;
	add.s64 	%rd64, %rd42, 640;
	// begin inline asm
	ld.global.nc.u32 %r1838, [%rd64];
	// end inline asm
$L__BB1_206:
	add.s32 	%r403, %r270, 192;
	setp.ge.u32 	%p21, %r403, %r4;
	mov.u32 	%r1839, %r1841;
	@%p21 bra 	$L__BB1_208;
	add.s64 	%rd65, %rd42, 768;
	// begin inline asm
	ld.global.nc.u32 %r1839, [%rd65];
	// end inline asm
$L__BB1_208:
	add.s32 	%r405, %r270, 224;
	setp.ge.u32 	%p22, %r405, %r4;
	mov.u32 	%r1840, %r1841;
	@%p22 bra 	$L__BB1_210;
	add.s64 	%rd66, %rd42, 896;
	// begin inline asm
	ld.global.nc.u32 %r1840, [%rd66];
	// end inline asm
$L__BB1_210:
	add.s32 	%r407, %r270, 256;
	setp.ge.u32 	%p23, %r407, %r4;
	@%p23 bra 	$L__BB1_212;
	add.s64 	%rd67, %rd42, 1024;
	// begin inline asm
	ld.global.nc.u32 %r1841, [%rd67];
	// end inline asm
$L__BB1_212:
	// begin inline asm
	mov.u32 %r409, %laneid;
	// end inline asm
	shr.u32 	%r290, %r269, 5;
	mad.lo.s32 	%r411, %r290, 288, %r409;
	shl.b32 	%r412, %r411, 2;
	mov.u32 	%r413, _ZN6thrust24THRUST_300001_SM_1000_NS8cuda_cub4core6detail5shmemE;
	add.s32 	%r291, %r413, %r412;
	st.shared.u32 	[%r291], %r1833;
	st.shared.u32 	[%r291+128], %r1834;
	st.shared.u32 	[%r291+256], %r1835;
	st.shared.u32 	[%r291+384], %r1836;
	st.shared.u32 	[%r291+512], %r1837;
	st.shared.u32 	[%r291+640], %r1838;
	st.shared.u32 	[%r291+768], %r1839;
	st.shared.u32 	[%r291+896], %r1840;
	st.shared.u32 	[%r291+1024], %r1841;
	bar.warp.sync 	-1;
	shl.b32 	%r414, %r409, 5;
	add.s32 	%r292, %r291, %r414;
	ld.shared.u32 	%r293, [%r292];
	ld.shared.u32 	%r294, [%r292+4];
	ld.shared.u32 	%r295, [%r292+8];
	ld.shared.u32 	%r296, [%r292+12];
	ld.shared.u32 	%r297, [%r292+16];
	ld.shared.u32 	%r298, [%r292+20];
	ld.shared.u32 	%r299, [%r292+24];
	ld.shared.u32 	%r300, [%r292+28];
	ld.shared.u32 	%r301, [%r292+32];
	setp.ne.s32 	%p24, %r269, 0;
	mov.b32 	%r1843, 0;
	@%p24 bra 	$L__BB1_214;
	add.s64 	%rd68, %rd55, -4;
	// begin inline asm
	ld.global.nc.u32 %r1843, [%rd68];
	// end inline asm
$L__BB1_214:
	setp.eq.s32 	%p25, %r269, 0;
	bar.sync 	0;
	st.shared.u32 	[%r291], %r1;
	st.shared.u32 	[%r291+128], %r1;
	st.shared.u32 	[%r291+256], %r1;
	st.shared.u32 	[%r291+384], %r1;
	st.shared.u32 	[%r291+512], %r1;
	st.shared.u32 	[%r291+640], %r1;
	st.shared.u32 	[%r291+768], %r1;
	st.shared.u32 	[%r291+896], %r1;
	st.shared.u32 	[%r291+1024], %r1;
	bar.warp.sync 	-1;
	ld.shared.u32 	%r304, [%r292];
	ld.shared.u32 	%r305, [%r292+4];
	ld.shared.u32 	%r306, [%r292+8];
	ld.shared.u32 	%r307, [%r292+12];
	ld.shared.u32 	%r308, [%r292+16];
	ld.shared.u32 	%r309, [%r292+20];
	ld.shared.u32 	%r310, [%r292+24];
	ld.shared.u32 	%r311, [%r292+28];
	ld.shared.u32 	%r312, [%r292+32];
	bar.sync 	0;
	shl.b32 	%r416, %r269, 2;
	add.s32 	%r418, %r413, %r416;
	add.s32 	%r313, %r418, 1148;
	st.shared.u32 	[%r418+1148], %r301;
	bar.sync 	0;
	@%p25 bra 	$L__BB1_216;
	ld.shared.u32 	%r1843, [%r313+-4];
$L__BB1_216:
	setp.ne.s32 	%p26, %r1843, %r293;
	setp.ne.s32 	%p27, %r293, %r294;
	setp.ne.s32 	%p28, %r294, %r295;
	setp.ne.s32 	%p29, %r295, %r296;
	setp.ne.s32 	%p30, %r296, %r297;
	setp.ne.s32 	%p31, %r297, %r298;
	setp.ne.s32 	%p32, %r298, %r299;
	setp.ne.s32 	%p33, %r299, %r300;
	setp.ne.s32 	%p34, %r300, %r301;
	mul.lo.s32 	%r479, %r269, 9;
	setp.eq.s32 	%p35, %r479, %r4;
	or.pred  	%p36, %p35, %p26;
	selp.u32 	%r480, 1, 0, %p36;
	add.s32 	%r481, %r479, 1;
	setp.eq.s32 	%p37, %r481, %r4;
	or.pred  	%p6, %p37, %p27;
	selp.u32 	%r482, 1, 0, %p6;
	add.s32 	%r483, %r479, 2;
	setp.eq.s32 	%p38, %r483, %r4;
	or.pred  	%p7, %p38, %p28;
	selp.u32 	%r484, 1, 0, %p7;
	add.s32 	%r485, %r479, 3;
	setp.eq.s32 	%p39, %r485, %r4;
	or.pred  	%p40, %p39, %p29;
	selp.u32 	%r486, 1, 0, %p40;
	add.s32 	%r487, %r479, 4;
	setp.eq.s32 	%p41, %r487, %r4;
	or.pred  	%p42, %p41, %p30;
	selp.u32 	%r488, 1, 0, %p42;
	add.s32 	%r489, %r479, 5;
	setp.eq.s32 	%p43, %r489, %r4;
	or.pred  	%p44, %p43, %p31;
	selp.u32 	%r490, 1, 0, %p44;
	add.s32 	%r491, %r479, 6;
	setp.eq.s32 	%p45, %r491, %r4;
	or.pred  	%p8, %p45, %p32;
	selp.u32 	%r492, 1, 0, %p8;
	add.s32 	%r493, %r479, 7;
	setp.eq.s32 	%p46, %r493, %r4;
	or.pred  	%p47, %p46, %p33;
	selp.u32 	%r494, 1, 0, %p47;
	add.s32 	%r495, %r479, 8;
	setp.eq.s32 	%p48, %r495, %r4;
	or.pred  	%p49, %p48, %p34;
	selp.u32 	%r496, 1, 0, %p49;
	add.s32 	%r497, %r482, %r480;
	selp.b32 	%r498, 0, %r304, %p6;
	add.s32 	%r499, %r305, %r498;
	add.s32 	%r500, %r497, %r484;
	selp.b32 	%r501, 0, %r499, %p7;
	add.s32 	%r502, %r306, %r501;
	add.s32 	%r503, %r500, %r486;
	selp.b32 	%r504, 0, %r502, %p40;
	add.s32 	%r505, %r307, %r504;
	add.s32 	%r506, %r503, %r488;
	selp.b32 	%r507, 0, %r505, %p42;
	add.s32 	%r508, %r308, %r507;
	add.s32 	%r509, %r506, %r490;
	selp.b32 	%r510, 0, %r508, %p44;
	add.s32 	%r511, %r309, %r510;
	add.s32 	%r512, %r509, %r492;
	selp.b32 	%r513, 0, %r511, %p8;
	add.s32 	%r514, %r310, %r513;
	add.s32 	%r316, %r512, %r494;
	selp.b32 	%r515, 0, %r514, %p47;
	add.s32 	%r516, %r311, %r515;
	add.s32 	%r420, %r316, %r496;
	selp.b32 	%r517, 0, %r516, %p49;
	add.s32 	%r425, %r312, %r517;
	mov.b32 	%r476, 1;
	mov.b32 	%r477, 0;
	mov.b32 	%r478, -1;
	// begin inline asm
	shfl.sync.up.b32 %r419, %r420, %r476, %r477, %r478;
	// end inline asm
	// begin inline asm
	shfl.sync.up.b32 %r424, %r425, %r476, %r477, %r478;
	// end inline asm
	setp.eq.s32 	%p50, %r420, 0;
	selp.b32 	%r518, %r424, 0, %p50;
	setp.lt.s32 	%p51, %r409, 1;
	selp.b32 	%r519, 0, %r419, %p51;
	add.s32 	%r430, %r519, %r420;
	selp.b32 	%r520, 0, %r518, %p51;
	add.s32 	%r435, %r520, %r425;
	mov.b32 	%r436, 2;
	// begin inline asm
	shfl.sync.up.b32 %r429, %r430, %r436, %r477, %r478;
	// end inline asm
	// begin inline asm
	shfl.sync.up.b32 %r434, %r435, %r436, %r477, %r478;
	// end inline asm
	setp.eq.s32 	%p52, %r430, 0;
	selp.b32 	%r521, %r434, 0, %p52;
	setp.lt.s32 	%p53, %r409, 2;
	selp.b32 	%r522, 0, %r429, %p53;
	add.s32 	%r440, %r522, %r430;
	selp.b32 	%r523, 0, %r521, %p53;
	add.s32 	%r445, %r523, %r435;
	mov.b32 	%r446, 4;
	// begin inline asm
	shfl.sync.up.b32 %r439, %r440, %r446, %r477, %r478;
	// end inline asm
	// begin inline asm
	shfl.sync.up.b32 %r444, %r445, %r446, %r477, %r478;
	// end inline asm
	setp.eq.s32 	%p54, %r440, 0;
	selp.b32 	%r524, %r444, 0, %p54;
	setp.lt.s32 	%p55, %r409, 4;
	selp.b32 	%r525, 0, %r439, %p55;
	add.s32 	%r450, %r525, %r440;
	selp.b32 	%r526, 0, %r524, %p55;
	add.s32 	%r455, %r526, %r445;
	mov.b32 	%r456, 8;
	// begin inline asm
	shfl.sync.up.b32 %r449, %r450, %r456, %r477, %r478;
	// end inline asm
	// begin inline asm
	shfl.sync.up.b32 %r454, %r455, %r456, %r477, %r478;
	// end inline asm
	setp.eq.s32 	%p56, %r450, 0;
	selp.b32 	%r527, %r454, 0, %p56;
	setp.lt.s32 	%p57, %r409, 8;
	selp.b32 	%r528, 0, %r449, %p57;
	add.s32 	%r460, %r528, %r450;
	selp.b32 	%r529, 0, %r527, %p57;
	add.s32 	%r465, %r529, %r455;
	mov.b32 	%r466, 16;
	// begin inline asm
	shfl.sync.up.b32 %r459, %r460, %r466, %r477, %r478;
	// end inline asm
	// begin inline asm
	shfl.sync.up.b32 %r464, %r465, %r466, %r477, %r478;
	// end inline asm
	setp.eq.s32 	%p58, %r460, 0;
	selp.b32 	%r530, %r464, 0, %p58;
	setp.lt.s32 	%p59, %r409, 16;
	selp.b32 	%r531, 0, %r459, %p59;
	add.s32 	%r470, %r531, %r460;
	selp.b32 	%r532, 0, %r530, %p59;
	add.s32 	%r475, %r532, %r465;
	// begin inline asm
	shfl.sync.up.b32 %r1847, %r470, %r476, %r477, %r478;
	// end inline asm
	// begin inline asm
	shfl.sync.up.b32 %r1848, %r475, %r476, %r477, %r478;
	// end inline asm
	setp.ne.s32 	%p60, %r409, 31;
	@%p60 bra 	$L__BB1_218;
	shl.b32 	%r533, %r290, 3;
	mov.u32 	%r534, _ZN6thrust24THRUST_300001_SM_1000_NS8cuda_cub4core6detail5shmemE;
	add.s32 	%r535, %r534, %r533;
	st.shared.v2.u32 	[%r535], {%r470, %r475};
$L__BB1_218:
	bar.sync 	0;
	ld.shared.v4.u32 	{%r536, %r537, %r538, %r539}, [_ZN6thrust24THRUST_300001_SM_1000_NS8cuda_cub4core6detail5shmemE];
	add.s32 	%r540, %r538, %r536;
	setp.eq.s32 	%p61, %r538, 0;
	selp.b32 	%r541, %r537, 0, %p61;
	add.s32 	%r542, %r541, %r539;
	setp.eq.s32 	%p62, %r290, 2;
	selp.b32 	%r543, %r540, %r536, %p62;
	selp.b32 	%r544, %r542, %r537, %p62;
	ld.shared.v4.u32 	{%r545, %r546, %r547, %r548}, [_ZN6thrust24THRUST_300001_SM_1000_NS8cuda_cub4core6detail5shmemE+16];
	add.s32 	%r549, %r545, %r540;
	setp.eq.s32 	%p63, %r545, 0;
	selp.b32 	%r550, %r542, 0, %p63;
	add.s32 	%r551, %r550, %r546;
	setp.eq.s32 	%p64, %r290, 3;
	selp.b32 	%r552, %r549, %r543, %p64;
	selp.b32 	%r553, %r551, %r544, %p64;
	add.s32 	%r554, %r547, %r549;
	setp.eq.s32 	%p65, %r547, 0;
	selp.b32 	%r555, %r551, 0, %p65;
	add.s32 	%r556, %r555, %r548;
	setp.eq.s32 	%p66, %r290, 4;
	selp.b32 	%r557, %r554, %r552, %p66;
	selp.b32 	%r558, %r556, %r553, %p66;
	ld.shared.v4.u32 	{%r559, %r560, %r561, %r562}, [_ZN6thrust24THRUST_300001_SM_1000_NS8cuda_cub4core6detail5shmemE+32];
	add.s32 	%r563, %r559, %r554;
	setp.eq.s32 	%p67, %r559, 0;
	selp.b32 	%r564, %r556, 0, %p67;
	add.s32 	%r565, %r564, %r560;
	setp.eq.s32 	%p68, %r290, 5;
	selp.b32 	%r566, %r563, %r557, %p68;
	selp.b32 	%r567, %r565, %r558, %p68;
	add.s32 	%r568, %r561, %r563;
	setp.eq.s32 	%p69, %r561, 0;
	selp.b32 	%r569, %r565, 0, %p69;
	add.s32 	%r570, %r569, %r562;
	setp.eq.s32 	%p70, %r290, 6;
	selp.b32 	%r571, %r568, %r566, %p70;
	selp.b32 	%r572, %r570, %r567, %p70;
	ld.shared.v4.u32 	{%r573, %r574, %r575, %r576}, [_ZN6thrust24THRUST_300001_SM_1000_NS8cuda_cub4core6detail5shmemE+48];
	add.s32 	%r577, %r573, %r568;
	setp.eq.s32 	%p71, %r573, 0;
	selp.b32 	%r578, %r570, 0, %p71;
	add.s32 	%r579, %r578, %r574;
	setp.eq.s32 	%p72, %r290, 7;
	selp.b32 	%r321, %r577, %r571, %p72;
	selp.b32 	%r322, %r579, %r572, %p72;
	add.s32 	%r323, %r575, %r577;
	setp.eq.s32 	%p73, %r575, 0;
	selp.b32 	%r580, %r579, 0, %p73;
	add.s32 	%r324, %r580, %r576;
	setp.lt.u32 	%p74, %r269, 32;
	@%p74 bra 	$L__BB1_220;
	setp.eq.s32 	%p75, %r1847, 0;
	selp.b32 	%r581, %r322, 0, %p75;
	add.s32 	%r582, %r581, %r1848;
	setp.eq.s32 	%p76, %r409, 0;
	selp.b32 	%r583, 0, %r1847, %p76;
	add.s32 	%r1847, %r321, %r583;
	selp.b32 	%r1848, %r322, %r582, %p76;
	bra.uni 	$L__BB1_236;
$L__BB1_220:
	setp.ne.s32 	%p77, %r269, 0;
	mul.wide.u32 	%rd69, %r2, 16;
	add.s64 	%rd43, %rd1, %rd69;
	@%p77 bra 	$L__BB1_222;
	st.shared.u32 	[_ZN6thrust24THRUST_300001_SM_1000_NS8cuda_cub4core6detail5shmemE+116], %r323;
	st.shared.u32 	[_ZN6thrust24THRUST_300001_SM_1000_NS8cuda_cub4core6detail5shmemE+120], %r324;
	mov.b64 	%rd71, {%r323, %r324};
	add.s64 	%rd70, %rd43, 512;
	mov.b64 	%rd72, 100;
	// begin inline asm
	st.relaxed.gpu.v2.u64 [%rd70], {%rd71, %rd72};
	// end inline asm
$L__BB1_222:
	mov.u32 	%r584, %nctaid.x;
	setp.gt.u32 	%p78, %r584, 499;
	@%p78 bra 	$L__BB1_224;
	membar.cta;
	bra.uni 	$L__BB1_225;
$L__BB1_224:
	mov.b32 	%r585, 450;
	// begin inline asm
	nanosleep.u32 %r585;
	// end inline asm
$L__BB1_225:
	mul.wide.u32 	%rd76, %r269, 16;
	xor.b64  	%rd77, %rd76, -16;
	add.s64 	%rd78, %rd43, %rd77;
	add.s64 	%rd75, %rd78, 512;
$L__BB1_226:
	// begin inline asm
	ld.relaxed.gpu.v2.u64 {%rd73, %rd289}, [%rd75];
	// end inline asm
	setp.eq.s64 	%p79, %rd289, 99;
	mov.b32 	%r586, -1;
	vote.sync.any.pred 	%p80, %p79, %r586;
	@%p80 bra 	$L__BB1_226;
	mov.b64 	{%r590, %r595}, %rd73;
	setp.eq.s64 	%p81, %rd289, 101;
	mov.b32 	%r638, -1;
	vote.sync.ballot.b32 	%r639, %p81, %r638;
	// begin inline asm
	mov.u32 %r588, %lanemask_ge;
	// end inline asm
	and.b32  	%r640, %r639, %r588;
	or.b32  	%r641, %r640, -2147483648;
	add.s32 	%r642, %r641, -1;
	not.b32 	%r643, %r641;
	and.b32  	%r644, %r643, %r642;
	popc.b32 	%r592, %r644;
	mov.b32 	%r596, 1;
	// begin inline asm
	shfl.sync.down.b32 %r589, %r590, %r596, %r592, %r638;
	// end inline asm
	// begin inline asm
	shfl.sync.down.b32 %r594, %r595, %r596, %r592, %r638;
	// end inline asm
	setp.lt.s32 	%p83, %r409, %r592;
	setp.eq.s32 	%p84, %r590, 0;
	selp.b32 	%r645, %r589, 0, %p83;
	add.s32 	%r600, %r645, %r590;
	selp.b32 	%r646, %r594, 0, %p84;
	selp.b32 	%r647, %r646, 0, %p83;
	add.s32 	%r605, %r647, %r595;
	mov.b32 	%r606, 2;
	// begin inline asm
	shfl.sync.down.b32 %r599, %r600, %r606, %r592, %r638;
	// end inline asm
	// begin inline asm
	shfl.sync.down.b32 %r604, %r605, %r606, %r592, %r638;
	// end inline asm
	add.s32 	%r648, %r409, 2;
	setp.gt.s32 	%p85, %r648, %r592;
	setp.eq.s32 	%p86, %r600, 0;
	selp.b32 	%r649, %r604, 0, %p86;
	selp.b32 	%r650, 0, %r599, %p85;
	add.s32 	%r610, %r600, %r650;
	selp.b32 	%r651, 0, %r649, %p85;
	add.s32 	%r615, %r651, %r605;
	mov.b32 	%r616, 4;
	// begin inline asm
	shfl.sync.down.b32 %r609, %r610, %r616, %r592, %r638;
	// end inline asm
	// begin inline asm
	shfl.sync.down.b32 %r614, %r615, %r616, %r592, %r638;
	// end inline asm
	add.s32 	%r652, %r409, 4;
	setp.gt.s32 	%p87, %r652, %r592;
	setp.eq.s32 	%p88, %r610, 0;
	selp.b32 	%r653, %r614, 0, %p88;
	selp.b32 	%r654, 0, %r609, %p87;
	add.s32 	%r620, %r610, %r654;
	selp.b32 	%r655, 0, %r653, %p87;
	add.s32 	%r625, %r615, %r655;
	mov.b32 	%r626, 8;
	// begin inline asm
	shfl.sync.down.b32 %r619, %r620, %r626, %r592, %r638;
	// end inline asm
	// begin inline asm
	shfl.sync.down.b32 %r624, %r625, %r626, %r592, %r638;
	// end inline asm
	add.s32 	%r656, %r409, 8;
	setp.gt.s32 	%p89, %r656, %r592;
	setp.eq.s32 	%p90, %r620, 0;
	selp.b32 	%r657, %r624, 0, %p90;
	selp.b32 	%r658, 0, %r619, %p89;
	add.s32 	%r630, %r620, %r658;
	selp.b32 	%r659, 0, %r657, %p89;
	add.s32 	%r635, %r625, %r659;
	mov.b32 	%r636, 16;
	// begin inline asm
	shfl.sync.down.b32 %r629, %r630, %r636, %r592, %r638;
	// end inline asm
	// begin inline asm
	shfl.sync.down.b32 %r634, %r635, %r636, %r592, %r638;
	// end inline asm
	add.s32 	%r660, %r409, 16;
	setp.gt.s32 	%p91, %r660, %r592;
	setp.eq.s32 	%p92, %r630, 0;
	selp.b32 	%r661, %r634, 0, %p92;
	selp.b32 	%r662, 0, %r629, %p91;
	add.s32 	%r1844, %r662, %r630;
	selp.b32 	%r663, 0, %r661, %p91;
	add.s32 	%r1845, %r635, %r663;
	not.b32 	%r664, %r269;
	add.s32 	%r1846, %r2, %r664;
	add.s64 	%rd46, %rd1, 512;
$L__BB1_228:
	setp.ne.s64 	%p93, %rd289, 101;
	mov.b32 	%r665, -1;
	vote.sync.all.pred 	%p94, %p93, %r665;
	not.pred 	%p95, %p94;
	@%p95 bra 	$L__BB1_232;
	mul.wide.s32 	%rd122, %r1846, 16;
	add.s64 	%rd123, %rd46, %rd122;
	add.s64 	%rd121, %rd123, -512;
$L__BB1_230:
	// begin inline asm
	ld.relaxed.gpu.v2.u64 {%rd119, %rd289}, [%rd121];
	// end inline asm
	setp.eq.s64 	%p151, %rd289, 99;
	mov.b32 	%r758, -1;
	vote.sync.any.pred 	%p152, %p151, %r758;
	@%p152 bra 	$L__BB1_230;
	mov.b64 	{%r761, %r766}, %rd119;
	setp.eq.s64 	%p153, %rd289, 101;
	mov.b32 	%r809, -1;
	vote.sync.ballot.b32 	%r810, %p153, %r809;
	and.b32  	%r811, %r810, %r588;
	or.b32  	%r812, %r811, -2147483648;
	add.s32 	%r813, %r812, -1;
	not.b32 	%r814, %r812;
	and.b32  	%r815, %r814, %r813;
	popc.b32 	%r763, %r815;
	mov.b32 	%r767, 1;
	// begin inline asm
	shfl.sync.down.b32 %r760, %r761, %r767, %r763, %r809;
	// end inline asm
	// begin inline asm
	shfl.sync.down.b32 %r765, %r766, %r767, %r763, %r809;
	// end inline asm
	setp.lt.s32 	%p155, %r409, %r763;
	setp.eq.s32 	%p156, %r761, 0;
	selp.b32 	%r816, %r760, 0, %p155;
	add.s32 	%r771, %r816, %r761;
	selp.b32 	%r817, %r765, 0, %p156;
	selp.b32 	%r818, %r817, 0, %p155;
	add.s32 	%r776, %r818, %r766;
	mov.b32 	%r777, 2;
	// begin inline asm
	shfl.sync.down.b32 %r770, %r771, %r777, %r763, %r809;
	// end inline asm
	// begin inline asm
	shfl.sync.down.b32 %r775, %r776, %r777, %r763, %r809;
	// end inline asm
	add.s32 	%r819, %r409, 2;
	setp.gt.s32 	%p157, %r819, %r763;
	setp.eq.s32 	%p158, %r771, 0;
	selp.b32 	%r820, %r775, 0, %p158;
	selp.b32 	%r821, 0, %r770, %p157;
	add.s32 	%r781, %r771, %r821;
	selp.b32 	%r822, 0, %r820, %p157;
	add.s32 	%r786, %r822, %r776;
	mov.b32 	%r787, 4;
	// begin inline asm
	shfl.sync.down.b32 %r780, %r781, %r787, %r763, %r809;
	// end inline asm
	// begin inline asm
	shfl.sync.down.b32 %r785, %r786, %r787, %r763, %r809;
	// end inline asm
	add.s32 	%r823, %r409, 4;
	setp.gt.s32 	%p159, %r823, %r763;
	setp.eq.s32 	%p160, %r781, 0;
	selp.b32 	%r824, %r785, 0, %p160;
	selp.b32 	%r825, 0, %r780, %p159;
	add.s32 	%r791, %r781, %r825;
	selp.b32 	%r826, 0, %r824, %p159;
	add.s32 	%r796, %r786, %r826;
	mov.b32 	%r797, 8;
	// begin inline asm
	shfl.sync.down.b32 %r790, %r791, %r797, %r763, %r809;
	// end inline asm
	// begin inline asm
	shfl.sync.down.b32 %r795, %r796, %r797, %r763, %r809;
	// end inline asm
	add.s32 	%r827, %r409, 8;
	setp.gt.s32 	%p161, %r827, %r763;
	setp.eq.s32 	%p162, %r791, 0;
	selp.b32 	%r828, %r795, 0, %p162;
	selp.b32 	%r829, 0, %r790, %p161;
	add.s32 	%r801, %r791, %r829;
	selp.b32 	%r830, 0, %r828, %p161;
	add.s32 	%r806, %r796, %r830;
	mov.b32 	%r807, 16;
	// begin inline asm
	shfl.sync.down.b32 %r800, %r801, %r807, %r763, %r809;
	// end inline asm
	// begin inline asm
	shfl.sync.down.b32 %r805, %r806, %r807, %r763, %r809;
	// end inline asm
	add.s32 	%r831, %r409, 16;
	setp.gt.s32 	%p163, %r831, %r763;
	setp.eq.s32 	%p164, %r801, 0;
	selp.b32 	%r832, %r805, 0, %p164;
	selp.b32 	%r833, 0, %r800, %p163;
	selp.b32 	%r834, 0, %r832, %p163;
	add.s32 	%r835, %r806, %r834;
	add.s32 	%r836, %r833, %r1844;
	add.s32 	%r334, %r836, %r801;
	setp.eq.s32 	%p165, %r1844, 0;
	selp.b32 	%r837, %r835, 0, %p165;
	add.s32 	%r1845, %r837, %r1845;
	add.s32 	%r1846, %r1846, -32;
	mov.u32 	%r1844, %r334;
	bra.uni 	$L__BB1_228;
$L__BB1_232:
	@%p77 bra 	$L__BB1_234;
	add.s32 	%r667, %r1844, %r323;
	setp.eq.s32 	%p97, %r323, 0;
	selp.b32 	%r668, %r1845, 0, %p97;
	add.s32 	%r669, %r668, %r324;
	mov.b64 	%rd80, {%r667, %r669};
	add.s64 	%rd79, %rd43, 512;
	mov.b64 	%rd81, 101;
	// begin inline asm
	st.relaxed.gpu.v2.u64 [%rd79], {%rd80, %rd81};
	// end inline asm
	st.shared.u32 	[_ZN6thrust24THRUST_300001_SM_1000_NS8cuda_cub4core6detail5shmemE+100], %r1844;
	st.shared.v2.u32 	[_ZN6thrust24THRUST_300001_SM_1000_NS8cuda_cub4core6detail5shmemE+104], {%r1845, %r667};
	st.shared.u32 	[_ZN6thrust24THRUST_300001_SM_1000_NS8cuda_cub4core6detail5shmemE+112], %r669;
$L__BB1_234:
	setp.ne.s32 	%p98, %r409, 0;
	@%p98 bra 	$L__BB1_236;
	st.shared.v2.u32 	[_ZN6thrust24THRUST_300001_SM_1000_NS8cuda_cub4core6detail5shmemE+72], {%r1844, %r1845};
	mov.u32 	%r1847, %r1844;
	mov.u32 	%r1848, %r1845;
$L__BB1_236:
	setp.eq.s32 	%p99, %r269, 0;
	bar.sync 	0;
	@%p99 bra 	$L__BB1_238;
	ld.shared.v2.u32 	{%r670, %r671}, [_ZN6thrust24THRUST_300001_SM_1000_NS8cuda_cub4core6detail5shmemE+72];
	add.s32 	%r339, %r670, %r1847;
	setp.eq.s32 	%p100, %r1847, 0;
	selp.b32 	%r672, %r671, 0, %p100;
	add.s32 	%r1848, %r672, %r1848;
	mov.u32 	%r1847, %r339;
$L__BB1_238:
	mul.lo.s32 	%r673, %r269, 9;
	setp.eq.s32 	%p101, %r673, %r4;
	setp.ne.s32 	%p102, %r1843, %r293;
	or.pred  	%p103, %p101, %p102;
	selp.u32 	%r674, 1, 0, %p103;
	add.s32 	%r343, %r1847, %r674;
	selp.b32 	%r675, 0, %r1848, %p103;
	add.s32 	%r344, %r675, %r304;
	selp.u32 	%r676, 1, 0, %p6;
	add.s32 	%r677, %r676, %r674;
	add.s32 	%r345, %r677, %r1847;
	selp.b32 	%r678, 0, %r344, %p6;
	add.s32 	%r346, %r305, %r678;
	selp.u32 	%r679, 1, 0, %p7;
	add.s32 	%r347, %r345, %r679;
	selp.b32 	%r680, 0, %r346, %p7;
	add.s32 	%r348, %r306, %r680;
	add.s32 	%r681, %r673, 3;
	setp.eq.s32 	%p104, %r681, %r4;
	setp.ne.s32 	%p105, %r295, %r296;
	or.pred  	%p106, %p104, %p105;
	selp.u32 	%r682, 1, 0, %p106;
	add.s32 	%r349, %r347, %r682;
	selp.b32 	%r683, 0, %r348, %p106;
	add.s32 	%r350, %r307, %r683;
	add.s32 	%r684, %r673, 4;
	setp.eq.s32 	%p107, %r684, %r4;
	setp.ne.s32 	%p108, %r296, %r297;
	or.pred  	%p9, %p107, %p108;
	selp.u32 	%r685, 1, 0, %p9;
	add.s32 	%r351, %r349, %r685;
	selp.b32 	%r686, 0, %r350, %p9;
	add.s32 	%r352, %r308, %r686;
	add.s32 	%r687, %r673, 5;
	setp.eq.s32 	%p109, %r687, %r4;
	setp.ne.s32 	%p110, %r297, %r298;
	or.pred  	%p10, %p109, %p110;
	selp.u32 	%r688, 1, 0, %p10;
	add.s32 	%r353, %r351, %r688;
	selp.b32 	%r689, 0, %r352, %p10;
	add.s32 	%r354, %r309, %r689;
	selp.u32 	%r690, 1, 0, %p8;
	add.s32 	%r355, %r353, %r690;
	selp.b32 	%r691, 0, %r354, %p8;
	add.s32 	%r356, %r310, %r691;
	add.s32 	%r357, %r316, %r1847;
	add.s32 	%r692, %r673, 7;
	setp.eq.s32 	%p111, %r692, %r4;
	setp.ne.s32 	%p112, %r299, %r300;
	or.pred  	%p11, %p111, %p112;
	selp.b32 	%r693, 0, %r356, %p11;
	add.s32 	%r358, %r311, %r693;
	ld.shared.v2.u32 	{%r359, %r360}, [_ZN6thrust24THRUST_300001_SM_1000_NS8cuda_cub4core6detail5shmemE+112];
	ld.shared.u32 	%r1858, [_ZN6thrust24THRUST_300001_SM_1000_NS8cuda_cub4core6detail5shmemE+108];
	ld.shared.u32 	%r362, [_ZN6thrust24THRUST_300001_SM_1000_NS8cuda_cub4core6detail5shmemE+100];
	setp.lt.s32 	%p113, %r360, 257;
	@%p113 bra 	$L__BB1_264;
	bar.sync 	0;
	mul.lo.s32 	%r697, %r269, 9;
	setp.ne.s32 	%p129, %r697, %r4;
	setp.eq.s32 	%p130, %r1843, %r293;
	and.pred  	%p131, %p129, %p130;
	@%p131 bra 	$L__BB1_241;
	sub.s32 	%r698, %r1847, %r362;
	shl.b32 	%r699, %r698, 3;
	mov.u32 	%r700, _ZN6thrust24THRUST_300001_SM_1000_NS8cuda_cub4core6detail5shmemE;
	add.s32 	%r701, %r700, %r699;
	st.shared.v2.u32 	[%r701], {%r1843, %r1848};
$L__BB1_241:
	not.pred 	%p132, %p6;
	@%p132 bra 	$L__BB1_243;
	sub.s32 	%r702, %r343, %r362;
	shl.b32 	%r703, %r702, 3;
	mov.u32 	%r704, _ZN6thrust24THRUST_300001_SM_1000_NS8cuda_cub4core6detail5shmemE;
	add.s32 	%r705, %r704, %r703;
	st.shared.v2.u32 	[%r705], {%r293, %r344};
$L__BB1_243:
	not.pred 	%p133, %p7;
	@%p133 bra 	$L__BB1_245;
	sub.s32 	%r706, %r345, %r362;
	shl.b32 	%r707, %r706, 3;
	mov.u32 	%r708, _ZN6thrust24THRUST_300001_SM_1000_NS8cuda_cub4core6detail5shmemE;
	add.s32 	%r709, %r708, %r707;
	st.shared.v2.u32 	[%r709], {%r294, %r346};
$L__BB1_245:
	mad.lo.s32 	%r710, %r269, 9, 3;
	setp.ne.s32 	%p134, %r710, %r4;
	setp.eq.s32 	%p135, %r295, %r296;
	and.pred  	%p136, %p134, %p135;
	@%p136 bra 	$L__BB1_247;
	sub.s32 	%r711, %r347, %r362;
	shl.b32 	%r712, %r711, 3;
	mov.u32 	%r713, _ZN6thrust24THRUST_300001_SM_1000_NS8cuda_cub4core6detail5shmemE;
	add.s32 	%r714, %r713, %r712;
	st.shared.v2.u32 	[%r714], {%r295, %r348};
$L__BB1_247:
	not.pred 	%p137, %p9;
	@%p137 bra 	$L__BB1_249;
	sub.s32 	%r715, %r349, %r362;
	shl.b32 	%r716, %r715, 3;
	mov.u32 	%r717, _ZN6thrust24THRUST_300001_SM_1000_NS8cuda_cub4core6detail5shmemE;
	add.s32 	%r718, %r717, %r716;
	st.shared.v2.u32 	[%r718], {%r296, %r350};
$L__BB1_249:
	not.pred 	%p138, %p10;
	@%p138 bra 	$L__BB1_251;
	sub.s32 	%r719, %r351, %r362;
	shl.b32 	%r720, %r719, 3;
	mov.u32 	%r721, _ZN6thrust24THRUST_300001_SM_1000_NS8cuda_cub4core6detail5shmemE;
	add.s32 	%r722, %r721, %r720;
	st.shared.v2.u32 	[%r722], {%r297, %r352};
$L__BB1_251:
	not.pred 	%p139, %p8;
	@%p139 bra 	$L__BB1_253;
	sub.s32 	%r723, %r353, %r362;
	shl.b32 	%r724, %r723, 3;
	mov.u32 	%r725, _ZN6thrust24THRUST_300001_SM_1000_NS8cuda_cub4core6detail5shmemE;
	add.s32 	%r726, %r725, %r724;
	st.shared.v2.u32 	[%r726], {%r298, %r354};
$L__BB1_253:
	not.pred 	%p140, %p11;
	@%p140 bra 	$L__BB1_255;
	sub.s32 	%r727, %r355, %r362;
	shl.b32 	%r728, %r727, 3;
	mov.u32 	%r729, _ZN6thrust24THRUST_300001_SM_1000_NS8cuda_cub4core6detail5shmemE;
	add.s32 	%r730, %r729, %r728;
	st.shared.v2.u32 	[%r730], {%r299, %r356};
$L__BB1_255:
	mad.lo.s32 	%r731, %r269, 9, 8;
	setp.ne.s32 	%p141, %r731, %r4;
	setp.eq.s32 	%p142, %r300, %r301;
	and.pred  	%p143, %p141, %p142;
	@%p143 bra 	$L__BB1_257;
	sub.s32 	%r732, %r357, %r362;
	shl.b32 	%r733, %r732, 3;
	mov.u32 	%r734, _ZN6thrust24THRUST_300001_SM_1000_NS8cuda_cub4core6detail5shmemE;
	add.s32 	%r735, %r734, %r733;
	st.shared.v2.u32 	[%r735], {%r300, %r358};
$L__BB1_257:
	bar.sync 	0;
	setp.ge.s32 	%p144, %r269, %r360;
	@%p144 bra 	$L__BB1_282;
	not.b32 	%r736, %r269;
	add.s32 	%r363, %r360, %r736;
	and.b32  	%r737, %r363, 768;
	setp.eq.s32 	%p145, %r737, 768;
	mov.u32 	%r1857, %r269;
	@%p145 bra 	$L__BB1_261;
	shr.u32 	%r738, %r363, 8;
	add.s32 	%r739, %r738, 1;
	and.b32  	%r740, %r739, 3;
	shl.b32 	%r741, %r269, 3;
	mov.u32 	%r742, _ZN6thrust24THRUST_300001_SM_1000_NS8cuda_cub4core6detail5shmemE;
	add.s32 	%r1853, %r742, %r741;
	add.s32 	%r1852, %r269, %r362;
	neg.s32 	%r1851, %r740;
	shl.b32 	%r743, %r739, 8;
	and.b32  	%r744, %r743, 768;
	add.s32 	%r1857, %r269, %r744;
$L__BB1_260:
	.pragma "nounroll";
	mul.wide.s32 	%rd109, %r1852, 4;
	add.s64 	%rd110, %rd4, %rd109;
	add.s64 	%rd111, %rd3, %rd109;
	ld.shared.v2.u32 	{%r745, %r746}, [%r1853];
	st.global.u32 	[%rd111], %r745;
	st.global.u32 	[%rd110], %r746;
	add.s32 	%r1853, %r1853, 2048;
	add.s32 	%r1852, %r1852, 256;
	add.s32 	%r1851, %r1851, 1;
	setp.ne.s32 	%p146, %r1851, 0;
	@%p146 bra 	$L__BB1_260;
$L__BB1_261:
	setp.lt.u32 	%p147, %r363, 768;
	@%p147 bra 	$L__BB1_282;
	add.s64 	%rd50, %rd3, 2048;
	add.s32 	%r1856, %r1857, %r362;
	add.s64 	%rd51, %rd4, 2048;
	shl.b32 	%r747, %r1857, 3;
	mov.u32 	%r748, _ZN6thrust24THRUST_300001_SM_1000_NS8cuda_cub4core6detail5shmemE;
	add.s32 	%r749, %r747, %r748;
	add.s32 	%r1855, %r749, 4096;
$L__BB1_263:
	mul.wide.s32 	%rd112, %r1856, 4;
	add.s64 	%rd113, %rd50, %rd112;
	add.s64 	%rd114, %rd51, %rd112;
	ld.shared.v2.u32 	{%r750, %r751}, [%r1855+-4096];
	st.global.u32 	[%rd113+-2048], %r750;
	st.global.u32 	[%rd114+-2048], %r751;
	ld.shared.v2.u32 	{%r752, %r753}, [%r1855+-2048];
	st.global.u32 	[%rd113+-1024], %r752;
	st.global.u32 	[%rd114+-1024], %r753;
	ld.shared.v2.u32 	{%r754, %r755}, [%r1855];
	st.global.u32 	[%rd113], %r754;
	st.global.u32 	[%rd114], %r755;
	ld.shared.v2.u32 	{%r756, %r757}, [%r1855+2048];
	st.global.u32 	[%rd113+1024], %r756;
	st.global.u32 	[%rd114+1024], %r757;
	add.s32 	%r1857, %r1857, 1024;
	add.s32 	%r1856, %r1856, 1024;
	add.s32 	%r1855, %r1855, 8192;
	setp.lt.s32 	%p148, %r1857, %r360;
	@%p148 bra 	$L__BB1_263;
	bra.uni 	$L__BB1_282;
$L__BB1_264:
	mul.lo.s32 	%r694, %r269, 9;
	setp.ne.s32 	%p114, %r694, %r4;
	setp.eq.s32 	%p115, %r1843, %r293;
	and.pred  	%p116, %p114, %p115;
	@%p116 bra 	$L__BB1_266;
	mul.wide.s32 	%rd82, %r1847, 4;
	add.s64 	%rd83, %rd3, %rd82;
	st.global.u32 	[%rd83], %r1843;
	add.s64 	%rd84, %rd4, %rd82;
	st.global.u32 	[%rd84], %r1848;
$L__BB1_266:
	not.pred 	%p117, %p6;
	@%p117 bra 	$L__BB1_268;
	mul.wide.s32 	%rd85, %r343, 4;
	add.s64 	%rd86, %rd3, %rd85;
	st.global.u32 	[%rd86], %r293;
	add.s64 	%rd87, %rd4, %rd85;
	st.global.u32 	[%rd87], %r344;
$L__BB1_268:
	not.pred 	%p118, %p7;
	@%p118 bra 	$L__BB1_270;
	mul.wide.s32 	%rd88, %r345, 4;
	add.s64 	%rd89, %rd3, %rd88;
	st.global.u32 	[%rd89], %r294;
	add.s64 	%rd90, %rd4, %rd88;
	st.global.u32 	[%rd90], %r346;
$L__BB1_270:
	mad.lo.s32 	%r695, %r269, 9, 3;
	setp.ne.s32 	%p119, %r695, %r4;
	setp.eq.s32 	%p120, %r295, %r296;
	and.pred  	%p121, %p119, %p120;
	@%p121 bra 	$L__BB1_272;
	mul.wide.s32 	%rd91, %r347, 4;
	add.s64 	%rd92, %rd3, %rd91;
	st.global.u32 	[%rd92], %r295;
	add.s64 	%rd93, %rd4, %rd91;
	st.global.u32 	[%rd93], %r348;
$L__BB1_272:
	not.pred 	%p122, %p9;
	@%p122 bra 	$L__BB1_274;
	mul.wide.s32 	%rd94, %r349, 4;
	add.s64 	%rd95, %rd3, %rd94;
	st.global.u32 	[%rd95], %r296;
	add.s64 	%rd96, %rd4, %rd94;
	st.global.u32 	[%rd96], %r350;
$L__BB1_274:
	not.pred 	%p123, %p10;
	@%p123 bra 	$L__BB1_276;
	mul.wide.s32 	%rd97, %r351, 4;
	add.s64 	%rd98, %rd3, %rd97;
	st.global.u32 	[%rd98], %r297;
	add.s64 	%rd99, %rd4, %rd97;
	st.global.u32 	[%rd99], %r352;
$L__BB1_276:
	not.pred 	%p124, %p8;
	@%p124 bra 	$L__BB1_278;
	mul.wide.s32 	%rd100, %r353, 4;
	add.s64 	%rd101, %rd3, %rd100;
	st.global.u32 	[%rd101], %r298;
	add.s64 	%rd102, %rd4, %rd100;
	st.global.u32 	[%rd102], %r354;
$L__BB1_278:
	not.pred 	%p125, %p11;
	@%p125 bra 	$L__BB1_280;
	mul.wide.s32 	%rd103, %r355, 4;
	add.s64 	%rd104, %rd3, %rd103;
	st.global.u32 	[%rd104], %r299;
	add.s64 	%rd105, %rd4, %rd103;
	st.global.u32 	[%rd105], %r356;
$L__BB1_280:
	mad.lo.s32 	%r696, %r269, 9, 8;
	setp.ne.s32 	%p126, %r696, %r4;
	setp.eq.s32 	%p127, %r300, %r301;
	and.pred  	%p128, %p126, %p127;
	@%p128 bra 	$L__BB1_282;
	mul.wide.s32 	%rd106, %r357, 4;
	add.s64 	%rd107, %rd3, %rd106;
	st.global.u32 	[%rd107], %r300;
	add.s64 	%rd108, %rd4, %rd106;
	st.global.u32 	[%rd108], %r358;
$L__BB1_282:
	setp.ne.s32 	%p149, %r269, 255;
	@%p149 bra 	$L__BB1_286;
	setp.ne.s32 	%p150, %r4, 2304;
	@%p150 bra 	$L__BB1_285;
	mul.wide.s32 	%rd115, %r1858, 4;
	add.s64 	%rd116, %rd3, %rd115;
	st.global.u32 	[%rd116], %r301;
	add.s64 	%rd117, %rd4, %rd115;
	st.global.u32 	[%rd117], %r359;
	add.s32 	%r1858, %r1858, 1;
$L__BB1_285:
	ld.param.u64 	%rd278, [_ZN6thrust24THRUST_300001_SM_1000_NS8cuda_cub4core6detail13_kernel_agentINS1_15__reduce_by_key16ReduceByKeyAgentINS0_6detail15normal_iteratorINS0_10device_ptrIiEEEENS0_17constant_iteratorIiNS0_11use_defaultESD_EESB_SB_N4cuda3std3__48equal_toIiEENSH_4plusIiEEPiiEEJSB_SE_SB_SB_SM_N3cub18CUB_300001_SM_100024ReduceByKeyScanTileStateIiiLb1EEESJ_SL_iiEEEvDpT0__param_4];
	cvta.to.global.u64 	%rd118, %rd278;
	st.global.u32 	[%rd118], %r1858;
$L__BB1_286:
	ret;

}
	// .globl	_ZN6thrust24THRUST_300001_SM_1000_NS8cuda_cub4core6detail13_kernel_agentINS1_15__reduce_by_key9InitAgentIN3cub18CUB_300001_SM_100024ReduceByKeyScanTileStateIilLb1EEElPlEEJSA_lSB_EEEvDpT0_
.visible .entry _ZN6thrust24THRUST_300001_SM_1000_NS8cuda_cub4core6detail13_kernel_agentINS1_15__reduce_by_key9InitAgentIN3cub18CUB_300001_SM_100024ReduceByKeyScanTileStateIilLb1EEElPlEEJSA_lSB_EEEvDpT0_(
	.param .align 8 .b8 _ZN6thrust24THRUST_300001_SM_1000_NS8cuda_cub4core6detail13_kernel_agentINS1_15__reduce_by_key9InitAgentIN3cub18CUB_300001_SM_100024ReduceByKeyScanTileStateIilLb1EEElPlEEJSA_lSB_EEEvDpT0__param_0[8],
	.param .u64 _ZN6thrust24THRUST_300001_SM_1000_NS8cuda_cub4core6detail13_kernel_agentINS1_15__reduce_by_key9InitAgentIN3cub18CUB_300001_SM_100024ReduceByKeyScanTileStateIilLb1EEElPlEEJSA_lSB_EEEvDpT0__param_1,
	.param .u64 .ptr .align 1 _ZN6thrust24THRUST_300001_SM_1000_NS8cuda_cub4core6detail13_kernel_agentINS1_15__reduce_by_key9InitAgentIN3cub18CUB_300001_SM_100024ReduceByKeyScanTileStateIilLb1EEElPlEEJSA_lSB_EEEvDpT0__param_2
)
.maxntid 128
{
	.reg .pred 	%p<6>;
	.reg .b32 	%r<16>;
	.reg .b64 	%rd<12>;

	ld.param.u64 	%rd3, [_ZN6thrust24THRUST_300001_SM_1000_NS8cuda_cub4core6detail13_kernel_agentINS1_15__reduce_by_key9InitAgentIN3cub18CUB_300001_SM_100024ReduceByKeyScanTileStateIilLb1EEElPlEEJSA_lSB_EEEvDpT0__param_0];
	ld.param.u32 	%r8, [_ZN6thrust24THRUST_300001_SM_1000_NS8cuda_cub4core6detail13_kernel_agentINS1_15__reduce_by_key9InitAgentIN3cub18CUB_300001_SM_100024ReduceByKeyScanTileStateIilLb1EEElPlEEJSA_lSB_EEEvDpT0__param_1];
	ld.param.u64 	%rd2, [_ZN6thrust24THRUST_300001_SM_1000_NS8cuda_cub4core6detail13_kernel_agentINS1_15__reduce_by_key9InitAgentIN3cub18CUB_300001_SM_100024ReduceByKeyScanTileStateIilLb1EEElPlEEJSA_lSB_EEEvDpT0__param_2];
	cvta.to.global.u64 	%rd1, %rd3;
	mov.u32 	%r1, %ctaid.x;
	mov.u32 	%r9, %ntid.x;
	mov.u32 	%r2, %tid.x;
	mad.lo.s32 	%r3, %r1, %r9, %r2;
	setp.ge.s32 	%p1, %r3, %r8;
	@%p1 bra 	$L__BB2_2;
	mul.wide.s32 	%rd4, %r3, 16;
	add.s64 	%rd5, %rd1, %rd4;
	mov.b64 	%rd6, 0;
	mov.b64 	%rd7, 425201762304;
	st.global.v2.u64 	[%rd5+512], {%rd7, %rd6};
$L__BB2_2:
	mov.b32 	%r15, 0;
	setp.ne.s32 	%p2, %r1, 0;
	setp.gt.u32 	%p3, %r2, 31;
	or.pred  	%p4, %p2, %p3;
	@%p4 bra 	$L__BB2_4;
	mul.wide.u32 	%rd8, %r2, 16;
	add.s64 	%rd9, %rd1, %rd8;
	st.global.v4.u32 	[%rd9], {%r15, %r15, %r15, %r15};
$L__BB2_4:
	or.b32  	%r14, %r1, %r2;
	setp.ne.s32 	%p5, %r14, 0;
	@%p5 bra 	$L__BB2_6;
	cvta.to.global.u64 	%rd10, %rd2;
	mov.b64 	%rd11, 0;
	st.global.u64 	[%rd10], %rd11;
$L__BB2_6:
	ret;

}
	// .globl	_ZN6thrust24THRUST_300001_SM_1000_NS8cuda_cub4core6detail13_kernel_agentINS1_15__reduce_by_key16ReduceByKeyAgentINS0_6detail15normal_iteratorINS0_10device_ptrIiEEEENS0_17constant_iteratorIiNS0_11use_defaultESD_EESB_SB_N4cuda3std3__48equal_toIiEENSH_4plusIiEEPllEEJSB_SE_SB_SB_SM_N3cub18CUB_300001_SM_100024ReduceByKeyScanTileStateIilLb1EEESJ_SL_llEEEvDpT0_
.visible .entry _ZN6thrust24THRUST_300001_SM_1000_NS8cuda_cub4core6detail13_kernel_agentINS1_15__reduce_by_key16ReduceByKeyAgentINS0_6detail15normal_iteratorINS0_10device_ptrIiEEEENS0_17constant_iteratorIiNS0_11use_defaultESD_EESB_SB_N4cuda3std3__48equal_toIiEENSH_4plusIiEEPllEEJSB_SE_SB_SB_SM_N3cub18CUB_300001_SM_100024ReduceByKeyScanTileStateIilLb1EEESJ_SL_llEEEvDpT0_(
	.param .align 8 .b8 _ZN6thrust24THRUST_300001_SM_1000_NS8cuda_cub4core6detail13_kernel_agentINS1_15__reduce_by_key16ReduceByKeyAgentINS0_6detail15normal_iteratorINS0_10device_ptrIiEEEENS0_17constant_iteratorIiNS0_11use_defaultESD_EESB_SB_N4cuda3std3__48equal_toIiEENSH_4plusIiEEPllEEJSB_SE_SB_SB_SM_N3cub18CUB_300001_SM_100024ReduceByKeyScanTileStateIilLb1EEESJ_SL_llEEEvDpT0__param_0[8],
	.param .align 8 .b8 _ZN6thrust24THRUST_300001_SM_1000_NS8cuda_cub4core6detail13_kernel_agentINS1_15__reduce_by_key16ReduceByKeyAgentINS0_6detail15normal_iteratorINS0_10device_ptrIiEEEENS0_17constant_iteratorIiNS0_11use_defaultESD_EESB_SB_N4cuda3std3__48equal_toIiEENSH_4plusIiEEPllEEJSB_SE_SB_SB_SM_N3cub18CUB_300001_SM_100024ReduceByKeyScanTileStateIilLb1EEESJ_SL_llEEEvDpT0__param_1[16],
	.param .align 8 .b8 _ZN6thrust24THRUST_300001_SM_1000_NS8cuda_cub4core6detail13_kernel_agentINS1_15__reduce_by_key16ReduceByKeyAgentINS0_6detail15normal_iteratorINS0_10device_ptrIiEEEENS0_17constant_iteratorIiNS0_11use_defaultESD_EESB_SB_N4cuda3std3__48equal_toIiEENSH_4plusIiEEPllEEJSB_SE_SB_SB_SM_N3cub18CUB_300001_SM_100024ReduceByKeyScanTileStateIilLb1EEESJ_SL_llEEEvDpT0__param_2[8],
	.param .align 8 .b8 _ZN6thrust24THRUST_300001_SM_1000_NS8cuda_cub4core6detail13_kernel_agentINS1_15__reduce_by_key16ReduceByKeyAgentINS0_6detail15normal_iteratorINS0_10device_ptrIiEEEENS0_17constant_iteratorIiNS0_11use_defaultESD_EESB_SB_N4cuda3std3__48equal_toIiEENSH_4plusIiEEPllEEJSB_SE_SB_SB_SM_N3cub18CUB_300001_SM_100024ReduceByKeyScanTileStateIilLb1EEESJ_SL_llEEEvDpT0__param_3[8],
	.param .u64 .ptr .align 1 _ZN6thrust24THRUST_300001_SM_1000_NS8cuda_cub4core6detail13_kernel_agentINS1_15__reduce_by_key16ReduceByKeyAgentINS0_6detail15normal_iteratorINS0_10device_ptrIiEEEENS0_17constant_iteratorIiNS0_11use_defaultESD_EESB_SB_N4cuda3std3__48equal_toIiEENSH_4plusIiEEPllEEJSB_SE_SB_SB_SM_N3cub18CUB_300001_SM_100024ReduceByKeyScanTileStateIilLb1EEESJ_SL_llEEEvDpT0__param_4,
	.param .align 8 .b8 _ZN6thrust24THRUST_300001_SM_1000_NS8cuda_cub4core6detail13_kernel_agentINS1_15__reduce_by_key16ReduceByKeyAgentINS0_6detail15normal_iteratorINS0_10device_ptrIiEEEENS0_17constant_iteratorIiNS0_11use_defaultESD_EESB_SB_N4cuda3std3__48equal_toIiEENSH_4plusIiEEPllEEJSB_SE_SB_SB_SM_N3cub18CUB_300001_SM_100024ReduceByKeyScanTileStateIilLb1EEESJ_SL_llEEEvDpT0__param_5[8],
	.param .align 1 .b8 _ZN6thrust24THRUST_300001_SM_1000_NS8cuda_cub4core6detail13_kernel_agentINS1_15__reduce_by_key16ReduceByKeyAgentINS0_6detail15normal_iteratorINS0_10device_ptrIiEEEENS0_17constant_iteratorIiNS0_11use_defaultESD_EESB_SB_N4cuda3std3__48equal_toIiEENSH_4plusIiEEPllEEJSB_SE_SB_SB_SM_N3cub18CUB_300001_SM_100024ReduceByKeyScanTileStateIilLb1EEESJ_SL_llEEEvDpT0__param_6[1],
	.param .align 1 .b8 _ZN6thrust24THRUST_300001_SM_1000_NS8cuda_cub4core6detail13_kernel_agentINS1_15__reduce_by_key16ReduceByKeyAgentINS0_6detail15normal_iteratorINS0_10device_ptrIiEEEENS0_17constant_iteratorIiNS0_11use_defaultESD_EESB_SB_N4cuda3std3__48equal_toIiEENSH_4plusIiEEPllEEJSB_SE_SB_SB_SM_N3cub18CUB_300001_SM_100024ReduceByKeyScanTileStateIilLb1EEESJ_SL_llEEEvDpT0__param_7[1],
	.param .u64 _ZN6thrust24THRUST_300001_SM_1000_NS8cuda_cub4core6detail13_kernel_agentINS1_15__reduce_by_key16ReduceByKeyAgentINS0_6detail15normal_iteratorINS0_10device_ptrIiEEEENS0_17constant_iteratorIiNS0_11use_defaultESD_EESB_SB_N4cuda3std3__48equal_toIiEENSH_4plusIiEEPllEEJSB_SE_SB_SB_SM_N3cub18CUB_300001_SM_100024ReduceByKeyScanTileStateIilLb1EEESJ_SL_llEEEvDpT0__param_8,
	.param .u64 _ZN6thrust24THRUST_300001_SM_1000_NS8cuda_cub4core6detail13_kernel_agentINS1_15__reduce_by_key16ReduceByKeyAgentINS0_6detail15normal_iteratorINS0_10device_ptrIiEEEENS0_17constant_iteratorIiNS0_11use_defaultESD_EESB_SB_N4cuda3std3__48equal_toIiEENSH_4plusIiEEPllEEJSB_SE_SB_SB_SM_N3cub18CUB_300001_SM_100024ReduceByKeyScanTileStateIilLb1EEESJ_SL_llEEEvDpT0__param_9
)
.maxntid 256
{
	.reg .pred 	%p<442>;
	.reg .b32 	%r<2026>;
	.reg .b64 	%rd<796>;

	ld.param.u64 	%rd1, [_ZN6thrust24THRUST_300001_SM_1000_NS8cuda_cub4core6detail13_kernel_agentINS1_15__reduce_by_key16ReduceByKeyAgentINS0_6detail15normal_iteratorINS0_10device_ptrIiEEEENS0_17constant_iteratorIiNS0_11use_defaultESD_EESB_SB_N4cuda3std3__48equal_toIiEENSH_4plusIiEEPllEEJSB_SE_SB_SB_SM_N3cub18CUB_300001_SM_100024ReduceByKeyScanTileStateIilLb1EEESJ_SL_llEEEvDpT0__param_5];
	ld.param.u64 	%rd2, [_ZN6thrust24THRUST_300001_SM_1000_NS8cuda_cub4core6detail13_kernel_agentINS1_15__reduce_by_key16ReduceByKeyAgentINS0_6detail15normal_iteratorINS0_10device_ptrIiEEEENS0_17constant_iteratorIiNS0_11use_defaultESD_EESB_SB_N4cuda3std3__48equal_toIiEENSH_4plusIiEEPllEEJSB_SE_SB_SB_SM_N3cub18CUB_300001_SM_100024ReduceByKeyScanTileStateIilLb1EEESJ_SL_llEEEvDpT0__param_0];
	ld.param.u32 	%r1, [_ZN6thrust24THRUST_300001_SM_1000_NS8cuda_cub4core6detail13_kernel_agentINS1_15__reduce_by_key16ReduceByKeyAgentINS0_6detail15normal_iteratorINS0_10device_ptrIiEEEENS0_17constant_iteratorIiNS0_11use_defaultESD_EESB_SB_N4cuda3std3__48equal_toIiEENSH_4plusIiEEPllEEJSB_SE_SB_SB_SM_N3cub18CUB_300001_SM_100024ReduceByKeyScanTileStateIilLb1EEESJ_SL_llEEEvDpT0__param_1+8];
	ld.param.u64 	%rd213, [_ZN6thrust24THRUST_300001_SM_1000_NS8cuda_cub4core6detail13_kernel_agentINS1_15__reduce_by_key16ReduceByKeyAgentINS0_6detail15normal_iteratorINS0_10device_ptrIiEEEENS0_17constant_iteratorIiNS0_11use_defaultESD_EESB_SB_N4cuda3std3__48equal_toIiEENSH_4plusIiEEPllEEJSB_SE_SB_SB_SM_N3cub18CUB_300001_SM_100024ReduceByKeyScanTileStateIilLb1EEESJ_SL_llEEEvDpT0__param_3];
	ld.param.u64 	%rd214, [_ZN6thrust24THRUST_300001_SM_1000_NS8cuda_cub4core6detail13_kernel_agentINS1_15__reduce_by_key16ReduceByKeyAgentINS0_6detail15normal_iteratorINS0_10device_ptrIiEEEENS0_17constant_iteratorIiNS0_11use_defaultESD_EESB_SB_N4cuda3std3__48equal_toIiEENSH_4plusIiEEPllEEJSB_SE_SB_SB_SM_N3cub18CUB_300001_SM_100024ReduceByKeyScanTileStateIilLb1EEESJ_SL_llEEEvDpT0__param_2];
	ld.param.u64 	%rd212, [_ZN6thrust24THRUST_300001_SM_1000_NS8cuda_cub4core6detail13_kernel_agentINS1_15__reduce_by_key16ReduceByKeyAgentINS0_6detail15normal_iteratorINS0_10device_ptrIiEEEENS0_17constant_iteratorIiNS0_11use_defaultESD_EESB_SB_N4cuda3std3__48equal_toIiEENSH_4plusIiEEPllEEJSB_SE_SB_SB_SM_N3cub18CUB_300001_SM_100024ReduceByKeyScanTileStateIilLb1EEESJ_SL_llEEEvDpT0__param_8];
	cvta.to.global.u64 	%rd3, %rd214;
	cvta.to.global.u64 	%rd4, %rd213;
	mov.u32 	%r2, %ctaid.x;
	mul.wide.u32 	%rd5, %r2, 2304;
	sub.s64 	%rd6, %rd212, %rd5;
	setp.lt.s64 	%p12, %rd6, 2305;
	@%p12 bra 	$L__BB3_142;
	setp.ne.s32 	%p262, %r2, 0;
	@%p262 bra 	$L__BB3_52;
	mov.u32 	%r3, %tid.x;
	and.b32  	%r1717, %r3, 31;
	and.b32  	%r1718, %r3, 992;
	mul.lo.s32 	%r1719, %r1718, 9;
	or.b32  	%r1720, %r1719, %r1717;
	cvt.u64.u32 	%rd652, %r1720;
	add.s64 	%rd653, %rd5, %rd652;
	shl.b64 	%rd654, %rd653, 2;
	add.s64 	%rd642, %rd2, %rd654;
	// begin inline asm
	ld.global.nc.u32 %r1706, [%rd642];
	// end inline asm
	add.s64 	%rd643, %rd642, 128;
	// begin inline asm
	ld.global.nc.u32 %r1707, [%rd643];
	// end inline asm
	add.s64 	%rd644, %rd642, 256;
	// begin inline asm
	ld.global.nc.u32 %r1708, [%rd644];
	// end inline asm
	add.s64 	%rd645, %rd642, 384;
	// begin inline asm
	ld.global.nc.u32 %r1709, [%rd645];
	// end inline asm
	add.s64 	%rd646, %rd642, 512;
	// begin inline asm
	ld.global.nc.u32 %r1710, [%rd646];
	// end inline asm
	add.s64 	%rd647, %rd642, 640;
	// begin inline asm
	ld.global.nc.u32 %r1711, [%rd647];
	// end inline asm
	add.s64 	%rd648, %rd642, 768;
	// begin inline asm
	ld.global.nc.u32 %r1712, [%rd648];
	// end inline asm
	add.s64 	%rd649, %rd642, 896;
	// begin inline asm
	ld.global.nc.u32 %r1713, [%rd649];
	// end inline asm
	add.s64 	%rd650, %rd642, 1024;
	// begin inline asm
	ld.global.nc.u32 %r1714, [%rd650];
	// end inline asm
	// begin inline asm
	mov.u32 %r1715, %laneid;
	// end inline asm
	shr.u32 	%r5, %r3, 5;
	mad.lo.s32 	%r1721, %r5, 288, %r1715;
	shl.b32 	%r1722, %r1721, 2;
	mov.u32 	%r1723, _ZN6thrust24THRUST_300001_SM_1000_NS8cuda_cub4core6detail5shmemE;
	add.s32 	%r1724, %r1723, %r1722;
	st.shared.u32 	[%r1724], %r1706;
	st.shared.u32 	[%r1724+128], %r1707;
	st.shared.u32 	[%r1724+256], %r1708;
	st.shared.u32 	[%r1724+384], %r1709;
	st.shared.u32 	[%r1724+512], %r1710;
	st.shared.u32 	[%r1724+640], %r1711;
	st.shared.u32 	[%r1724+768], %r1712;
	st.shared.u32 	[%r1724+896], %r1713;
	st.shared.u32 	[%r1724+1024], %r1714;
	bar.warp.sync 	-1;
	shl.b32 	%r1725, %r1715, 5;
	add.s32 	%r1726, %r1724, %r1725;
	ld.shared.u32 	%r6, [%r1726];
	ld.shared.u32 	%r7, [%r1726+4];
	ld.shared.u32 	%r8, [%r1726+8];
	ld.shared.u32 	%r9, [%r1726+12];
	ld.shared.u32 	%r10, [%r1726+16];
	ld.shared.u32 	%r11, [%r1726+20];
	ld.shared.u32 	%r12, [%r1726+24];
	ld.shared.u32 	%r13, [%r1726+28];
	ld.shared.u32 	%r14, [%r1726+32];
	bar.sync 	0;
	st.shared.u32 	[%r1724], %r1;
	st.shared.u32 	[%r1724+128], %r1;
	st.shared.u32 	[%r1724+256], %r1;
	st.shared.u32 	[%r1724+384], %r1;
	st.shared.u32 	[%r1724+512], %r1;
	st.shared.u32 	[%r1724+640], %r1;
	st.shared.u32 	[%r1724+768], %r1;
	st.shared.u32 	[%r1724+896], %r1;
	st.shared.u32 	[%r1724+1024], %r1;
	bar.warp.sync 	-1;
	ld.shared.u32 	%r15, [%r1726];
	ld.shared.u32 	%r16, [%r1726+4];
	ld.shared.u32 	%r17, [%r1726+8];
	ld.shared.u32 	%r18, [%r1726+12];
	ld.shared.u32 	%r19, [%r1726+16];
	ld.shared.u32 	%r20, [%r1726+20];
	ld.shared.u32 	%r21, [%r1726+24];
	ld.shared.u32 	%r22, [%r1726+28];
	ld.shared.u32 	%r23, [%r1726+32];
	bar.sync 	0;
	shl.b32 	%r1727, %r3, 2;
	add.s32 	%r1728, %r1723, %r1727;
	add.s32 	%r24, %r1728, 1240;
	st.shared.u32 	[%r1728+1240], %r14;
	bar.sync 	0;
	setp.eq.s32 	%p372, %r3, 0;
	mov.b64 	%rd746, 0;
	@%p372 bra 	$L__BB3_4;
	ld.shared.u32 	%r1968, [%r24+-4];
	setp.ne.s32 	%p373, %r1968, %r6;
	selp.u64 	%rd746, 1, 0, %p373;
$L__BB3_4:
	setp.ne.s32 	%p374, %r6, %r7;
	selp.u64 	%rd655, 1, 0, %p374;
	setp.ne.s32 	%p375, %r7, %r8;
	selp.u64 	%rd656, 1, 0, %p375;
	setp.ne.s32 	%p376, %r8, %r9;
	selp.u64 	%rd657, 1, 0, %p376;
	setp.ne.s32 	%p377, %r9, %r10;
	selp.u64 	%rd658, 1, 0, %p377;
	setp.ne.s32 	%p378, %r10, %r11;
	selp.u64 	%rd659, 1, 0, %p378;
	setp.ne.s32 	%p379, %r11, %r12;
	selp.u64 	%rd660, 1, 0, %p379;
	setp.ne.s32 	%p380, %r12, %r13;
	selp.u64 	%rd661, 1, 0, %p380;
	setp.ne.s32 	%p381, %r13, %r14;
	selp.u64 	%rd662, 1, 0, %p381;
	add.s64 	%rd9, %rd746, %rd655;
	selp.b32 	%r1849, 0, %r15, %p374;
	add.s32 	%r1850, %r16, %r1849;
	add.s64 	%rd10, %rd9, %rd656;
	selp.b32 	%r1851, 0, %r1850, %p375;
	add.s32 	%r1852, %r17, %r1851;
	add.s64 	%rd11, %rd10, %rd657;
	selp.b32 	%r1853, 0, %r1852, %p376;
	add.s32 	%r1854, %r18, %r1853;
	add.s64 	%rd12, %rd11, %rd658;
	selp.b32 	%r1855, 0, %r1854, %p377;
	add.s32 	%r1856, %r19, %r1855;
	add.s64 	%rd13, %rd12, %rd659;
	selp.b32 	%r1857, 0, %r1856, %p378;
	add.s32 	%r1858, %r20, %r1857;
	add.s64 	%rd14, %rd13, %rd660;
	selp.b32 	%r1859, 0, %r1858, %p379;
	add.s32 	%r1860, %r21, %r1859;
	add.s64 	%rd15, %rd14, %rd661;
	selp.b32 	%r1861, 0, %r1860, %p380;
	add.s32 	%r1862, %r22, %r1861;
	add.s64 	%rd663, %rd15, %rd662;
	mov.b64 	{%r1730, %r1735}, %rd663;
	selp.b32 	%r1863, 0, %r1862, %p381;
	add.s32 	%r1740, %r23, %r1863;
	mov.b32 	%r1846, 1;
	mov.b32 	%r1847, 0;
	mov.b32 	%r1848, -1;
	// begin inline asm
	shfl.sync.up.b32 %r1729, %r1730, %r1846, %r1847, %r1848;
	// end inline asm
	// begin inline asm
	shfl.sync.up.b32 %r1734, %r1735, %r1846, %r1847, %r1848;
	// end inline asm
	mov.b64 	%rd664, {%r1729, %r1734};
	// begin inline asm
	shfl.sync.up.b32 %r1739, %r1740, %r1846, %r1847, %r1848;
	// end inline asm
	// begin inline asm
	shfl.sync.up.b32 %r1744, %r1745, %r1846, %r1847, %r1848;
	// end inline asm
	setp.eq.s64 	%p382, %rd663, 0;
	selp.b32 	%r1864, %r1739, 0, %p382;
	setp.lt.s32 	%p383, %r1715, 1;
	selp.b64 	%rd665, 0, %rd664, %p383;
	add.s64 	%rd666, %rd665, %rd663;
	mov.b64 	{%r1750, %r1755}, %rd666;
	selp.b32 	%r1865, 0, %r1864, %p383;
	add.s32 	%r1760, %r1865, %r1740;
	mov.b32 	%r1766, 2;
	// begin inline asm
	shfl.sync.up.b32 %r1749, %r1750, %r1766, %r1847, %r1848;
	// end inline asm
	// begin inline asm
	shfl.sync.up.b32 %r1754, %r1755, %r1766, %r1847, %r1848;
	// end inline asm
	mov.b64 	%rd667, {%r1749, %r1754};
	// begin inline asm
	shfl.sync.up.b32 %r1759, %r1760, %r1766, %r1847, %r1848;
	// end inline asm
	// begin inline asm
	shfl.sync.up.b32 %r1764, %r1765, %r1766, %r1847, %r1848;
	// end inline asm
	setp.eq.s64 	%p384, %rd666, 0;
	selp.b32 	%r1866, %r1759, 0, %p384;
	setp.lt.s32 	%p385, %r1715, 2;
	selp.b64 	%rd668, 0, %rd667, %p385;
	add.s64 	%rd669, %rd668, %rd666;
	mov.b64 	{%r1770, %r1775}, %rd669;
	selp.b32 	%r1867, 0, %r1866, %p385;
	add.s32 	%r1780, %r1867, %r1760;
	mov.b32 	%r1786, 4;
	// begin inline asm
	shfl.sync.up.b32 %r1769, %r1770, %r1786, %r1847, %r1848;
	// end inline asm
	// begin inline asm
	shfl.sync.up.b32 %r1774, %r1775, %r1786, %r1847, %r1848;
	// end inline asm
	mov.b64 	%rd670, {%r1769, %r1774};
	// begin inline asm
	shfl.sync.up.b32 %r1779, %r1780, %r1786, %r1847, %r1848;
	// end inline asm
	// begin inline asm
	shfl.sync.up.b32 %r1784, %r1785, %r1786, %r1847, %r1848;
	// end inline asm
	setp.eq.s64 	%p386, %rd669, 0;
	selp.b32 	%r1868, %r1779, 0, %p386;
	setp.lt.s32 	%p387, %r1715, 4;
	selp.b64 	%rd671, 0, %rd670, %p387;
	add.s64 	%rd672, %rd671, %rd669;
	mov.b64 	{%r1790, %r1795}, %rd672;
	selp.b32 	%r1869, 0, %r1868, %p387;
	add.s32 	%r1800, %r1869, %r1780;
	mov.b32 	%r1806, 8;
	// begin inline asm
	shfl.sync.up.b32 %r1789, %r1790, %r1806, %r1847, %r1848;
	// end inline asm
	// begin inline asm
	shfl.sync.up.b32 %r1794, %r1795, %r1806, %r1847, %r1848;
	// end inline asm
	mov.b64 	%rd673, {%r1789, %r1794};
	// begin inline asm
	shfl.sync.up.b32 %r1799, %r1800, %r1806, %r1847, %r1848;
	// end inline asm
	// begin inline asm
	shfl.sync.up.b32 %r1804, %r1805, %r1806, %r1847, %r1848;
	// end inline asm
	setp.eq.s64 	%p388, %rd672, 0;
	selp.b32 	%r1870, %r1799, 0, %p388;
	setp.lt.s32 	%p389, %r1715, 8;
	selp.b64 	%rd674, 0, %rd673, %p389;
	add.s64 	%rd675, %rd674, %rd672;
	mov.b64 	{%r1810, %r1815}, %rd675;
	selp.b32 	%r1871, 0, %r1870, %p389;
	add.s32 	%r1820, %r1871, %r1800;
	mov.b32 	%r1826, 16;
	// begin inline asm
	shfl.sync.up.b32 %r1809, %r1810, %r1826, %r1847, %r1848;
	// end inline asm
	// begin inline asm
	shfl.sync.up.b32 %r1814, %r1815, %r1826, %r1847, %r1848;
	// end inline asm
	mov.b64 	%rd676, {%r1809, %r1814};
	// begin inline asm
	shfl.sync.up.b32 %r1819, %r1820, %r1826, %r1847, %r1848;
	// end inline asm
	// begin inline asm
	shfl.sync.up.b32 %r1824, %r1825, %r1826, %r1847, %r1848;
	// end inline asm
	setp.eq.s64 	%p390, %rd675, 0;
	selp.b32 	%r1872, %r1819, 0, %p390;
	setp.lt.s32 	%p391, %r1715, 16;
	selp.b64 	%rd677, 0, %rd676, %p391;
	add.s64 	%rd16, %rd677, %rd675;
	mov.b64 	{%r1830, %r1835}, %rd16;
	selp.b32 	%r1873, 0, %r1872, %p391;
	add.s32 	%r1840, %r1873, %r1820;
	// begin inline asm
	shfl.sync.up.b32 %r1829, %r1830, %r1846, %r1847, %r1848;
	// end inline asm
	// begin inline asm
	shfl.sync.up.b32 %r1834, %r1835, %r1846, %r1847, %r1848;
	// end inline asm
	// begin inline asm
	shfl.sync.up.b32 %r1839, %r1840, %r1846, %r1847, %r1848;
	// end inline asm
	// begin inline asm
	shfl.sync.up.b32 %r1844, %r1845, %r1846, %r1847, %r1848;
	// end inline asm
	setp.ne.s32 	%p392, %r1715, 31;
	@%p392 bra 	$L__BB3_6;
	shl.b32 	%r1874, %r5, 4;
	mov.u32 	%r1875, _ZN6thrust24THRUST_300001_SM_1000_NS8cuda_cub4core6detail5shmemE;
	add.s32 	%r1876, %r1875, %r1874;
	st.shared.u64 	[%r1876], %rd16;
	st.shared.u32 	[%r1876+8], %r1840;
$L__BB3_6:
	mov.b64 	%rd678, {%r1829, %r1834};
	setp.ne.s32 	%p393, %r12, %r13;
	setp.ne.s32 	%p394, %r11, %r12;
	setp.ne.s32 	%p395, %r10, %r11;
	setp.ne.s32 	%p396, %r9, %r10;
	setp.ne.s32 	%p397, %r8, %r9;
	setp.ne.s32 	%p398, %r7, %r8;
	setp.ne.s32 	%p399, %r6, %r7;
	setp.ne.s32 	%p400, %r3, 0;
	bar.sync 	0;
	ld.shared.u64 	%rd679, [_ZN6thrust24THRUST_300001_SM_1000_NS8cuda_cub4core6detail5shmemE];
	ld.shared.u32 	%r1877, [_ZN6thrust24THRUST_300001_SM_1000_NS8cuda_cub4core6detail5shmemE+8];
	ld.shared.u64 	%rd680, [_ZN6thrust24THRUST_300001_SM_1000_NS8cuda_cub4core6detail5shmemE+16];
	ld.shared.u32 	%r1878, [_ZN6thrust24THRUST_300001_SM_1000_NS8cuda_cub4core6detail5shmemE+24];
	add.s64 	%rd681, %rd680, %rd679;
	setp.eq.s64 	%p401, %rd680, 0;
	selp.b32 	%r1879, %r1877, 0, %p401;
	add.s32 	%r1880, %r1879, %r1878;
	setp.eq.s32 	%p402, %r5, 2;
	selp.b64 	%rd682, %rd681, %rd679, %p402;
	selp.b32 	%r1881, %r1880, %r1877, %p402;
	ld.shared.u64 	%rd683, [_ZN6thrust24THRUST_300001_SM_1000_NS8cuda_cub4core6detail5shmemE+32];
	ld.shared.u32 	%r1882, [_ZN6thrust24THRUST_300001_SM_1000_NS8cuda_cub4core6detail5shmemE+40];
	add.s64 	%rd684, %rd683, %rd681;
	setp.eq.s64 	%p403, %rd683, 0;
	selp.b32 	%r1883, %r1880, 0, %p403;
	add.s32 	%r1884, %r1883, %r1882;
	setp.eq.s32 	%p404, %r5, 3;
	selp.b64 	%rd685, %rd684, %rd682, %p404;
	selp.b32 	%r1885, %r1884, %r1881, %p404;
	ld.shared.u64 	%rd686, [_ZN6thrust24THRUST_300001_SM_1000_NS8cuda_cub4core6detail5shmemE+48];
	ld.shared.u32 	%r1886, [_ZN6thrust24THRUST_300001_SM_1000_NS8cuda_cub4core6detail5shmemE+56];
	add.s64 	%rd687, %rd686, %rd684;
	setp.eq.s64 	%p405, %rd686, 0;
	selp.b32 	%r1887, %r1884, 0, %p405;
	add.s32 	%r1888, %r1887, %r1886;
	setp.eq.s32 	%p406, %r5, 4;
	selp.b64 	%rd688, %rd687, %rd685, %p406;
	selp.b32 	%r1889, %r1888, %r1885, %p406;
	ld.shared.u64 	%rd689, [_ZN6thrust24THRUST_300001_SM_1000_NS8cuda_cub4core6detail5shmemE+64];
	ld.shared.u32 	%r1890, [_ZN6thrust24THRUST_300001_SM_1000_NS8cuda_cub4core6detail5shmemE+72];
	add.s64 	%rd690, %rd689, %rd687;
	setp.eq.s64 	%p407, %rd689, 0;
	selp.b32 	%r1891, %r1888, 0, %p407;
	add.s32 	%r1892, %r1891, %r1890;
	setp.eq.s32 	%p408, %r5, 5;
	selp.b64 	%rd691, %rd690, %rd688, %p408;
	selp.b32 	%r1893, %r1892, %r1889, %p408;
	ld.shared.u64 	%rd692, [_ZN6thrust24THRUST_300001_SM_1000_NS8cuda_cub4core6detail5shmemE+80];
	ld.shared.u32 	%r1894, [_ZN6thrust24THRUST_300001_SM_1000_NS8cuda_cub4core6detail5shmemE+88];
	add.s64 	%rd693, %rd692, %rd690;
	setp.eq.s64 	%p409, %rd692, 0;
	selp.b32 	%r1895, %r1892, 0, %p409;
	add.s32 	%r1896, %r1895, %r1894;
	setp.eq.s32 	%p410, %r5, 6;
	selp.b64 	%rd694, %rd693, %rd691, %p410;
	selp.b32 	%r1897, %r1896, %r1893, %p410;
	ld.shared.u64 	%rd695, [_ZN6thrust24THRUST_300001_SM_1000_NS8cuda_cub4core6detail5shmemE+96];
	ld.shared.u32 	%r1898, [_ZN6thrust24THRUST_300001_SM_1000_NS8cuda_cub4core6detail5shmemE+104];
	add.s64 	%rd696, %rd695, %rd693;
	setp.eq.s64 	%p411, %rd695, 0;
	selp.b32 	%r1899, %r1896, 0, %p411;
	add.s32 	%r1900, %r1899, %r1898;
	setp.eq.s32 	%p412, %r5, 7;
	selp.b64 	%rd697, %rd696, %rd694, %p412;
	selp.b32 	%r1901, %r1900, %r1897, %p412;
	ld.shared.u64 	%rd698, [_ZN6thrust24THRUST_300001_SM_1000_NS8cuda_cub4core6detail5shmemE+112];
	ld.shared.u32 	%r1902, [_ZN6thrust24THRUST_300001_SM_1000_NS8cuda_cub4core6detail5shmemE+120];
	add.s64 	%rd17, %rd698, %rd696;
	setp.eq.s64 	%p413, %rd698, 0;
	selp.b32 	%r1903, %r1900, 0, %p413;
	add.s32 	%r31, %r1903, %r1902;
	setp.lt.u32 	%p414, %r3, 32;
	selp.b64 	%rd699, 0, %rd697, %p414;
	selp.b32 	%r1904, 0, %r1901, %p414;
	setp.eq.s64 	%p415, %rd678, 0;
	selp.b32 	%r1905, %r1904, 0, %p415;
	add.s32 	%r1906, %r1905, %r1839;
	setp.eq.s32 	%p416, %r1715, 0;
	selp.b32 	%r32, %r1904, %r1906, %p416;
	selp.b64 	%rd700, 0, %rd678, %p416;
	add.s64 	%rd18, %rd699, %rd700;
	add.s64 	%rd19, %rd18, %rd746;
	setp.eq.s64 	%p417, %rd746, 0;
	selp.b32 	%r1907, %r32, 0, %p417;
	add.s32 	%r33, %r1907, %r15;
	add.s64 	%rd20, %rd9, %rd18;
	selp.b32 	%r1908, 0, %r33, %p399;
	add.s32 	%r34, %r16, %r1908;
	add.s64 	%rd21, %rd10, %rd18;
	selp.b32 	%r1909, 0, %r34, %p398;
	add.s32 	%r35, %r17, %r1909;
	add.s64 	%rd22, %rd11, %rd18;
	selp.b32 	%r1910, 0, %r35, %p397;
	add.s32 	%r36, %r18, %r1910;
	add.s64 	%rd23, %rd12, %rd18;
	selp.b32 	%r1911, 0, %r36, %p396;
	add.s32 	%r37, %r19, %r1911;
	add.s64 	%rd24, %rd13, %rd18;
	selp.b32 	%r1912, 0, %r37, %p395;
	add.s32 	%r38, %r20, %r1912;
	add.s64 	%rd25, %rd14, %rd18;
	selp.b32 	%r1913, 0, %r38, %p394;
	add.s32 	%r39, %r21, %r1913;
	add.s64 	%rd26, %rd15, %rd18;
	selp.b32 	%r1914, 0, %r39, %p393;
	add.s32 	%r40, %r22, %r1914;
	@%p400 bra 	$L__BB3_8;
	mov.b32 	%r1915, 101;
	mov.b64 	%rd702, {%r31, %r1915};
	add.s64 	%rd701, %rd1, 512;
	// begin inline asm
	st.relaxed.gpu.v2.u64 [%rd701], {%rd702, %rd17};
	// end inline asm
$L__BB3_8:
	setp.lt.s64 	%p418, %rd17, 257;
	@%p418 bra 	$L__BB3_34;
	bar.sync 	0;
	@%p417 bra 	$L__BB3_11;
	cvt.u32.u64 	%r1916, %rd18;
	shl.b32 	%r1917, %r1916, 3;
	mov.u32 	%r1918, _ZN6thrust24THRUST_300001_SM_1000_NS8cuda_cub4core6detail5shmemE;
	add.s32 	%r1919, %r1918, %r1917;
	st.shared.v2.u32 	[%r1919], {%r1968, %r32};
$L__BB3_11:
	setp.eq.s32 	%p429, %r6, %r7;
	@%p429 bra 	$L__BB3_13;
	cvt.u32.u64 	%r1920, %rd19;
	shl.b32 	%r1921, %r1920, 3;
	mov.u32 	%r1922, _ZN6thrust24THRUST_300001_SM_1000_NS8cuda_cub4core6detail5shmemE;
	add.s32 	%r1923, %r1922, %r1921;
	st.shared.v2.u32 	[%r1923], {%r6, %r33};
$L__BB3_13:
	setp.eq.s32 	%p430, %r7, %r8;
	@%p430 bra 	$L__BB3_15;
	cvt.u32.u64 	%r1924, %rd20;
	shl.b32 	%r1925, %r1924, 3;
	mov.u32 	%r1926, _ZN6thrust24THRUST_300001_SM_1000_NS8cuda_cub4core6detail5shmemE;
	add.s32 	%r1927, %r1926, %r1925;
	st.shared.v2.u32 	[%r1927], {%r7, %r34};
$L__BB3_15:
	setp.eq.s32 	%p431, %r8, %r9;
	@%p431 bra 	$L__BB3_17;
	cvt.u32.u64 	%r1928, %rd21;
	shl.b32 	%r1929, %r1928, 3;
	mov.u32 	%r1930, _ZN6thrust24THRUST_300001_SM_1000_NS8cuda_cub4core6detail5shmemE;
	add.s32 	%r1931, %r1930, %r1929;
	st.shared.v2.u32 	[%r1931], {%r8, %r35};
$L__BB3_17:
	setp.eq.s32 	%p432, %r9, %r10;
	@%p432 bra 	$L__BB3_19;
	cvt.u32.u64 	%r1932, %rd22;
	shl.b32 	%r1933, %r1932, 3;
	mov.u32 	%r1934, _ZN6thrust24THRUST_300001_SM_1000_NS8cuda_cub4core6detail5shmemE;
	add.s32 	%r1935, %r1934, %r1933;
	st.shared.v2.u32 	[%r1935], {%r9, %r36};
$L__BB3_19:
	setp.eq.s32 	%p433, %r10, %r11;
	@%p433 bra 	$L__BB3_21;
	cvt.u32.u64 	%r1936, %rd23;
	shl.b32 	%r1937, %r1936, 3;
	mov.u32 	%r1938, _ZN6thrust24THRUST_300001_SM_1000_NS8cuda_cub4core6detail5shmemE;
	add.s32 	%r1939, %r1938, %r1937;
	st.shared.v2.u32 	[%r1939], {%r10, %r37};
$L__BB3_21:
	setp.eq.s32 	%p434, %r11, %r12;
	@%p434 bra 	$L__BB3_23;
	cvt.u32.u64 	%r1940, %rd24;
	shl.b32 	%r1941, %r1940, 3;
	mov.u32 	%r1942, _ZN6thrust24THRUST_300001_SM_1000_NS8cuda_cub4core6detail5shmemE;
	add.s32 	%r1943, %r1942, %r1941;
	st.shared.v2.u32 	[%r1943], {%r11, %r38};
$L__BB3_23:
	setp.eq.s32 	%p435, %r12, %r13;
	@%p435 bra 	$L__BB3_25;
	cvt.u32.u64 	%r1944, %rd25;
	shl.b32 	%r1945, %r1944, 3;
	mov.u32 	%r1946, _ZN6thrust24THRUST_300001_SM_1000_NS8cuda_cub4core6detail5shmemE;
	add.s32 	%r1947, %r1946, %r1945;
	st.shared.v2.u32 	[%r1947], {%r12, %r39};
$L__BB3_25:
	setp.eq.s32 	%p436, %r13, %r14;
	@%p436 bra 	$L__BB3_27;
	cvt.u32.u64 	%r1948, %rd26;
	shl.b32 	%r1949, %r1948, 3;
	mov.u32 	%r1950, _ZN6thrust24THRUST_300001_SM_1000_NS8cuda_cub4core6detail5shmemE;
	add.s32 	%r1951, %r1950, %r1949;
	st.shared.v2.u32 	[%r1951], {%r13, %r40};
$L__BB3_27:
	bar.sync 	0;
	cvt.u64.u32 	%rd751, %r3;
	setp.le.u64 	%p437, %rd17, %rd751;
	@%p437 bra 	$L__BB3_326;
	not.b64 	%rd731, %rd751;
	add.s64 	%rd28, %rd17, %rd731;
	shr.u64 	%rd732, %rd28, 8;
	add.s64 	%rd733, %rd732, 1;
	and.b64  	%rd747, %rd733, 3;
	and.b64  	%rd734, %rd28, 768;
	setp.eq.s64 	%p438, %rd734, 768;
	@%p438 bra 	$L__BB3_31;
	shl.b64 	%rd735, %rd751, 2;
	add.s64 	%rd749, %rd4, %rd735;
	add.s64 	%rd748, %rd3, %rd735;
	shl.b32 	%r1952, %r3, 3;
	mov.u32 	%r1953, _ZN6thrust24THRUST_300001_SM_1000_NS8cuda_cub4core6detail5shmemE;
	add.s32 	%r1969, %r1953, %r1952;
	shl.b64 	%rd736, %rd747, 8;
	add.s64 	%rd751, %rd736, %rd751;
$L__BB3_30:
	.pragma "nounroll";
	ld.shared.v2.u32 	{%r1954, %r1955}, [%r1969];
	st.global.u32 	[%rd748], %r1954;
	st.global.u32 	[%rd749], %r1955;
	add.s64 	%rd749, %rd749, 1024;
	add.s64 	%rd748, %rd748, 1024;
	add.s32 	%r1969, %r1969, 2048;
	add.s64 	%rd747, %rd747, -1;
	setp.ne.s64 	%p439, %rd747, 0;
	@%p439 bra 	$L__BB3_30;
$L__BB3_31:
	setp.lt.u64 	%p440, %rd28, 768;
	@%p440 bra 	$L__BB3_326;
	mov.u32 	%r1958, _ZN6thrust24THRUST_300001_SM_1000_NS8cuda_cub4core6detail5shmemE;
$L__BB3_33:
	cvt.u32.u64 	%r1956, %rd751;
	shl.b32 	%r1957, %r1956, 3;
	add.s32 	%r1959, %r1958, %r1957;
	ld.shared.v2.u32 	{%r1960, %r1961}, [%r1959];
	shl.b64 	%rd737, %rd751, 2;
	add.s64 	%rd738, %rd3, %rd737;
	st.global.u32 	[%rd738], %r1960;
	add.s64 	%rd739, %rd4, %rd737;
	st.global.u32 	[%rd739], %r1961;
	ld.shared.v2.u32 	{%r1962, %r1963}, [%r1959+2048];
	and.b64  	%rd740, %rd737, 17179869180;
	add.s64 	%rd741, %rd3, %rd740;
	st.global.u32 	[%rd741+1024], %r1962;
	add.s64 	%rd742, %rd4, %rd740;
	st.global.u32 	[%rd742+1024], %r1963;
	ld.shared.v2.u32 	{%r1964, %r1965}, [%r1959+4096];
	st.global.u32 	[%rd741+2048], %r1964;
	st.global.u32 	[%rd742+2048], %r1965;
	ld.shared.v2.u32 	{%r1966, %r1967}, [%r1959+6144];
	st.global.u32 	[%rd741+3072], %r1966;
	st.global.u32 	[%rd742+3072], %r1967;
	add.s64 	%rd743, %rd751, 1024;
	and.b64  	%rd751, %rd743, 4294967295;
	setp.gt.u64 	%p441, %rd17, %rd751;
	@%p441 bra 	$L__BB3_33;
	bra.uni 	$L__BB3_326;
$L__BB3_34:
	@%p417 bra 	$L__BB3_36;
	shl.b64 	%rd704, %rd18, 2;
	add.s64 	%rd705, %rd3, %rd704;
	st.global.u32 	[%rd705], %r1968;
	add.s64 	%rd706, %rd4, %rd704;
	st.global.u32 	[%rd706], %r32;
$L__BB3_36:
	setp.eq.s32 	%p420, %r6, %r7;
	@%p420 bra 	$L__BB3_38;
	shl.b64 	%rd707, %rd19, 2;
	add.s64 	%rd708, %rd3, %rd707;
	st.global.u32 	[%rd708], %r6;
	add.s64 	%rd709, %rd4, %rd707;
	st.global.u32 	[%rd709], %r33;
$L__BB3_38:
	setp.eq.s32 	%p421, %r7, %r8;
	@%p421 bra 	$L__BB3_40;
	shl.b64 	%rd710, %rd20, 2;
	add.s64 	%rd711, %rd3, %rd710;
	st.global.u32 	[%rd711], %r7;
	add.s64 	%rd712, %rd4, %rd710;
	st.global.u32 	[%rd712], %r34;
$L__BB3_40:
	setp.eq.s32 	%p422, %r8, %r9;
	@%p422 bra 	$L__BB3_42;
	shl.b64 	%rd713, %rd21, 2;
	add.s64 	%rd714, %rd3, %rd713;
	st.global.u32 	[%rd714], %r8;
	add.s64 	%rd715, %rd4, %rd713;
	st.global.u32 	[%rd715], %r35;
$L__BB3_42:
	setp.eq.s32 	%p423, %r9, %r10;
	@%p423 bra 	$L__BB3_44;
	shl.b64 	%rd716, %rd22, 2;
	add.s64 	%rd717, %rd3, %rd716;
	st.global.u32 	[%rd717], %r9;
	add.s64 	%rd718, %rd4, %rd716;
	st.global.u32 	[%rd718], %r36;
$L__BB3_44:
	setp.eq.s32 	%p424, %r10, %r11;
	@%p424 bra 	$L__BB3_46;
	shl.b64 	%rd719, %rd23, 2;
	add.s64 	%rd720, %rd3, %rd719;
	st.global.u32 	[%rd720], %r10;
	add.s64 	%rd721, %rd4, %rd719;
	st.global.u32 	[%rd721], %r37;
$L__BB3_46:
	setp.eq.s32 	%p425, %r11, %r12;
	@%p425 bra 	$L__BB3_48;
	shl.b64 	%rd722, %rd24, 2;
	add.s64 	%rd723, %rd3, %rd722;
	st.global.u32 	[%rd723], %r11;
	add.s64 	%rd724, %rd4, %rd722;
	st.global.u32 	[%rd724], %r38;
$L__BB3_48:
	setp.eq.s32 	%p426, %r12, %r13;
	@%p426 bra 	$L__BB3_50;
	shl.b64 	%rd725, %rd25, 2;
	add.s64 	%rd726, %rd3, %rd725;
	st.global.u32 	[%rd726], %r12;
	add.s64 	%rd727, %rd4, %rd725;
	st.global.u32 	[%rd727], %r39;
$L__BB3_50:
	setp.eq.s32 	%p427, %r13, %r14;
	@%p427 bra 	$L__BB3_326;
	shl.b64 	%rd728, %rd26, 2;
	add.s64 	%rd729, %rd3, %rd728;
	st.global.u32 	[%rd729], %r13;
	add.s64 	%rd730, %rd4, %rd728;
	st.global.u32 	[%rd730], %r40;
	bra.uni 	$L__BB3_326;
$L__BB3_52:
	mov.u32 	%r44, %tid.x;
	and.b32  	%r1201, %r44, 31;
	and.b32  	%r1202, %r44, 992;
	mul.lo.s32 	%r1203, %r1202, 9;
	or.b32  	%r1204, %r1203, %r1201;
	cvt.u64.u32 	%rd514, %r1204;
	add.s64 	%rd515, %rd5, %rd514;
	shl.b64 	%rd516, %rd515, 2;
	add.s64 	%rd505, %rd2, %rd516;
	// begin inline asm
	ld.global.nc.u32 %r1190, [%rd505];
	// end inline asm
	add.s64 	%rd506, %rd505, 128;
	// begin inline asm
	ld.global.nc.u32 %r1191, [%rd506];
	// end inline asm
	add.s64 	%rd507, %rd505, 256;
	// begin inline asm
	ld.global.nc.u32 %r1192, [%rd507];
	// end inline asm
	add.s64 	%rd508, %rd505, 384;
	// begin inline asm
	ld.global.nc.u32 %r1193, [%rd508];
	// end inline asm
	add.s64 	%rd509, %rd505, 512;
	// begin inline asm
	ld.global.nc.u32 %r1194, [%rd509];
	// end inline asm
	add.s64 	%rd510, %rd505, 640;
	// begin inline asm
	ld.global.nc.u32 %r1195, [%rd510];
	// end inline asm
	add.s64 	%rd511, %rd505, 768;
	// begin inline asm
	ld.global.nc.u32 %r1196, [%rd511];
	// end inline asm
	add.s64 	%rd512, %rd505, 896;
	// begin inline asm
	ld.global.nc.u32 %r1197, [%rd512];
	// end inline asm
	add.s64 	%rd513, %rd505, 1024;
	// begin inline asm
	ld.global.nc.u32 %r1198, [%rd513];
	// end inline asm
	// begin inline asm
	mov.u32 %r1199, %laneid;
	// end inline asm
	shr.u32 	%r46, %r44, 5;
	mad.lo.s32 	%r1205, %r46, 288, %r1199;
	shl.b32 	%r1206, %r1205, 2;
	mov.u32 	%r1207, _ZN6thrust24THRUST_300001_SM_1000_NS8cuda_cub4core6detail5shmemE;
	add.s32 	%r47, %r1207, %r1206;
	st.shared.u32 	[%r47], %r1190;
	st.shared.u32 	[%r47+128], %r1191;
	st.shared.u32 	[%r47+256], %r1192;
	st.shared.u32 	[%r47+384], %r1193;
	st.shared.u32 	[%r47+512], %r1194;
	st.shared.u32 	[%r47+640], %r1195;
	st.shared.u32 	[%r47+768], %r1196;
	st.shared.u32 	[%r47+896], %r1197;
	st.shared.u32 	[%r47+1024], %r1198;
	bar.warp.sync 	-1;
	shl.b32 	%r1208, %r1199, 5;
	add.s32 	%r48, %r47, %r1208;
	ld.shared.u32 	%r49, [%r48];
	ld.shared.u32 	%r50, [%r48+4];
	ld.shared.u32 	%r51, [%r48+8];
	ld.shared.u32 	%r52, [%r48+12];
	ld.shared.u32 	%r53, [%r48+16];
	ld.shared.u32 	%r54, [%r48+20];
	ld.shared.u32 	%r55, [%r48+24];
	ld.shared.u32 	%r56, [%r48+28];
	ld.shared.u32 	%r57, [%r48+32];
	setp.ne.s32 	%p263, %r44, 0;
	mov.b32 	%r1971, 0;
	@%p263 bra 	$L__BB3_54;
	shl.b64 	%rd518, %rd5, 2;
	add.s64 	%rd519, %rd2, %rd518;
	add.s64 	%rd517, %rd519, -4;
	// begin inline asm
	ld.global.nc.u32 %r1971, [%rd517];
	// end inline asm
$L__BB3_54:
	setp.eq.s32 	%p264, %r44, 0;
	bar.sync 	0;
	st.shared.u32 	[%r47], %r1;
	st.shared.u32 	[%r47+128], %r1;
	st.shared.u32 	[%r47+256], %r1;
	st.shared.u32 	[%r47+384], %r1;
	st.shared.u32 	[%r47+512], %r1;
	st.shared.u32 	[%r47+640], %r1;
	st.shared.u32 	[%r47+768], %r1;
	st.shared.u32 	[%r47+896], %r1;
	st.shared.u32 	[%r47+1024], %r1;
	bar.warp.sync 	-1;
	ld.shared.u32 	%r60, [%r48];
	ld.shared.u32 	%r61, [%r48+4];
	ld.shared.u32 	%r62, [%r48+8];
	ld.shared.u32 	%r63, [%r48+12];
	ld.shared.u32 	%r64, [%r48+16];
	ld.shared.u32 	%r65, [%r48+20];
	ld.shared.u32 	%r66, [%r48+24];
	ld.shared.u32 	%r67, [%r48+28];
	ld.shared.u32 	%r68, [%r48+32];
	bar.sync 	0;
	shl.b32 	%r1210, %r44, 2;
	add.s32 	%r1212, %r1207, %r1210;
	add.s32 	%r69, %r1212, 1240;
	st.shared.u32 	[%r1212+1240], %r57;
	bar.sync 	0;
	@%p264 bra 	$L__BB3_56;
	ld.shared.u32 	%r1971, [%r69+-4];
$L__BB3_56:
	setp.ne.s32 	%p265, %r1971, %r49;
	selp.u64 	%rd520, 1, 0, %p265;
	setp.ne.s32 	%p266, %r49, %r50;
	selp.u64 	%rd521, 1, 0, %p266;
	setp.ne.s32 	%p267, %r50, %r51;
	selp.u64 	%rd522, 1, 0, %p267;
	setp.ne.s32 	%p268, %r51, %r52;
	selp.u64 	%rd523, 1, 0, %p268;
	setp.ne.s32 	%p269, %r52, %r53;
	selp.u64 	%rd524, 1, 0, %p269;
	setp.ne.s32 	%p270, %r53, %r54;
	selp.u64 	%rd525, 1, 0, %p270;
	setp.ne.s32 	%p271, %r54, %r55;
	selp.u64 	%rd526, 1, 0, %p271;
	setp.ne.s32 	%p272, %r55, %r56;
	selp.u64 	%rd527, 1, 0, %p272;
	setp.ne.s32 	%p273, %r56, %r57;
	selp.u64 	%rd528, 1, 0, %p273;
	add.s64 	%rd529, %rd521, %rd520;
	selp.b32 	%r1333, 0, %r60, %p266;
	add.s32 	%r1334, %r61, %r1333;
	add.s64 	%rd530, %rd529, %rd522;
	selp.b32 	%r1335, 0, %r1334, %p267;
	add.s32 	%r1336, %r62, %r1335;
	add.s64 	%rd42, %rd530, %rd523;
	selp.b32 	%r1337, 0, %r1336, %p268;
	add.s32 	%r1338, %r63, %r1337;
	add.s64 	%rd43, %rd42, %rd524;
	selp.b32 	%r1339, 0, %r1338, %p269;
	add.s32 	%r1340, %r64, %r1339;
	add.s64 	%rd44, %rd43, %rd525;
	selp.b32 	%r1341, 0, %r1340, %p270;
	add.s32 	%r1342, %r65, %r1341;
	add.s64 	%rd45, %rd44, %rd526;
	selp.b32 	%r1343, 0, %r1342, %p271;
	add.s32 	%r1344, %r66, %r1343;
	add.s64 	%rd46, %rd45, %rd527;
	selp.b32 	%r1345, 0, %r1344, %p272;
	add.s32 	%r1346, %r67, %r1345;
	add.s64 	%rd531, %rd46, %rd528;
	mov.b64 	{%r1214, %r1219}, %rd531;
	selp.b32 	%r1347, 0, %r1346, %p273;
	add.s32 	%r1224, %r68, %r1347;
	mov.b32 	%r1330, 1;
	mov.b32 	%r1331, 0;
	mov.b32 	%r1332, -1;
	// begin inline asm
	shfl.sync.up.b32 %r1213, %r1214, %r1330, %r1331, %r1332;
	// end inline asm
	// begin inline asm
	shfl.sync.up.b32 %r1218, %r1219, %r1330, %r1331, %r1332;
	// end inline asm
	mov.b64 	%rd532, {%r1213, %r1218};
	// begin inline asm
	shfl.sync.up.b32 %r1223, %r1224, %r1330, %r1331, %r1332;
	// end inline asm
	// begin inline asm
	shfl.sync.up.b32 %r1228, %r1229, %r1330, %r1331, %r1332;
	// end inline asm
	setp.eq.s64 	%p274, %rd531, 0;
	selp.b32 	%r1348, %r1223, 0, %p274;
	setp.lt.s32 	%p275, %r1199, 1;
	selp.b64 	%rd533, 0, %rd532, %p275;
	add.s64 	%rd534, %rd533, %rd531;
	mov.b64 	{%r1234, %r1239}, %rd534;
	selp.b32 	%r1349, 0, %r1348, %p275;
	add.s32 	%r1244, %r1349, %r1224;
	mov.b32 	%r1250, 2;
	// begin inline asm
	shfl.sync.up.b32 %r1233, %r1234, %r1250, %r1331, %r1332;
	// end inline asm
	// begin inline asm
	shfl.sync.up.b32 %r1238, %r1239, %r1250, %r1331, %r1332;
	// end inline asm
	mov.b64 	%rd535, {%r1233, %r1238};
	// begin inline asm
	shfl.sync.up.b32 %r1243, %r1244, %r1250, %r1331, %r1332;
	// end inline asm
	// begin inline asm
	shfl.sync.up.b32 %r1248, %r1249, %r1250, %r1331, %r1332;
	// end inline asm
	setp.eq.s64 	%p276, %rd534, 0;
	selp.b32 	%r1350, %r1243, 0, %p276;
	setp.lt.s32 	%p277, %r1199, 2;
	selp.b64 	%rd536, 0, %rd535, %p277;
	add.s64 	%rd537, %rd536, %rd534;
	mov.b64 	{%r1254, %r1259}, %rd537;
	selp.b32 	%r1351, 0, %r1350, %p277;
	add.s32 	%r1264, %r1351, %r1244;
	mov.b32 	%r1270, 4;
	// begin inline asm
	shfl.sync.up.b32 %r1253, %r1254, %r1270, %r1331, %r1332;
	// end inline asm
	// begin inline asm
	shfl.sync.up.b32 %r1258, %r1259, %r1270, %r1331, %r1332;
	// end inline asm
	mov.b64 	%rd538, {%r1253, %r1258};
	// begin inline asm
	shfl.sync.up.b32 %r1263, %r1264, %r1270, %r1331, %r1332;
	// end inline asm
	// begin inline asm
	shfl.sync.up.b32 %r1268, %r1269, %r1270, %r1331, %r1332;
	// end inline asm
	setp.eq.s64 	%p278, %rd537, 0;
	selp.b32 	%r1352, %r1263, 0, %p278;
	setp.lt.s32 	%p279, %r1199, 4;
	selp.b64 	%rd539, 0, %rd538, %p279;
	add.s64 	%rd540, %rd539, %rd537;
	mov.b64 	{%r1274, %r1279}, %rd540;
	selp.b32 	%r1353, 0, %r1352, %p279;
	add.s32 	%r1284, %r1353, %r1264;
	mov.b32 	%r1290, 8;
	// begin inline asm
	shfl.sync.up.b32 %r1273, %r1274, %r1290, %r1331, %r1332;
	// end inline asm
	// begin inline asm
	shfl.sync.up.b32 %r1278, %r1279, %r1290, %r1331, %r1332;
	// end inline asm
	mov.b64 	%rd541, {%r1273, %r1278};
	// begin inline asm
	shfl.sync.up.b32 %r1283, %r1284, %r1290, %r1331, %r1332;
	// end inline asm
	// begin inline asm
	shfl.sync.up.b32 %r1288, %r1289, %r1290, %r1331, %r1332;
	// end inline asm
	setp.eq.s64 	%p280, %rd540, 0;
	selp.b32 	%r1354, %r1283, 0, %p280;
	setp.lt.s32 	%p281, %r1199, 8;
	selp.b64 	%rd542, 0, %rd541, %p281;
	add.s64 	%rd543, %rd542, %rd540;
	mov.b64 	{%r1294, %r1299}, %rd543;
	selp.b32 	%r1355, 0, %r1354, %p281;
	add.s32 	%r1304, %r1355, %r1284;
	mov.b32 	%r1310, 16;
	// begin inline asm
	shfl.sync.up.b32 %r1293, %r1294, %r1310, %r1331, %r1332;
	// end inline asm
	// begin inline asm
	shfl.sync.up.b32 %r1298, %r1299, %r1310, %r1331, %r1332;
	// end inline asm
	mov.b64 	%rd544, {%r1293, %r1298};
	// begin inline asm
	shfl.sync.up.b32 %r1303, %r1304, %r1310, %r1331, %r1332;
	// end inline asm
	// begin inline asm
	shfl.sync.up.b32 %r1308, %r1309, %r1310, %r1331, %r1332;
	// end inline asm
	setp.eq.s64 	%p282, %rd543, 0;
	selp.b32 	%r1356, %r1303, 0, %p282;
	setp.lt.s32 	%p283, %r1199, 16;
	selp.b64 	%rd545, 0, %rd544, %p283;
	add.s64 	%rd47, %rd545, %rd543;
	mov.b64 	{%r1314, %r1319}, %rd47;
	selp.b32 	%r1357, 0, %r1356, %p283;
	add.s32 	%r1324, %r1357, %r1304;
	// begin inline asm
	shfl.sync.up.b32 %r1313, %r1314, %r1330, %r1331, %r1332;
	// end inline asm
	// begin inline asm
	shfl.sync.up.b32 %r1318, %r1319, %r1330, %r1331, %r1332;
	// end inline asm
	mov.b64 	%rd763, {%r1313, %r1318};
	// begin inline asm
	shfl.sync.up.b32 %r1985, %r1324, %r1330, %r1331, %r1332;
	// end inline asm
	// begin inline asm
	shfl.sync.up.b32 %r1328, %r1329, %r1330, %r1331, %r1332;
	// end inline asm
	setp.ne.s32 	%p284, %r1199, 31;
	@%p284 bra 	$L__BB3_58;
	shl.b32 	%r1358, %r46, 4;
	mov.u32 	%r1359, _ZN6thrust24THRUST_300001_SM_1000_NS8cuda_cub4core6detail5shmemE;
	add.s32 	%r1360, %r1359, %r1358;
	st.shared.u64 	[%r1360], %rd47;
	st.shared.u32 	[%r1360+8], %r1324;
$L__BB3_58:
	bar.sync 	0;
	ld.shared.u64 	%rd546, [_ZN6thrust24THRUST_300001_SM_1000_NS8cuda_cub4core6detail5shmemE];
	ld.shared.u32 	%r1361, [_ZN6thrust24THRUST_300001_SM_1000_NS8cuda_cub4core6detail5shmemE+8];
	ld.shared.u64 	%rd547, [_ZN6thrust24THRUST_300001_SM_1000_NS8cuda_cub4core6detail5shmemE+16];
	ld.shared.u32 	%r1362, [_ZN6thrust24THRUST_300001_SM_1000_NS8cuda_cub4core6detail5shmemE+24];
	add.s64 	%rd548, %rd547, %rd546;
	setp.eq.s64 	%p285, %rd547, 0;
	selp.b32 	%r1363, %r1361, 0, %p285;
	add.s32 	%r1364, %r1363, %r1362;
	setp.eq.s32 	%p286, %r46, 2;
	selp.b64 	%rd549, %rd548, %rd546, %p286;
	selp.b32 	%r1365, %r1364, %r1361, %p286;
	ld.shared.u64 	%rd550, [_ZN6thrust24THRUST_300001_SM_1000_NS8cuda_cub4core6detail5shmemE+32];
	ld.shared.u32 	%r1366, [_ZN6thrust24THRUST_300001_SM_1000_NS8cuda_cub4core6detail5shmemE+40];
	add.s64 	%rd551, %rd550, %rd548;
	setp.eq.s64 	%p287, %rd550, 0;
	selp.b32 	%r1367, %r1364, 0, %p287;
	add.s32 	%r1368, %r1367, %r1366;
	setp.eq.s32 	%p288, %r46, 3;
	selp.b64 	%rd552, %rd551, %rd549, %p288;
	selp.b32 	%r1369, %r1368, %r1365, %p288;
	ld.shared.u64 	%rd553, [_ZN6thrust24THRUST_300001_SM_1000_NS8cuda_cub4core6detail5shmemE+48];
	ld.shared.u32 	%r1370, [_ZN6thrust24THRUST_300001_SM_1000_NS8cuda_cub4core6detail5shmemE+56];
	add.s64 	%rd554, %rd553, %rd551;
	setp.eq.s64 	%p289, %rd553, 0;
	selp.b32 	%r1371, %r1368, 0, %p289;
	add.s32 	%r1372, %r1371, %r1370;
	setp.eq.s32 	%p290, %r46, 4;
	selp.b64 	%rd555, %rd554, %rd552, %p290;
	selp.b32 	%r1373, %r1372, %r1369, %p290;
	ld.shared.u64 	%rd556, [_ZN6thrust24THRUST_300001_SM_1000_NS8cuda_cub4core6detail5shmemE+64];
	ld.shared.u32 	%r1374, [_ZN6thrust24THRUST_300001_SM_1000_NS8cuda_cub4core6detail5shmemE+72];
	add.s64 	%rd557, %rd556, %rd554;
	setp.eq.s64 	%p291, %rd556, 0;
	selp.b32 	%r1375, %r1372, 0, %p291;
	add.s32 	%r1376, %r1375, %r1374;
	setp.eq.s32 	%p292, %r46, 5;
	selp.b64 	%rd558, %rd557, %rd555, %p292;
	selp.b32 	%r1377, %r1376, %r1373, %p292;
	ld.shared.u64 	%rd559, [_ZN6thrust24THRUST_300001_SM_1000_NS8cuda_cub4core6detail5shmemE+80];
	ld.shared.u32 	%r1378, [_ZN6thrust24THRUST_300001_SM_1000_NS8cuda_cub4core6detail5shmemE+88];
	add.s64 	%rd560, %rd559, %rd557;
	setp.eq.s64 	%p293, %rd559, 0;
	selp.b32 	%r1379, %r1376, 0, %p293;
	add.s32 	%r1380, %r1379, %r1378;
	setp.eq.s32 	%p294, %r46, 6;
	selp.b64 	%rd561, %rd560, %rd558, %p294;
	selp.b32 	%r1381, %r1380, %r1377, %p294;
	ld.shared.u64 	%rd562, [_ZN6thrust24THRUST_300001_SM_1000_NS8cuda_cub4core6detail5shmemE+96];
	ld.shared.u32 	%r1382, [_ZN6thrust24THRUST_300001_SM_1000_NS8cuda_cub4core6detail5shmemE+104];
	add.s64 	%rd563, %rd562, %rd560;
	setp.eq.s64 	%p295, %rd562, 0;
	selp.b32 	%r1383, %r1380, 0, %p295;
	add.s32 	%r1384, %r1383, %r1382;
	setp.eq.s32 	%p296, %r46, 7;
	selp.b64 	%rd49, %rd563, %rd561, %p296;
	selp.b32 	%r74, %r1384, %r1381, %p296;
	ld.shared.u64 	%rd564, [_ZN6thrust24THRUST_300001_SM_1000_NS8cuda_cub4core6detail5shmemE+112];
	ld.shared.u32 	%r1385, [_ZN6thrust24THRUST_300001_SM_1000_NS8cuda_cub4core6detail5shmemE+120];
	add.s64 	%rd50, %rd564, %rd563;
	setp.eq.s64 	%p297, %rd564, 0;
	selp.b32 	%r1386, %r1384, 0, %p297;
	add.s32 	%r75, %r1386, %r1385;
	setp.lt.u32 	%p298, %r44, 32;
	@%p298 bra 	$L__BB3_60;
	setp.eq.s64 	%p299, %rd763, 0;
	selp.b32 	%r1387, %r74, 0, %p299;
	add.s32 	%r1388, %r1387, %r1985;
	setp.eq.s32 	%p300, %r1199, 0;
	selp.b64 	%rd565, 0, %rd763, %p300;
	add.s64 	%rd763, %rd49, %rd565;
	selp.b32 	%r1985, %r74, %r1388, %p300;
	bra.uni 	$L__BB3_96;
$L__BB3_60:
	setp.ne.s32 	%p301, %r44, 0;
	mul.wide.u32 	%rd566, %r2, 16;
	add.s64 	%rd52, %rd1, %rd566;
	@%p301 bra 	$L__BB3_62;
	st.shared.u64 	[_ZN6thrust24THRUST_300001_SM_1000_NS8cuda_cub4core6detail5shmemE+200], %rd50;
	st.shared.u32 	[_ZN6thrust24THRUST_300001_SM_1000_NS8cuda_cub4core6detail5shmemE+208], %r75;
	mov.b32 	%r1389, 100;
	mov.b64 	%rd568, {%r75, %r1389};
	add.s64 	%rd567, %rd52, 512;
	// begin inline asm
	st.relaxed.gpu.v2.u64 [%rd567], {%rd568, %rd50};
	// end inline asm
$L__BB3_62:
	not.b32 	%r77, %r44;
	mov.u32 	%r1390, %nctaid.x;
	setp.gt.u32 	%p302, %r1390, 499;
	@%p302 bra 	$L__BB3_64;
	membar.cta;
	bra.uni 	$L__BB3_65;
$L__BB3_64:
	mov.b32 	%r1391, 450;
	// begin inline asm
	nanosleep.u32 %r1391;
	// end inline asm
$L__BB3_65:
	mul.wide.s32 	%rd570, %r77, 16;
	add.s64 	%rd571, %rd52, %rd570;
	add.s64 	%rd53, %rd571, 512;
$L__BB3_66:
	// begin inline asm
	ld.relaxed.gpu.v2.u64 {%rd572, %rd753}, [%rd53];
	// end inline asm
	mov.b64 	{%r1973, %r1978}, %rd572;
	setp.eq.s32 	%p303, %r1978, 99;
	mov.b32 	%r1392, -1;
	vote.sync.any.pred 	%p304, %p303, %r1392;
	@%p304 bra 	$L__BB3_66;
	setp.eq.s32 	%p305, %r1978, 101;
	mov.b32 	%r1414, -1;
	vote.sync.ballot.b32 	%r1415, %p305, %r1414;
	// begin inline asm
	mov.u32 %r1394, %lanemask_ge;
	// end inline asm
	and.b32  	%r1416, %r1415, %r1394;
	or.b32  	%r1417, %r1416, -2147483648;
	add.s32 	%r1418, %r1417, -1;
	not.b32 	%r1419, %r1417;
	and.b32  	%r1420, %r1419, %r1418;
	popc.b32 	%r81, %r1420;
	mov.b64 	{%r1396, %r1401}, %rd753;
	mov.b32 	%r1412, 1;
	// begin inline asm
	shfl.sync.down.b32 %r1395, %r1396, %r1412, %r81, %r1414;
	// end inline asm
	// begin inline asm
	shfl.sync.down.b32 %r1400, %r1401, %r1412, %r81, %r1414;
	// end inline asm
	// begin inline asm
	shfl.sync.down.b32 %r1405, %r1973, %r1412, %r81, %r1414;
	// end inline asm
	// begin inline asm
	shfl.sync.down.b32 %r1410, %r1411, %r1412, %r81, %r1414;
	// end inline asm
	setp.ge.s32 	%p307, %r1199, %r81;
	@%p307 bra 	$L__BB3_69;
	mov.b64 	%rd575, {%r1395, %r1400};
	add.s64 	%rd55, %rd753, %rd575;
	setp.eq.s64 	%p308, %rd753, 0;
	selp.b32 	%r1421, %r1405, 0, %p308;
	add.s32 	%r1973, %r1421, %r1973;
	mov.u64 	%rd753, %rd55;
$L__BB3_69:
	mov.b64 	{%r1423, %r1428}, %rd753;
	mov.b32 	%r1439, 2;
	mov.b32 	%r1441, -1;
	// begin inline asm
	shfl.sync.down.b32 %r1422, %r1423, %r1439, %r81, %r1441;
	// end inline asm
	// begin inline asm
	shfl.sync.down.b32 %r1427, %r1428, %r1439, %r81, %r1441;
	// end inline asm
	// begin inline asm
	shfl.sync.down.b32 %r1432, %r1973, %r1439, %r81, %r1441;
	// end inline asm
	// begin inline asm
	shfl.sync.down.b32 %r1437, %r1438, %r1439, %r81, %r1441;
	// end inline asm
	add.s32 	%r90, %r1199, 2;
	setp.gt.s32 	%p309, %r90, %r81;
	@%p309 bra 	$L__BB3_71;
	mov.b64 	%rd576, {%r1422, %r1427};
	add.s64 	%rd57, %rd753, %rd576;
	setp.eq.s64 	%p310, %rd753, 0;
	selp.b32 	%r1442, %r1432, 0, %p310;
	add.s32 	%r1973, %r1442, %r1973;
	mov.u64 	%rd753, %rd57;
$L__BB3_71:
	mov.b64 	{%r1444, %r1449}, %rd753;
	mov.b32 	%r1460, 4;
	mov.b32 	%r1462, -1;
	// begin inline asm
	shfl.sync.down.b32 %r1443, %r1444, %r1460, %r81, %r1462;
	// end inline asm
	// begin inline asm
	shfl.sync.down.b32 %r1448, %r1449, %r1460, %r81, %r1462;
	// end inline asm
	// begin inline asm
	shfl.sync.down.b32 %r1453, %r1973, %r1460, %r81, %r1462;
	// end inline asm
	// begin inline asm
	shfl.sync.down.b32 %r1458, %r1459, %r1460, %r81, %r1462;
	// end inline asm
	add.s32 	%r96, %r1199, 4;
	setp.gt.s32 	%p311, %r96, %r81;
	@%p311 bra 	$L__BB3_73;
	mov.b64 	%rd577, {%r1443, %r1448};
	add.s64 	%rd59, %rd753, %rd577;
	setp.eq.s64 	%p312, %rd753, 0;
	selp.b32 	%r1463, %r1453, 0, %p312;
	add.s32 	%r1973, %r1463, %r1973;
	mov.u64 	%rd753, %rd59;
$L__BB3_73:
	mov.b64 	{%r1465, %r1470}, %rd753;
	mov.b32 	%r1481, 8;
	mov.b32 	%r1483, -1;
	// begin inline asm
	shfl.sync.down.b32 %r1464, %r1465, %r1481, %r81, %r1483;
	// end inline asm
	// begin inline asm
	shfl.sync.down.b32 %r1469, %r1470, %r1481, %r81, %r1483;
	// end inline asm
	// begin inline asm
	shfl.sync.down.b32 %r1474, %r1973, %r1481, %r81, %r1483;
	// end inline asm
	// begin inline asm
	shfl.sync.down.b32 %r1479, %r1480, %r1481, %r81, %r1483;
	// end inline asm
	add.s32 	%r102, %r1199, 8;
	setp.gt.s32 	%p313, %r102, %r81;
	@%p313 bra 	$L__BB3_75;
	mov.b64 	%rd578, {%r1464, %r1469};
	add.s64 	%rd61, %rd753, %rd578;
	setp.eq.s64 	%p314, %rd753, 0;
	selp.b32 	%r1484, %r1474, 0, %p314;
	add.s32 	%r1973, %r1484, %r1973;
	mov.u64 	%rd753, %rd61;
$L__BB3_75:
	mov.b64 	{%r1486, %r1491}, %rd753;
	mov.b32 	%r1502, 16;
	mov.b32 	%r1504, -1;
	// begin inline asm
	shfl.sync.down.b32 %r1485, %r1486, %r1502, %r81, %r1504;
	// end inline asm
	// begin inline asm
	shfl.sync.down.b32 %r1490, %r1491, %r1502, %r81, %r1504;
	// end inline asm
	// begin inline asm
	shfl.sync.down.b32 %r1495, %r1973, %r1502, %r81, %r1504;
	// end inline asm
	// begin inline asm
	shfl.sync.down.b32 %r1500, %r1501, %r1502, %r81, %r1504;
	// end inline asm
	add.s32 	%r108, %r1199, 16;
	setp.gt.s32 	%p315, %r108, %r81;
	@%p315 bra 	$L__BB3_77;
	mov.b64 	%rd579, {%r1485, %r1490};
	add.s64 	%rd63, %rd753, %rd579;
	setp.eq.s64 	%p316, %rd753, 0;
	selp.b32 	%r1505, %r1495, 0, %p316;
	add.s32 	%r1973, %r1505, %r1973;
	mov.u64 	%rd753, %rd63;
$L__BB3_77:
	not.b32 	%r1506, %r44;
	add.s32 	%r1979, %r2, %r1506;
	add.s64 	%rd65, %rd1, 512;
$L__BB3_78:
	setp.ne.s32 	%p317, %r1978, 101;
	mov.b32 	%r1507, -1;
	vote.sync.all.pred 	%p318, %p317, %r1507;
	not.pred 	%p319, %p318;
	@%p319 bra 	$L__BB3_92;
	mul.wide.s32 	%rd635, %r1979, 16;
	add.s64 	%rd636, %rd65, %rd635;
	add.s64 	%rd634, %rd636, -512;
$L__BB3_80:
	// begin inline asm
	ld.relaxed.gpu.v2.u64 {%rd632, %rd759}, [%rd634];
	// end inline asm
	mov.b64 	{%r1981, %r1978}, %rd632;
	setp.eq.s32 	%p357, %r1978, 99;
	mov.b32 	%r1592, -1;
	vote.sync.any.pred 	%p358, %p357, %r1592;
	@%p358 bra 	$L__BB3_80;
	setp.eq.s32 	%p359, %r1978, 101;
	mov.b32 	%r1613, -1;
	vote.sync.ballot.b32 	%r1614, %p359, %r1613;
	and.b32  	%r1615, %r1614, %r1394;
	or.b32  	%r1616, %r1615, -2147483648;
	add.s32 	%r1617, %r1616, -1;
	not.b32 	%r1618, %r1616;
	and.b32  	%r1619, %r1618, %r1617;
	popc.b32 	%r117, %r1619;
	mov.b64 	{%r1595, %r1600}, %rd759;
	mov.b32 	%r1611, 1;
	// begin inline asm
	shfl.sync.down.b32 %r1594, %r1595, %r1611, %r117, %r1613;
	// end inline asm
	// begin inline asm
	shfl.sync.down.b32 %r1599, %r1600, %r1611, %r117, %r1613;
	// end inline asm
	// begin inline asm
	shfl.sync.down.b32 %r1604, %r1981, %r1611, %r117, %r1613;
	// end inline asm
	// begin inline asm
	shfl.sync.down.b32 %r1609, %r1610, %r1611, %r117, %r1613;
	// end inline asm
	setp.ge.s32 	%p361, %r1199, %r117;
	@%p361 bra 	$L__BB3_83;
	mov.b64 	%rd637, {%r1594, %r1599};
	add.s64 	%rd68, %rd759, %rd637;
	setp.eq.s64 	%p362, %rd759, 0;
	selp.b32 	%r1620, %r1604, 0, %p362;
	add.s32 	%r1981, %r1620, %r1981;
	mov.u64 	%rd759, %rd68;
$L__BB3_83:
	mov.b64 	{%r1622, %r1627}, %rd759;
	mov.b32 	%r1638, 2;
	mov.b32 	%r1640, -1;
	// begin inline asm
	shfl.sync.down.b32 %r1621, %r1622, %r1638, %r117, %r1640;
	// end inline asm
	// begin inline asm
	shfl.sync.down.b32 %r1626, %r1627, %r1638, %r117, %r1640;
	// end inline asm
	// begin inline asm
	shfl.sync.down.b32 %r1631, %r1981, %r1638, %r117, %r1640;
	// end inline asm
	// begin inline asm
	shfl.sync.down.b32 %r1636, %r1637, %r1638, %r117, %r1640;
	// end inline asm
	setp.gt.s32 	%p363, %r90, %r117;
	@%p363 bra 	$L__BB3_85;
	mov.b64 	%rd638, {%r1621, %r1626};
	add.s64 	%rd70, %rd759, %rd638;
	setp.eq.s64 	%p364, %rd759, 0;
	selp.b32 	%r1641, %r1631, 0, %p364;
	add.s32 	%r1981, %r1641, %r1981;
	mov.u64 	%rd759, %rd70;
$L__BB3_85:
	mov.b64 	{%r1643, %r1648}, %rd759;
	mov.b32 	%r1659, 4;
	mov.b32 	%r1661, -1;
	// begin inline asm
	shfl.sync.down.b32 %r1642, %r1643, %r1659, %r117, %r1661;
	// end inline asm
	// begin inline asm
	shfl.sync.down.b32 %r1647, %r1648, %r1659, %r117, %r1661;
	// end inline asm
	// begin inline asm
	shfl.sync.down.b32 %r1652, %r1981, %r1659, %r117, %r1661;
	// end inline asm
	// begin inline asm
	shfl.sync.down.b32 %r1657, %r1658, %r1659, %r117, %r1661;
	// end inline asm
	setp.gt.s32 	%p365, %r96, %r117;
	@%p365 bra 	$L__BB3_87;
	mov.b64 	%rd639, {%r1642, %r1647};
	add.s64 	%rd72, %rd759, %rd639;
	setp.eq.s64 	%p366, %rd759, 0;
	selp.b32 	%r1662, %r1652, 0, %p366;
	add.s32 	%r1981, %r1662, %r1981;
	mov.u64 	%rd759, %rd72;
$L__BB3_87:
	mov.b64 	{%r1664, %r1669}, %rd759;
	mov.b32 	%r1680, 8;
	mov.b32 	%r1682, -1;
	// begin inline asm
	shfl.sync.down.b32 %r1663, %r1664, %r1680, %r117, %r1682;
	// end inline asm
	// begin inline asm
	shfl.sync.down.b32 %r1668, %r1669, %r1680, %r117, %r1682;
	// end inline asm
	// begin inline asm
	shfl.sync.down.b32 %r1673, %r1981, %r1680, %r117, %r1682;
	// end inline asm
	// begin inline asm
	shfl.sync.down.b32 %r1678, %r1679, %r1680, %r117, %r1682;
	// end inline asm
	setp.gt.s32 	%p367, %r102, %r117;
	@%p367 bra 	$L__BB3_89;
	mov.b64 	%rd640, {%r1663, %r1668};
	add.s64 	%rd74, %rd759, %rd640;
	setp.eq.s64 	%p368, %rd759, 0;
	selp.b32 	%r1683, %r1673, 0, %p368;
	add.s32 	%r1981, %r1683, %r1981;
	mov.u64 	%rd759, %rd74;
$L__BB3_89:
	mov.b64 	{%r1685, %r1690}, %rd759;
	mov.b32 	%r1701, 16;
	mov.b32 	%r1703, -1;
	// begin inline asm
	shfl.sync.down.b32 %r1684, %r1685, %r1701, %r117, %r1703;
	// end inline asm
	// begin inline asm
	shfl.sync.down.b32 %r1689, %r1690, %r1701, %r117, %r1703;
	// end inline asm
	// begin inline asm
	shfl.sync.down.b32 %r1694, %r1981, %r1701, %r117, %r1703;
	// end inline asm
	// begin inline asm
	shfl.sync.down.b32 %r1699, %r1700, %r1701, %r117, %r1703;
	// end inline asm
	setp.gt.s32 	%p369, %r108, %r117;
	@%p369 bra 	$L__BB3_91;
	mov.b64 	%rd641, {%r1684, %r1689};
	add.s64 	%rd76, %rd759, %rd641;
	setp.eq.s64 	%p370, %rd759, 0;
	selp.b32 	%r1704, %r1694, 0, %p370;
	add.s32 	%r1981, %r1704, %r1981;
	mov.u64 	%rd759, %rd76;
$L__BB3_91:
	add.s64 	%rd78, %rd759, %rd753;
	setp.eq.s64 	%p371, %rd753, 0;
	selp.b32 	%r1705, %r1981, 0, %p371;
	add.s32 	%r1973, %r1705, %r1973;
	add.s32 	%r1979, %r1979, -32;
	mov.u64 	%rd753, %rd78;
	bra.uni 	$L__BB3_78;
$L__BB3_92:
	@%p301 bra 	$L__BB3_94;
	add.s64 	%rd582, %rd753, %rd50;
	setp.eq.s64 	%p321, %rd50, 0;
	selp.b32 	%r1509, %r1973, 0, %p321;
	add.s32 	%r1510, %r1509, %r75;
	mov.b32 	%r1511, 101;
	mov.b64 	%rd581, {%r1510, %r1511};
	add.s64 	%rd580, %rd52, 512;
	// begin inline asm
	st.relaxed.gpu.v2.u64 [%rd580], {%rd581, %rd582};
	// end inline asm
	st.shared.u64 	[_ZN6thrust24THRUST_300001_SM_1000_NS8cuda_cub4core6detail5shmemE+168], %rd753;
	st.shared.u32 	[_ZN6thrust24THRUST_300001_SM_1000_NS8cuda_cub4core6detail5shmemE+176], %r1973;
	st.shared.u64 	[_ZN6thrust24THRUST_300001_SM_1000_NS8cuda_cub4core6detail5shmemE+184], %rd582;
	st.shared.u32 	[_ZN6thrust24THRUST_300001_SM_1000_NS8cuda_cub4core6detail5shmemE+192], %r1510;
$L__BB3_94:
	setp.ne.s32 	%p322, %r1199, 0;
	@%p322 bra 	$L__BB3_96;
	st.shared.u64 	[_ZN6thrust24THRUST_300001_SM_1000_NS8cuda_cub4core6detail5shmemE+136], %rd753;
	st.shared.u32 	[_ZN6thrust24THRUST_300001_SM_1000_NS8cuda_cub4core6detail5shmemE+144], %r1973;
	mov.u64 	%rd763, %rd753;
	mov.u32 	%r1985, %r1973;
$L__BB3_96:
	setp.eq.s32 	%p323, %r44, 0;
	bar.sync 	0;
	@%p323 bra 	$L__BB3_98;
	ld.shared.u32 	%r1512, [_ZN6thrust24THRUST_300001_SM_1000_NS8cuda_cub4core6detail5shmemE+144];
	ld.shared.u64 	%rd583, [_ZN6thrust24THRUST_300001_SM_1000_NS8cuda_cub4core6detail5shmemE+136];
	add.s64 	%rd80, %rd583, %rd763;
	setp.eq.s64 	%p324, %rd763, 0;
	selp.b32 	%r1513, %r1512, 0, %p324;
	add.s32 	%r1985, %r1513, %r1985;
	mov.u64 	%rd763, %rd80;
$L__BB3_98:
	setp.ne.s32 	%p325, %r55, %r56;
	setp.ne.s32 	%p326, %r54, %r55;
	setp.ne.s32 	%p327, %r53, %r54;
	setp.ne.s32 	%p328, %r52, %r53;
	setp.ne.s32 	%p329, %r51, %r52;
	setp.ne.s32 	%p330, %r50, %r51;
	setp.ne.s32 	%p331, %r49, %r50;
	setp.ne.s32 	%p332, %r1971, %r49;
	selp.u64 	%rd584, 1, 0, %p332;
	add.s64 	%rd82, %rd763, %rd584;
	selp.b32 	%r1514, 0, %r1985, %p332;
	add.s32 	%r148, %r1514, %r60;
	selp.u64 	%rd585, 1, 0, %p331;
	add.s64 	%rd586, %rd585, %rd584;
	add.s64 	%rd83, %rd586, %rd763;
	selp.b32 	%r1515, 0, %r148, %p331;
	add.s32 	%r149, %r61, %r1515;
	selp.u64 	%rd587, 1, 0, %p330;
	add.s64 	%rd84, %rd83, %rd587;
	selp.b32 	%r1516, 0, %r149, %p330;
	add.s32 	%r150, %r62, %r1516;
	add.s64 	%rd85, %rd42, %rd763;
	selp.b32 	%r1517, 0, %r150, %p329;
	add.s32 	%r151, %r63, %r1517;
	add.s64 	%rd86, %rd43, %rd763;
	selp.b32 	%r1518, 0, %r151, %p328;
	add.s32 	%r152, %r64, %r1518;
	add.s64 	%rd87, %rd44, %rd763;
	selp.b32 	%r1519, 0, %r152, %p327;
	add.s32 	%r153, %r65, %r1519;
	add.s64 	%rd88, %rd45, %rd763;
	selp.b32 	%r1520, 0, %r153, %p326;
	add.s32 	%r154, %r66, %r1520;
	add.s64 	%rd89, %rd46, %rd763;
	selp.b32 	%r1521, 0, %r154, %p325;
	add.s32 	%r155, %r67, %r1521;
	ld.shared.u64 	%rd90, [_ZN6thrust24THRUST_300001_SM_1000_NS8cuda_cub4core6detail5shmemE+200];
	ld.shared.u64 	%rd91, [_ZN6thrust24THRUST_300001_SM_1000_NS8cuda_cub4core6detail5shmemE+168];
	setp.lt.s64 	%p333, %rd90, 257;
	@%p333 bra 	$L__BB3_124;
	setp.eq.s32 	%p343, %r1971, %r49;
	bar.sync 	0;
	@%p343 bra 	$L__BB3_101;
	cvt.u32.u64 	%r1522, %rd91;
	cvt.u32.u64 	%r1523, %rd763;
	sub.s32 	%r1524, %r1523, %r1522;
	shl.b32 	%r1525, %r1524, 3;
	mov.u32 	%r1526, _ZN6thrust24THRUST_300001_SM_1000_NS8cuda_cub4core6detail5shmemE;
	add.s32 	%r1527, %r1526, %r1525;
	st.shared.v2.u32 	[%r1527], {%r1971, %r1985};
$L__BB3_101:
	setp.eq.s32 	%p344, %r49, %r50;
	@%p344 bra 	$L__BB3_103;
	cvt.u32.u64 	%r1528, %rd91;
	cvt.u32.u64 	%r1529, %rd82;
	sub.s32 	%r1530, %r1529, %r1528;
	shl.b32 	%r1531, %r1530, 3;
	mov.u32 	%r1532, _ZN6thrust24THRUST_300001_SM_1000_NS8cuda_cub4core6detail5shmemE;
	add.s32 	%r1533, %r1532, %r1531;
	st.shared.v2.u32 	[%r1533], {%r49, %r148};
$L__BB3_103:
	setp.eq.s32 	%p345, %r50, %r51;
	@%p345 bra 	$L__BB3_105;
	cvt.u32.u64 	%r1534, %rd91;
	cvt.u32.u64 	%r1535, %rd83;
	sub.s32 	%r1536, %r1535, %r1534;
	shl.b32 	%r1537, %r1536, 3;
	mov.u32 	%r1538, _ZN6thrust24THRUST_300001_SM_1000_NS8cuda_cub4core6detail5shmemE;
	add.s32 	%r1539, %r1538, %r1537;
	st.shared.v2.u32 	[%r1539], {%r50, %r149};
$L__BB3_105:
	setp.eq.s32 	%p346, %r51, %r52;
	@%p346 bra 	$L__BB3_107;
	cvt.u32.u64 	%r1540, %rd91;
	cvt.u32.u64 	%r1541, %rd84;
	sub.s32 	%r1542, %r1541, %r1540;
	shl.b32 	%r1543, %r1542, 3;
	mov.u32 	%r1544, _ZN6thrust24THRUST_300001_SM_1000_NS8cuda_cub4core6detail5shmemE;
	add.s32 	%r1545, %r1544, %r1543;
	st.shared.v2.u32 	[%r1545], {%r51, %r150};
$L__BB3_107:
	setp.eq.s32 	%p347, %r52, %r53;
	@%p347 bra 	$L__BB3_109;
	cvt.u32.u64 	%r1546, %rd91;
	cvt.u32.u64 	%r1547, %rd85;
	sub.s32 	%r1548, %r1547, %r1546;
	shl.b32 	%r1549, %r1548, 3;
	mov.u32 	%r1550, _ZN6thrust24THRUST_300001_SM_1000_NS8cuda_cub4core6detail5shmemE;
	add.s32 	%r1551, %r1550, %r1549;
	st.shared.v2.u32 	[%r1551], {%r52, %r151};
$L__BB3_109:
	setp.eq.s32 	%p348, %r53, %r54;
	@%p348 bra 	$L__BB3_111;
	cvt.u32.u64 	%r1552, %rd91;
	cvt.u32.u64 	%r1553, %rd86;
	sub.s32 	%r1554, %r1553, %r1552;
	shl.b32 	%r1555, %r1554, 3;
	mov.u32 	%r1556, _ZN6thrust24THRUST_300001_SM_1000_NS8cuda_cub4core6detail5shmemE;
	add.s32 	%r1557, %r1556, %r1555;
	st.shared.v2.u32 	[%r1557], {%r53, %r152};
$L__BB3_111:
	setp.eq.s32 	%p349, %r54, %r55;
	@%p349 bra 	$L__BB3_113;
	cvt.u32.u64 	%r1558, %rd91;
	cvt.u32.u64 	%r1559, %rd87;
	sub.s32 	%r1560, %r1559, %r1558;
	shl.b32 	%r1561, %r1560, 3;
	mov.u32 	%r1562, _ZN6thrust24THRUST_300001_SM_1000_NS8cuda_cub4core6detail5shmemE;
	add.s32 	%r1563, %r1562, %r1561;
	st.shared.v2.u32 	[%r1563], {%r54, %r153};
$L__BB3_113:
	setp.eq.s32 	%p350, %r55, %r56;
	@%p350 bra 	$L__BB3_115;
	cvt.u32.u64 	%r1564, %rd91;
	cvt.u32.u64 	%r1565, %rd88;
	sub.s32 	%r1566, %r1565, %r1564;
	shl.b32 	%r1567, %r1566, 3;
	mov.u32 	%r1568, _ZN6thrust24THRUST_300001_SM_1000_NS8cuda_cub4core6detail5shmemE;
	add.s32 	%r1569, %r1568, %r1567;
	st.shared.v2.u32 	[%r1569], {%r55, %r154};
$L__BB3_115:
	setp.eq.s32 	%p351, %r56, %r57;
	@%p351 bra 	$L__BB3_117;
	cvt.u32.u64 	%r1570, %rd91;
	cvt.u32.u64 	%r1571, %rd89;
	sub.s32 	%r1572, %r1571, %r1570;
	shl.b32 	%r1573, %r1572, 3;
	mov.u32 	%r1574, _ZN6thrust24THRUST_300001_SM_1000_NS8cuda_cub4core6detail5shmemE;
	add.s32 	%r1575, %r1574, %r1573;
	st.shared.v2.u32 	[%r1575], {%r56, %r155};
$L__BB3_117:
	bar.sync 	0;
	cvt.u64.u32 	%rd769, %r44;
	setp.le.u64 	%p352, %rd90, %rd769;
	@%p352 bra 	$L__BB3_326;
	not.b64 	%rd615, %rd769;
	add.s64 	%rd93, %rd90, %rd615;
	shr.u64 	%rd616, %rd93, 8;
	add.s64 	%rd617, %rd616, 1;
	and.b64  	%rd765, %rd617, 3;
	and.b64  	%rd618, %rd93, 768;
	setp.eq.s64 	%p353, %rd618, 768;
	@%p353 bra 	$L__BB3_121;
	add.s64 	%rd619, %rd91, %rd769;
	shl.b64 	%rd620, %rd619, 2;
	add.s64 	%rd767, %rd4, %rd620;
	add.s64 	%rd766, %rd3, %rd620;
	shl.b32 	%r1576, %r44, 3;
	mov.u32 	%r1577, _ZN6thrust24THRUST_300001_SM_1000_NS8cuda_cub4core6detail5shmemE;
	add.s32 	%r1987, %r1577, %r1576;
	shl.b64 	%rd621, %rd765, 8;
	add.s64 	%rd769, %rd621, %rd769;
$L__BB3_120:
	.pragma "nounroll";
	ld.shared.v2.u32 	{%r1578, %r1579}, [%r1987];
	st.global.u32 	[%rd766], %r1578;
	st.global.u32 	[%rd767], %r1579;
	add.s64 	%rd767, %rd767, 1024;
	add.s64 	%rd766, %rd766, 1024;
	add.s32 	%r1987, %r1987, 2048;
	add.s64 	%rd765, %rd765, -1;
	setp.ne.s64 	%p354, %rd765, 0;
	@%p354 bra 	$L__BB3_120;
$L__BB3_121:
	setp.lt.u64 	%p355, %rd93, 768;
	@%p355 bra 	$L__BB3_326;
	mov.u32 	%r1582, _ZN6thrust24THRUST_300001_SM_1000_NS8cuda_cub4core6detail5shmemE;
$L__BB3_123:
	cvt.u32.u64 	%r1580, %rd769;
	add.s64 	%rd622, %rd769, %rd91;
	shl.b32 	%r1581, %r1580, 3;
	add.s32 	%r1583, %r1582, %r1581;
	ld.shared.v2.u32 	{%r1584, %r1585}, [%r1583];
	shl.b64 	%rd623, %rd622, 2;
	add.s64 	%rd624, %rd3, %rd623;
	st.global.u32 	[%rd624], %r1584;
	add.s64 	%rd625, %rd4, %rd623;
	st.global.u32 	[%rd625], %r1585;
	and.b64  	%rd626, %rd769, 4294967295;
	add.s64 	%rd627, %rd91, %rd626;
	ld.shared.v2.u32 	{%r1586, %r1587}, [%r1583+2048];
	shl.b64 	%rd628, %rd627, 2;
	add.s64 	%rd629, %rd3, %rd628;
	st.global.u32 	[%rd629+1024], %r1586;
	add.s64 	%rd630, %rd4, %rd628;
	st.global.u32 	[%rd630+1024], %r1587;
	ld.shared.v2.u32 	{%r1588, %r1589}, [%r1583+4096];
	st.global.u32 	[%rd629+2048], %r1588;
	st.global.u32 	[%rd630+2048], %r1589;
	ld.shared.v2.u32 	{%r1590, %r1591}, [%r1583+6144];
	st.global.u32 	[%rd629+3072], %r1590;
	st.global.u32 	[%rd630+3072], %r1591;
	add.s64 	%rd631, %rd769, 1024;
	and.b64  	%rd769, %rd631, 4294967295;
	setp.gt.u64 	%p356, %rd90, %rd769;
	@%p356 bra 	$L__BB3_123;
	bra.uni 	$L__BB3_326;
$L__BB3_124:
	setp.eq.s32 	%p334, %r1971, %r49;
	@%p334 bra 	$L__BB3_126;
	shl.b64 	%rd588, %rd763, 2;
	add.s64 	%rd589, %rd3, %rd588;
	st.global.u32 	[%rd589], %r1971;
	add.s64 	%rd590, %rd4, %rd588;
	st.global.u32 	[%rd590], %r1985;
$L__BB3_126:
	setp.eq.s32 	%p335, %r49, %r50;
	@%p335 bra 	$L__BB3_128;
	shl.b64 	%rd591, %rd82, 2;
	add.s64 	%rd592, %rd3, %rd591;
	st.global.u32 	[%rd592], %r49;
	add.s64 	%rd593, %rd4, %rd591;
	st.global.u32 	[%rd593], %r148;
$L__BB3_128:
	setp.eq.s32 	%p336, %r50, %r51;
	@%p336 bra 	$L__BB3_130;
	shl.b64 	%rd594, %rd83, 2;
	add.s64 	%rd595, %rd3, %rd594;
	st.global.u32 	[%rd595], %r50;
	add.s64 	%rd596, %rd4, %rd594;
	st.global.u32 	[%rd596], %r149;
$L__BB3_130:
	setp.eq.s32 	%p337, %r51, %r52;
	@%p337 bra 	$L__BB3_132;
	shl.b64 	%rd597, %rd84, 2;
	add.s64 	%rd598, %rd3, %rd597;
	st.global.u32 	[%rd598], %r51;
	add.s64 	%rd599, %rd4, %rd597;
	st.global.u32 	[%rd599], %r150;
$L__BB3_132:
	setp.eq.s32 	%p338, %r52, %r53;
	@%p338 bra 	$L__BB3_134;
	shl.b64 	%rd600, %rd85, 2;
	add.s64 	%rd601, %rd3, %rd600;
	st.global.u32 	[%rd601], %r52;
	add.s64 	%rd602, %rd4, %rd600;
	st.global.u32 	[%rd602], %r151;
$L__BB3_134:
	setp.eq.s32 	%p339, %r53, %r54;
	@%p339 bra 	$L__BB3_136;
	shl.b64 	%rd603, %rd86, 2;
	add.s64 	%rd604, %rd3, %rd603;
	st.global.u32 	[%rd604], %r53;
	add.s64 	%rd605, %rd4, %rd603;
	st.global.u32 	[%rd605], %r152;
$L__BB3_136:
	setp.eq.s32 	%p340, %r54, %r55;
	@%p340 bra 	$L__BB3_138;
	shl.b64 	%rd606, %rd87, 2;
	add.s64 	%rd607, %rd3, %rd606;
	st.global.u32 	[%rd607], %r54;
	add.s64 	%rd608, %rd4, %rd606;
	st.global.u32 	[%rd608], %r153;
$L__BB3_138:
	setp.eq.s32 	%p341, %r55, %r56;
	@%p341 bra 	$L__BB3_140;
	shl.b64 	%rd609, %rd88, 2;
	add.s64 	%rd610, %rd3, %rd609;
	st.global.u32 	[%rd610], %r55;
	add.s64 	%rd611, %rd4, %rd609;
	st.global.u32 	[%rd611], %r154;
$L__BB3_140:
	setp.eq.s32 	%p342, %r56, %r57;
	@%p342 bra 	$L__BB3_326;
	shl.b64 	%rd612, %rd89, 2;
	add.s64 	%rd613, %rd3, %rd612;
	st.global.u32 	[%rd613], %r56;
	add.s64 	%rd614, %rd4, %rd612;
	st.global.u32 	[%rd614], %r155;
	bra.uni 	$L__BB3_326;
$L__BB3_142:
	setp.lt.s64 	%p13, %rd6, 1;
	@%p13 bra 	$L__BB3_326;
	setp.ne.s32 	%p14, %r2, 0;
	@%p14 bra 	$L__BB3_214;
	cvt.u32.u64 	%r159, %rd212;
	shl.b64 	%rd384, %rd5, 2;
	add.s64 	%rd383, %rd2, %rd384;
	// begin inline asm
	ld.global.nc.u32 %r1996, [%rd383];
	// end inline asm
	mov.u32 	%r161, %tid.x;
	and.b32  	%r901, %r161, 31;
	and.b32  	%r902, %r161, 992;
	mul.lo.s32 	%r903, %r902, 9;
	or.b32  	%r162, %r903, %r901;
	setp.ge.s32 	%p160, %r162, %r159;
	shl.b32 	%r904, %r162, 2;
	cvt.u64.u32 	%rd385, %r904;
	add.s64 	%rd107, %rd383, %rd385;
	mov.u32 	%r1988, %r1996;
	@%p160 bra 	$L__BB3_146;
	// begin inline asm
	ld.global.nc.u32 %r1988, [%rd107];
	// end inline asm
$L__BB3_146:
	add.s32 	%r906, %r162, 32;
	setp.ge.s32 	%p161, %r906, %r159;
	mov.u32 	%r1989, %r1996;
	@%p161 bra 	$L__BB3_148;
	add.s64 	%rd387, %rd107, 128;
	// begin inline asm
	ld.global.nc.u32 %r1989, [%rd387];
	// end inline asm
$L__BB3_148:
	add.s32 	%r908, %r162, 64;
	setp.ge.s32 	%p162, %r908, %r159;
	mov.u32 	%r1990, %r1996;
	@%p162 bra 	$L__BB3_150;
	add.s64 	%rd388, %rd107, 256;
	// begin inline asm
	ld.global.nc.u32 %r1990, [%rd388];
	// end inline asm
$L__BB3_150:
	add.s32 	%r910, %r162, 96;
	setp.ge.s32 	%p163, %r910, %r159;
	mov.u32 	%r1991, %r1996;
	@%p163 bra 	$L__BB3_152;
	add.s64 	%rd389, %rd107, 384;
	// begin inline asm
	ld.global.nc.u32 %r1991, [%rd389];
	// end inline asm
$L__BB3_152:
	add.s32 	%r912, %r162, 128;
	setp.ge.s32 	%p164, %r912, %r159;
	mov.u32 	%r1992, %r1996;
	@%p164 bra 	$L__BB3_154;
	add.s64 	%rd390, %rd107, 512;
	// begin inline asm
	ld.global.nc.u32 %r1992, [%rd390];
	// end inline asm
$L__BB3_154:
	add.s32 	%r914, %r162, 160;
	setp.ge.s32 	%p165, %r914, %r159;
	mov.u32 	%r1993, %r1996;
	@%p165 bra 	$L__BB3_156;
	add.s64 	%rd391, %rd107, 640;
	// begin inline asm
	ld.global.nc.u32 %r1993, [%rd391];
	// end inline asm
$L__BB3_156:
	add.s32 	%r916, %r162, 192;
	setp.ge.s32 	%p166, %r916, %r159;
	mov.u32 	%r1994, %r1996;
	@%p166 bra 	$L__BB3_158;
	add.s64 	%rd392, %rd107, 768;
	// begin inline asm
	ld.global.nc.u32 %r1994, [%rd392];
	// end inline asm
$L__BB3_158:
	add.s32 	%r918, %r162, 224;
	setp.ge.s32 	%p167, %r918, %r159;
	mov.u32 	%r1995, %r1996;
	@%p167 bra 	$L__BB3_160;
	add.s64 	%rd393, %rd107, 896;
	// begin inline asm
	ld.global.nc.u32 %r1995, [%rd393];
	// end inline asm
$L__BB3_160:
	add.s32 	%r920, %r162, 256;
	setp.ge.s32 	%p168, %r920, %r159;
	@%p168 bra 	$L__BB3_162;
	add.s64 	%rd394, %rd107, 1024;
	// begin inline asm
	ld.global.nc.u32 %r1996, [%rd394];
	// end inline asm
$L__BB3_162:
	// begin inline asm
	mov.u32 %r922, %laneid;
	// end inline asm
	shr.u32 	%r182, %r161, 5;
	mad.lo.s32 	%r924, %r182, 288, %r922;
	shl.b32 	%r925, %r924, 2;
	mov.u32 	%r926, _ZN6thrust24THRUST_300001_SM_1000_NS8cuda_cub4core6detail5shmemE;
	add.s32 	%r927, %r926, %r925;
	st.shared.u32 	[%r927], %r1988;
	st.shared.u32 	[%r927+128], %r1989;
	st.shared.u32 	[%r927+256], %r1990;
	st.shared.u32 	[%r927+384], %r1991;
	st.shared.u32 	[%r927+512], %r1992;
	st.shared.u32 	[%r927+640], %r1993;
	st.shared.u32 	[%r927+768], %r1994;
	st.shared.u32 	[%r927+896], %r1995;
	st.shared.u32 	[%r927+1024], %r1996;
	bar.warp.sync 	-1;
	shl.b32 	%r928, %r922, 5;
	add.s32 	%r929, %r927, %r928;
	ld.shared.u32 	%r183, [%r929];
	ld.shared.u32 	%r184, [%r929+4];
	ld.shared.u32 	%r185, [%r929+8];
	ld.shared.u32 	%r186, [%r929+12];
	ld.shared.u32 	%r187, [%r929+16];
	ld.shared.u32 	%r188, [%r929+20];
	ld.shared.u32 	%r189, [%r929+24];
	ld.shared.u32 	%r190, [%r929+28];
	ld.shared.u32 	%r191, [%r929+32];
	bar.sync 	0;
	st.shared.u32 	[%r927], %r1;
	st.shared.u32 	[%r927+128], %r1;
	st.shared.u32 	[%r927+256], %r1;
	st.shared.u32 	[%r927+384], %r1;
	st.shared.u32 	[%r927+512], %r1;
	st.shared.u32 	[%r927+640], %r1;
	st.shared.u32 	[%r927+768], %r1;
	st.shared.u32 	[%r927+896], %r1;
	st.shared.u32 	[%r927+1024], %r1;
	bar.warp.sync 	-1;
	ld.shared.u32 	%r192, [%r929];
	ld.shared.u32 	%r193, [%r929+4];
	ld.shared.u32 	%r194, [%r929+8];
	ld.shared.u32 	%r195, [%r929+12];
	ld.shared.u32 	%r196, [%r929+16];
	ld.shared.u32 	%r197, [%r929+20];
	ld.shared.u32 	%r198, [%r929+24];
	ld.shared.u32 	%r199, [%r929+28];
	ld.shared.u32 	%r200, [%r929+32];
	bar.sync 	0;
	shl.b32 	%r930, %r161, 2;
	add.s32 	%r931, %r926, %r930;
	add.s32 	%r201, %r931, 1240;
	st.shared.u32 	[%r931+1240], %r191;
	bar.sync 	0;
	setp.eq.s32 	%p169, %r161, 0;
	mov.b64 	%rd770, 1;
	@%p169 bra 	$L__BB3_164;
	ld.shared.u32 	%r1997, [%r201+-4];
	setp.ne.s32 	%p170, %r1997, %r183;
	selp.u64 	%rd770, 1, 0, %p170;
$L__BB3_164:
	setp.eq.s32 	%p171, %r161, 0;
	setp.ne.s32 	%p172, %r183, %r184;
	setp.ne.s32 	%p173, %r184, %r185;
	setp.ne.s32 	%p174, %r185, %r186;
	setp.ne.s32 	%p175, %r186, %r187;
	setp.ne.s32 	%p176, %r187, %r188;
	setp.ne.s32 	%p177, %r188, %r189;
	setp.ne.s32 	%p178, %r189, %r190;
	setp.ne.s32 	%p179, %r190, %r191;
	mul.lo.s32 	%r1052, %r161, 9;
	cvt.u64.u32 	%rd396, %r1052;
	setp.eq.s64 	%p180, %rd6, %rd396;
	selp.u64 	%rd397, 1, 0, %p180;
	selp.b64 	%rd398, %rd397, %rd770, %p180;
	selp.b64 	%rd110, %rd397, %rd398, %p171;
	add.s32 	%r1053, %r1052, 1;
	cvt.u64.u32 	%rd399, %r1053;
	setp.eq.s64 	%p181, %rd6, %rd399;
	or.pred  	%p1, %p181, %p172;
	selp.u64 	%rd400, 1, 0, %p1;
	add.s32 	%r1054, %r1052, 2;
	cvt.u64.u32 	%rd401, %r1054;
	setp.eq.s64 	%p182, %rd6, %rd401;
	or.pred  	%p2, %p182, %p173;
	selp.u64 	%rd402, 1, 0, %p2;
	add.s32 	%r1055, %r1052, 3;
	cvt.u64.u32 	%rd403, %r1055;
	setp.eq.s64 	%p183, %rd6, %rd403;
	or.pred  	%p3, %p183, %p174;
	selp.u64 	%rd404, 1, 0, %p3;
	add.s32 	%r1056, %r1052, 4;
	cvt.u64.u32 	%rd405, %r1056;
	setp.eq.s64 	%p184, %rd6, %rd405;
	or.pred  	%p4, %p184, %p175;
	selp.u64 	%rd406, 1, 0, %p4;
	add.s32 	%r1057, %r1052, 5;
	cvt.u64.u32 	%rd407, %r1057;
	setp.eq.s64 	%p185, %rd6, %rd407;
	or.pred  	%p186, %p185, %p176;
	selp.u64 	%rd408, 1, 0, %p186;
	add.s32 	%r1058, %r1052, 6;
	cvt.u64.u32 	%rd409, %r1058;
	setp.eq.s64 	%p187, %rd6, %rd409;
	or.pred  	%p188, %p187, %p177;
	selp.u64 	%rd410, 1, 0, %p188;
	add.s32 	%r1059, %r1052, 7;
	cvt.u64.u32 	%rd411, %r1059;
	setp.eq.s64 	%p189, %rd6, %rd411;
	or.pred  	%p5, %p189, %p178;
	selp.u64 	%rd412, 1, 0, %p5;
	add.s32 	%r1060, %r1052, 8;
	cvt.u64.u32 	%rd413, %r1060;
	setp.eq.s64 	%p190, %rd6, %rd413;
	or.pred  	%p191, %p190, %p179;
	selp.u64 	%rd414, 1, 0, %p191;
	add.s64 	%rd111, %rd110, %rd400;
	selp.b32 	%r1061, 0, %r192, %p1;
	add.s32 	%r1062, %r193, %r1061;
	add.s64 	%rd112, %rd111, %rd402;
	selp.b32 	%r1063, 0, %r1062, %p2;
	add.s32 	%r1064, %r194, %r1063;
	add.s64 	%rd113, %rd112, %rd404;
	selp.b32 	%r1065, 0, %r1064, %p3;
	add.s32 	%r1066, %r195, %r1065;
	add.s64 	%rd114, %rd113, %rd406;
	selp.b32 	%r1067, 0, %r1066, %p4;
	add.s32 	%r1068, %r196, %r1067;
	add.s64 	%rd115, %rd114, %rd408;
	selp.b32 	%r1069, 0, %r1068, %p186;
	add.s32 	%r1070, %r197, %r1069;
	add.s64 	%rd116, %rd115, %rd410;
	selp.b32 	%r1071, 0, %r1070, %p188;
	add.s32 	%r1072, %r198, %r1071;
	add.s64 	%rd117, %rd116, %rd412;
	selp.b32 	%r1073, 0, %r1072, %p5;
	add.s32 	%r1074, %r199, %r1073;
	add.s64 	%rd415, %rd117, %rd414;
	mov.b64 	{%r933, %r938}, %rd415;
	selp.b32 	%r1075, 0, %r1074, %p191;
	add.s32 	%r943, %r200, %r1075;
	mov.b32 	%r1049, 1;
	mov.b32 	%r1050, 0;
	mov.b32 	%r1051, -1;
	// begin inline asm
	shfl.sync.up.b32 %r932, %r933, %r1049, %r1050, %r1051;
	// end inline asm
	// begin inline asm
	shfl.sync.up.b32 %r937, %r938, %r1049, %r1050, %r1051;
	// end inline asm
	mov.b64 	%rd416, {%r932, %r937};
	// begin inline asm
	shfl.sync.up.b32 %r942, %r943, %r1049, %r1050, %r1051;
	// end inline asm
	// begin inline asm
	shfl.sync.up.b32 %r947, %r948, %r1049, %r1050, %r1051;
	// end inline asm
	setp.eq.s64 	%p192, %rd415, 0;
	selp.b32 	%r1076, %r942, 0, %p192;
	setp.lt.s32 	%p193, %r922, 1;
	selp.b64 	%rd417, 0, %rd416, %p193;
	add.s64 	%rd418, %rd417, %rd415;
	mov.b64 	{%r953, %r958}, %rd418;
	selp.b32 	%r1077, 0, %r1076, %p193;
	add.s32 	%r963, %r1077, %r943;
	mov.b32 	%r969, 2;
	// begin inline asm
	shfl.sync.up.b32 %r952, %r953, %r969, %r1050, %r1051;
	// end inline asm
	// begin inline asm
	shfl.sync.up.b32 %r957, %r958, %r969, %r1050, %r1051;
	// end inline asm
	mov.b64 	%rd419, {%r952, %r957};
	// begin inline asm
	shfl.sync.up.b32 %r962, %r963, %r969, %r1050, %r1051;
	// end inline asm
	// begin inline asm
	shfl.sync.up.b32 %r967, %r968, %r969, %r1050, %r1051;
	// end inline asm
	setp.eq.s64 	%p194, %rd418, 0;
	selp.b32 	%r1078, %r962, 0, %p194;
	setp.lt.s32 	%p195, %r922, 2;
	selp.b64 	%rd420, 0, %rd419, %p195;
	add.s64 	%rd421, %rd420, %rd418;
	mov.b64 	{%r973, %r978}, %rd421;
	selp.b32 	%r1079, 0, %r1078, %p195;
	add.s32 	%r983, %r1079, %r963;
	mov.b32 	%r989, 4;
	// begin inline asm
	shfl.sync.up.b32 %r972, %r973, %r989, %r1050, %r1051;
	// end inline asm
	// begin inline asm
	shfl.sync.up.b32 %r977, %r978, %r989, %r1050, %r1051;
	// end inline asm
	mov.b64 	%rd422, {%r972, %r977};
	// begin inline asm
	shfl.sync.up.b32 %r982, %r983, %r989, %r1050, %r1051;
	// end inline asm
	// begin inline asm
	shfl.sync.up.b32 %r987, %r988, %r989, %r1050, %r1051;
	// end inline asm
	setp.eq.s64 	%p196, %rd421, 0;
	selp.b32 	%r1080, %r982, 0, %p196;
	setp.lt.s32 	%p197, %r922, 4;
	selp.b64 	%rd423, 0, %rd422, %p197;
	add.s64 	%rd424, %rd423, %rd421;
	mov.b64 	{%r993, %r998}, %rd424;
	selp.b32 	%r1081, 0, %r1080, %p197;
	add.s32 	%r1003, %r1081, %r983;
	mov.b32 	%r1009, 8;
	// begin inline asm
	shfl.sync.up.b32 %r992, %r993, %r1009, %r1050, %r1051;
	// end inline asm
	// begin inline asm
	shfl.sync.up.b32 %r997, %r998, %r1009, %r1050, %r1051;
	// end inline asm
	mov.b64 	%rd425, {%r992, %r997};
	// begin inline asm
	shfl.sync.up.b32 %r1002, %r1003, %r1009, %r1050, %r1051;
	// end inline asm
	// begin inline asm
	shfl.sync.up.b32 %r1007, %r1008, %r1009, %r1050, %r1051;
	// end inline asm
	setp.eq.s64 	%p198, %rd424, 0;
	selp.b32 	%r1082, %r1002, 0, %p198;
	setp.lt.s32 	%p199, %r922, 8;
	selp.b64 	%rd426, 0, %rd425, %p199;
	add.s64 	%rd427, %rd426, %rd424;
	mov.b64 	{%r1013, %r1018}, %rd427;
	selp.b32 	%r1083, 0, %r1082, %p199;
	add.s32 	%r1023, %r1083, %r1003;
	mov.b32 	%r1029, 16;
	// begin inline asm
	shfl.sync.up.b32 %r1012, %r1013, %r1029, %r1050, %r1051;
	// end inline asm
	// begin inline asm
	shfl.sync.up.b32 %r1017, %r1018, %r1029, %r1050, %r1051;
	// end inline asm
	mov.b64 	%rd428, {%r1012, %r1017};
	// begin inline asm
	shfl.sync.up.b32 %r1022, %r1023, %r1029, %r1050, %r1051;
	// end inline asm
	// begin inline asm
	shfl.sync.up.b32 %r1027, %r1028, %r1029, %r1050, %r1051;
	// end inline asm
	setp.eq.s64 	%p200, %rd427, 0;
	selp.b32 	%r1084, %r1022, 0, %p200;
	setp.lt.s32 	%p201, %r922, 16;
	selp.b64 	%rd429, 0, %rd428, %p201;
	add.s64 	%rd118, %rd429, %rd427;
	mov.b64 	{%r1033, %r1038}, %rd118;
	selp.b32 	%r1085, 0, %r1084, %p201;
	add.s32 	%r1043, %r1085, %r1023;
	// begin inline asm
	shfl.sync.up.b32 %r1032, %r1033, %r1049, %r1050, %r1051;
	// end inline asm
	// begin inline asm
	shfl.sync.up.b32 %r1037, %r1038, %r1049, %r1050, %r1051;
	// end inline asm
	// begin inline asm
	shfl.sync.up.b32 %r1042, %r1043, %r1049, %r1050, %r1051;
	// end inline asm
	// begin inline asm
	shfl.sync.up.b32 %r1047, %r1048, %r1049, %r1050, %r1051;
	// end inline asm
	setp.ne.s32 	%p202, %r922, 31;
	@%p202 bra 	$L__BB3_166;
	shl.b32 	%r1086, %r182, 4;
	mov.u32 	%r1087, _ZN6thrust24THRUST_300001_SM_1000_NS8cuda_cub4core6detail5shmemE;
	add.s32 	%r1088, %r1087, %r1086;
	st.shared.u64 	[%r1088], %rd118;
	st.shared.u32 	[%r1088+8], %r1043;
$L__BB3_166:
	mov.b64 	%rd430, {%r1032, %r1037};
	bar.sync 	0;
	ld.shared.u64 	%rd431, [_ZN6thrust24THRUST_300001_SM_1000_NS8cuda_cub4core6detail5shmemE];
	ld.shared.u32 	%r1089, [_ZN6thrust24THRUST_300001_SM_1000_NS8cuda_cub4core6detail5shmemE+8];
	ld.shared.u64 	%rd432, [_ZN6thrust24THRUST_300001_SM_1000_NS8cuda_cub4core6detail5shmemE+16];
	ld.shared.u32 	%r1090, [_ZN6thrust24THRUST_300001_SM_1000_NS8cuda_cub4core6detail5shmemE+24];
	add.s64 	%rd433, %rd432, %rd431;
	setp.eq.s64 	%p203, %rd432, 0;
	selp.b32 	%r1091, %r1089, 0, %p203;
	add.s32 	%r1092, %r1091, %r1090;
	setp.eq.s32 	%p204, %r182, 2;
	selp.b64 	%rd434, %rd433, %rd431, %p204;
	selp.b32 	%r1093, %r1092, %r1089, %p204;
	ld.shared.u64 	%rd435, [_ZN6thrust24THRUST_300001_SM_1000_NS8cuda_cub4core6detail5shmemE+32];
	ld.shared.u32 	%r1094, [_ZN6thrust24THRUST_300001_SM_1000_NS8cuda_cub4core6detail5shmemE+40];
	add.s64 	%rd436, %rd435, %rd433;
	setp.eq.s64 	%p205, %rd435, 0;
	selp.b32 	%r1095, %r1092, 0, %p205;
	add.s32 	%r1096, %r1095, %r1094;
	setp.eq.s32 	%p206, %r182, 3;
	selp.b64 	%rd437, %rd436, %rd434, %p206;
	selp.b32 	%r1097, %r1096, %r1093, %p206;
	ld.shared.u64 	%rd438, [_ZN6thrust24THRUST_300001_SM_1000_NS8cuda_cub4core6detail5shmemE+48];
	ld.shared.u32 	%r1098, [_ZN6thrust24THRUST_300001_SM_1000_NS8cuda_cub4core6detail5shmemE+56];
	add.s64 	%rd439, %rd438, %rd436;
	setp.eq.s64 	%p207, %rd438, 0;
	selp.b32 	%r1099, %r1096, 0, %p207;
	add.s32 	%r1100, %r1099, %r1098;
	setp.eq.s32 	%p208, %r182, 4;
	selp.b64 	%rd440, %rd439, %rd437, %p208;
	selp.b32 	%r1101, %r1100, %r1097, %p208;
	ld.shared.u64 	%rd441, [_ZN6thrust24THRUST_300001_SM_1000_NS8cuda_cub4core6detail5shmemE+64];
	ld.shared.u32 	%r1102, [_ZN6thrust24THRUST_300001_SM_1000_NS8cuda_cub4core6detail5shmemE+72];
	add.s64 	%rd442, %rd441, %rd439;
	setp.eq.s64 	%p209, %rd441, 0;
	selp.b32 	%r1103, %r1100, 0, %p209;
	add.s32 	%r1104, %r1103, %r1102;
	setp.eq.s32 	%p210, %r182, 5;
	selp.b64 	%rd443, %rd442, %rd440, %p210;
	selp.b32 	%r1105, %r1104, %r1101, %p210;
	ld.shared.u64 	%rd444, [_ZN6thrust24THRUST_300001_SM_1000_NS8cuda_cub4core6detail5shmemE+80];
	ld.shared.u32 	%r1106, [_ZN6thrust24THRUST_300001_SM_1000_NS8cuda_cub4core6detail5shmemE+88];
	add.s64 	%rd445, %rd444, %rd442;
	setp.eq.s64 	%p211, %rd444, 0;
	selp.b32 	%r1107, %r1104, 0, %p211;
	add.s32 	%r1108, %r1107, %r1106;
	setp.eq.s32 	%p212, %r182, 6;
	selp.b64 	%rd446, %rd445, %rd443, %p212;
	selp.b32 	%r1109, %r1108, %r1105, %p212;
	ld.shared.u64 	%rd447, [_ZN6thrust24THRUST_300001_SM_1000_NS8cuda_cub4core6detail5shmemE+96];
	ld.shared.u32 	%r1110, [_ZN6thrust24THRUST_300001_SM_1000_NS8cuda_cub4core6detail5shmemE+104];
	add.s64 	%rd448, %rd447, %rd445;
	setp.eq.s64 	%p213, %rd447, 0;
	selp.b32 	%r1111, %r1108, 0, %p213;
	add.s32 	%r1112, %r1111, %r1110;
	setp.eq.s32 	%p214, %r182, 7;
	selp.b64 	%rd449, %rd448, %rd446, %p214;
	selp.b32 	%r1113, %r1112, %r1109, %p214;
	ld.shared.u64 	%rd450, [_ZN6thrust24THRUST_300001_SM_1000_NS8cuda_cub4core6detail5shmemE+112];
	ld.shared.u32 	%r1114, [_ZN6thrust24THRUST_300001_SM_1000_NS8cuda_cub4core6detail5shmemE+120];
	add.s64 	%rd776, %rd450, %rd448;
	setp.eq.s64 	%p215, %rd450, 0;
	selp.b32 	%r1115, %r1112, 0, %p215;
	add.s32 	%r208, %r1115, %r1114;
	setp.lt.u32 	%p216, %r161, 32;
	selp.b64 	%rd451, 0, %rd449, %p216;
	selp.b32 	%r1116, 0, %r1113, %p216;
	setp.eq.s64 	%p217, %rd430, 0;
	selp.b32 	%r1117, %r1116, 0, %p217;
	add.s32 	%r1118, %r1117, %r1042;
	setp.eq.s32 	%p218, %r922, 0;
	selp.b64 	%rd452, 0, %rd430, %p218;
	add.s64 	%rd120, %rd451, %rd452;
	selp.b32 	%r209, %r1116, %r1118, %p218;
	add.s64 	%rd121, %rd120, %rd110;
	setp.eq.s64 	%p219, %rd110, 0;
	selp.b32 	%r1119, %r209, 0, %p219;
	add.s32 	%r210, %r1119, %r192;
	add.s64 	%rd122, %rd111, %rd120;
	selp.b32 	%r1120, 0, %r210, %p1;
	add.s32 	%r211, %r193, %r1120;
	add.s64 	%rd123, %rd112, %rd120;
	selp.b32 	%r1121, 0, %r211, %p2;
	add.s32 	%r212, %r194, %r1121;
	add.s64 	%rd124, %rd113, %rd120;
	selp.b32 	%r1122, 0, %r212, %p3;
	add.s32 	%r213, %r195, %r1122;
	add.s64 	%rd125, %rd114, %rd120;
	selp.b32 	%r1123, 0, %r213, %p4;
	add.s32 	%r214, %r196, %r1123;
	add.s64 	%rd126, %rd115, %rd120;
	mul.lo.s32 	%r1124, %r161, 9;
	add.s32 	%r1125, %r1124, 5;
	cvt.u64.u32 	%rd453, %r1125;
	setp.eq.s64 	%p220, %rd6, %rd453;
	setp.ne.s32 	%p221, %r187, %r188;
	selp.b32 	%r1126, 0, %r214, %p221;
	selp.b32 	%r1127, 0, %r1126, %p220;
	add.s32 	%r215, %r197, %r1127;
	add.s64 	%rd127, %rd116, %rd120;
	add.s32 	%r1128, %r1124, 6;
	cvt.u64.u32 	%rd454, %r1128;
	setp.eq.s64 	%p222, %rd6, %rd454;
	setp.ne.s32 	%p223, %r188, %r189;
	selp.b32 	%r1129, 0, %r215, %p223;
	selp.b32 	%r1130, 0, %r1129, %p222;
	add.s32 	%r216, %r198, %r1130;
	add.s64 	%rd128, %rd117, %rd120;
	selp.b32 	%r1131, 0, %r216, %p5;
	add.s32 	%r217, %r199, %r1131;
	setp.lt.s64 	%p224, %rd776, 257;
	@%p224 bra 	$L__BB3_192;
	bar.sync 	0;
	@%p219 bra 	$L__BB3_169;
	cvt.u32.u64 	%r1135, %rd120;
	shl.b32 	%r1136, %r1135, 3;
	mov.u32 	%r1137, _ZN6thrust24THRUST_300001_SM_1000_NS8cuda_cub4core6detail5shmemE;
	add.s32 	%r1138, %r1137, %r1136;
	st.shared.v2.u32 	[%r1138], {%r1997, %r209};
$L__BB3_169:
	not.pred 	%p241, %p1;
	@%p241 bra 	$L__BB3_171;
	cvt.u32.u64 	%r1139, %rd121;
	shl.b32 	%r1140, %r1139, 3;
	mov.u32 	%r1141, _ZN6thrust24THRUST_300001_SM_1000_NS8cuda_cub4core6detail5shmemE;
	add.s32 	%r1142, %r1141, %r1140;
	st.shared.v2.u32 	[%r1142], {%r183, %r210};
$L__BB3_171:
	not.pred 	%p242, %p2;
	@%p242 bra 	$L__BB3_173;
	cvt.u32.u64 	%r1143, %rd122;
	shl.b32 	%r1144, %r1143, 3;
	mov.u32 	%r1145, _ZN6thrust24THRUST_300001_SM_1000_NS8cuda_cub4core6detail5shmemE;
	add.s32 	%r1146, %r1145, %r1144;
	st.shared.v2.u32 	[%r1146], {%r184, %r211};
$L__BB3_173:
	not.pred 	%p243, %p3;
	@%p243 bra 	$L__BB3_175;
	cvt.u32.u64 	%r1147, %rd123;
	shl.b32 	%r1148, %r1147, 3;
	mov.u32 	%r1149, _ZN6thrust24THRUST_300001_SM_1000_NS8cuda_cub4core6detail5shmemE;
	add.s32 	%r1150, %r1149, %r1148;
	st.shared.v2.u32 	[%r1150], {%r185, %r212};
$L__BB3_175:
	not.pred 	%p244, %p4;
	@%p244 bra 	$L__BB3_177;
	cvt.u32.u64 	%r1151, %rd124;
	shl.b32 	%r1152, %r1151, 3;
	mov.u32 	%r1153, _ZN6thrust24THRUST_300001_SM_1000_NS8cuda_cub4core6detail5shmemE;
	add.s32 	%r1154, %r1153, %r1152;
	st.shared.v2.u32 	[%r1154], {%r186, %r213};
$L__BB3_177:
	mad.lo.s32 	%r1155, %r161, 9, 5;
	cvt.u64.u32 	%rd485, %r1155;
	setp.ne.s64 	%p245, %rd6, %rd485;
	setp.eq.s32 	%p246, %r187, %r188;
	and.pred  	%p247, %p245, %p246;
	@%p247 bra 	$L__BB3_179;
	cvt.u32.u64 	%r1156, %rd125;
	shl.b32 	%r1157, %r1156, 3;
	mov.u32 	%r1158, _ZN6thrust24THRUST_300001_SM_1000_NS8cuda_cub4core6detail5shmemE;
	add.s32 	%r1159, %r1158, %r1157;
	st.shared.v2.u32 	[%r1159], {%r187, %r214};
$L__BB3_179:
	mad.lo.s32 	%r1160, %r161, 9, 6;
	cvt.u64.u32 	%rd486, %r1160;
	setp.ne.s64 	%p248, %rd6, %rd486;
	setp.eq.s32 	%p249, %r188, %r189;
	and.pred  	%p250, %p248, %p249;
	@%p250 bra 	$L__BB3_181;
	cvt.u32.u64 	%r1161, %rd126;
	shl.b32 	%r1162, %r1161, 3;
	mov.u32 	%r1163, _ZN6thrust24THRUST_300001_SM_1000_NS8cuda_cub4core6detail5shmemE;
	add.s32 	%r1164, %r1163, %r1162;
	st.shared.v2.u32 	[%r1164], {%r188, %r215};
$L__BB3_181:
	not.pred 	%p251, %p5;
	@%p251 bra 	$L__BB3_183;
	cvt.u32.u64 	%r1165, %rd127;
	shl.b32 	%r1166, %r1165, 3;
	mov.u32 	%r1167, _ZN6thrust24THRUST_300001_SM_1000_NS8cuda_cub4core6detail5shmemE;
	add.s32 	%r1168, %r1167, %r1166;
	st.shared.v2.u32 	[%r1168], {%r189, %r216};
$L__BB3_183:
	mad.lo.s32 	%r1169, %r161, 9, 8;
	cvt.u64.u32 	%rd487, %r1169;
	setp.ne.s64 	%p252, %rd6, %rd487;
	setp.eq.s32 	%p253, %r190, %r191;
	and.pred  	%p254, %p252, %p253;
	@%p254 bra 	$L__BB3_185;
	cvt.u32.u64 	%r1170, %rd128;
	shl.b32 	%r1171, %r1170, 3;
	mov.u32 	%r1172, _ZN6thrust24THRUST_300001_SM_1000_NS8cuda_cub4core6detail5shmemE;
	add.s32 	%r1173, %r1172, %r1171;
	st.shared.v2.u32 	[%r1173], {%r190, %r217};
$L__BB3_185:
	bar.sync 	0;
	cvt.u64.u32 	%rd775, %r161;
	setp.le.u64 	%p255, %rd776, %rd775;
	@%p255 bra 	$L__BB3_210;
	not.b64 	%rd488, %rd775;
	add.s64 	%rd130, %rd776, %rd488;
	shr.u64 	%rd489, %rd130, 8;
	add.s64 	%rd490, %rd489, 1;
	and.b64  	%rd771, %rd490, 3;
	and.b64  	%rd491, %rd130, 768;
	setp.eq.s64 	%p256, %rd491, 768;
	@%p256 bra 	$L__BB3_189;
	shl.b64 	%rd492, %rd775, 2;
	add.s64 	%rd773, %rd4, %rd492;
	add.s64 	%rd772, %rd3, %rd492;
	shl.b32 	%r1174, %r161, 3;
	mov.u32 	%r1175, _ZN6thrust24THRUST_300001_SM_1000_NS8cuda_cub4core6detail5shmemE;
	add.s32 	%r1998, %r1175, %r1174;
	shl.b64 	%rd493, %rd771, 8;
	add.s64 	%rd775, %rd493, %rd775;
$L__BB3_188:
	.pragma "nounroll";
	ld.shared.v2.u32 	{%r1176, %r1177}, [%r1998];
	st.global.u32 	[%rd772], %r1176;
	st.global.u32 	[%rd773], %r1177;
	add.s64 	%rd773, %rd773, 1024;
	add.s64 	%rd772, %rd772, 1024;
	add.s32 	%r1998, %r1998, 2048;
	add.s64 	%rd771, %rd771, -1;
	setp.ne.s64 	%p257, %rd771, 0;
	@%p257 bra 	$L__BB3_188;
$L__BB3_189:
	setp.lt.u64 	%p258, %rd130, 768;
	@%p258 bra 	$L__BB3_210;
	mov.u32 	%r1180, _ZN6thrust24THRUST_300001_SM_1000_NS8cuda_cub4core6detail5shmemE;
$L__BB3_191:
	cvt.u32.u64 	%r1178, %rd775;
	shl.b32 	%r1179, %r1178, 3;
	add.s32 	%r1181, %r1180, %r1179;
	ld.shared.v2.u32 	{%r1182, %r1183}, [%r1181];
	shl.b64 	%rd494, %rd775, 2;
	add.s64 	%rd495, %rd3, %rd494;
	st.global.u32 	[%rd495], %r1182;
	add.s64 	%rd496, %rd4, %rd494;
	st.global.u32 	[%rd496], %r1183;
	ld.shared.v2.u32 	{%r1184, %r1185}, [%r1181+2048];
	and.b64  	%rd497, %rd494, 17179869180;
	add.s64 	%rd498, %rd3, %rd497;
	st.global.u32 	[%rd498+1024], %r1184;
	add.s64 	%rd499, %rd4, %rd497;
	st.global.u32 	[%rd499+1024], %r1185;
	ld.shared.v2.u32 	{%r1186, %r1187}, [%r1181+4096];
	st.global.u32 	[%rd498+2048], %r1186;
	st.global.u32 	[%rd499+2048], %r1187;
	ld.shared.v2.u32 	{%r1188, %r1189}, [%r1181+6144];
	st.global.u32 	[%rd498+3072], %r1188;
	st.global.u32 	[%rd499+3072], %r1189;
	add.s64 	%rd500, %rd775, 1024;
	and.b64  	%rd775, %rd500, 4294967295;
	setp.gt.u64 	%p259, %rd776, %rd775;
	@%p259 bra 	$L__BB3_191;
	bra.uni 	$L__BB3_210;
$L__BB3_192:
	@%p219 bra 	$L__BB3_194;
	shl.b64 	%rd455, %rd120, 2;
	add.s64 	%rd456, %rd3, %rd455;
	st.global.u32 	[%rd456], %r1997;
	add.s64 	%rd457, %rd4, %rd455;
	st.global.u32 	[%rd457], %r209;
$L__BB3_194:
	not.pred 	%p226, %p1;
	@%p226 bra 	$L__BB3_196;
	shl.b64 	%rd458, %rd121, 2;
	add.s64 	%rd459, %rd3, %rd458;
	st.global.u32 	[%rd459], %r183;
	add.s64 	%rd460, %rd4, %rd458;
	st.global.u32 	[%rd460], %r210;
$L__BB3_196:
	not.pred 	%p227, %p2;
	@%p227 bra 	$L__BB3_198;
	shl.b64 	%rd461, %rd122, 2;
	add.s64 	%rd462, %rd3, %rd461;
	st.global.u32 	[%rd462], %r184;
	add.s64 	%rd463, %rd4, %rd461;
	st.global.u32 	[%rd463], %r211;
$L__BB3_198:
	not.pred 	%p228, %p3;
	@%p228 bra 	$L__BB3_200;
	shl.b64 	%rd464, %rd123, 2;
	add.s64 	%rd465, %rd3, %rd464;
	st.global.u32 	[%rd465], %r185;
	add.s64 	%rd466, %rd4, %rd464;
	st.global.u32 	[%rd466], %r212;
$L__BB3_200:
	not.pred 	%p229, %p4;
	@%p229 bra 	$L__BB3_202;
	shl.b64 	%rd467, %rd124, 2;
	add.s64 	%rd468, %rd3, %rd467;
	st.global.u32 	[%rd468], %r186;
	add.s64 	%rd469, %rd4, %rd467;
	st.global.u32 	[%rd469], %r213;
$L__BB3_202:
	mad.lo.s32 	%r1132, %r161, 9, 5;
	cvt.u64.u32 	%rd470, %r1132;
	setp.ne.s64 	%p230, %rd6, %rd470;
	setp.eq.s32 	%p231, %r187, %r188;
	and.pred  	%p232, %p230, %p231;
	@%p232 bra 	$L__BB3_204;
	shl.b64 	%rd471, %rd125, 2;
	add.s64 	%rd472, %rd3, %rd471;
	st.global.u32 	[%rd472], %r187;
	add.s64 	%rd473, %rd4, %rd471;
	st.global.u32 	[%rd473], %r214;
$L__BB3_204:
	mad.lo.s32 	%r1133, %r161, 9, 6;
	cvt.u64.u32 	%rd474, %r1133;
	setp.ne.s64 	%p233, %rd6, %rd474;
	setp.eq.s32 	%p234, %r188, %r189;
	and.pred  	%p235, %p233, %p234;
	@%p235 bra 	$L__BB3_206;
	shl.b64 	%rd475, %rd126, 2;
	add.s64 	%rd476, %rd3, %rd475;
	st.global.u32 	[%rd476], %r188;
	add.s64 	%rd477, %rd4, %rd475;
	st.global.u32 	[%rd477], %r215;
$L__BB3_206:
	not.pred 	%p236, %p5;
	@%p236 bra 	$L__BB3_208;
	shl.b64 	%rd478, %rd127, 2;
	add.s64 	%rd479, %rd3, %rd478;
	st.global.u32 	[%rd479], %r189;
	add.s64 	%rd480, %rd4, %rd478;
	st.global.u32 	[%rd480], %r216;
$L__BB3_208:
	mad.lo.s32 	%r1134, %r161, 9, 8;
	cvt.u64.u32 	%rd481, %r1134;
	setp.ne.s64 	%p237, %rd6, %rd481;
	setp.eq.s32 	%p238, %r190, %r191;
	and.pred  	%p239, %p237, %p238;
	@%p239 bra 	$L__BB3_210;
	shl.b64 	%rd482, %rd128, 2;
	add.s64 	%rd483, %rd3, %rd482;
	st.global.u32 	[%rd483], %r190;
	add.s64 	%rd484, %rd4, %rd482;
	st.global.u32 	[%rd484], %r217;
$L__BB3_210:
	setp.ne.s32 	%p260, %r161, 255;
	@%p260 bra 	$L__BB3_326;
	setp.ne.s64 	%p261, %rd6, 2304;
	@%p261 bra 	$L__BB3_213;
	shl.b64 	%rd501, %rd776, 2;
	add.s64 	%rd502, %rd3, %rd501;
	st.global.u32 	[%rd502], %r191;
	add.s64 	%rd503, %rd4, %rd501;
	st.global.u32 	[%rd503], %r208;
	add.s64 	%rd776, %rd776, 1;
$L__BB3_213:
	ld.param.u64 	%rd745, [_ZN6thrust24THRUST_300001_SM_1000_NS8cuda_cub4core6detail13_kernel_agentINS1_15__reduce_by_key16ReduceByKeyAgentINS0_6detail15normal_iteratorINS0_10device_ptrIiEEEENS0_17constant_iteratorIiNS0_11use_defaultESD_EESB_SB_N4cuda3std3__48equal_toIiEENSH_4plusIiEEPllEEJSB_SE_SB_SB_SM_N3cub18CUB_300001_SM_100024ReduceByKeyScanTileStateIilLb1EEESJ_SL_llEEEvDpT0__param_4];
	cvta.to.global.u64 	%rd504, %rd745;
	st.global.u64 	[%rd504], %rd776;
	bra.uni 	$L__BB3_326;
$L__BB3_214:
	cvt.u32.u64 	%r221, %rd6;
	shl.b64 	%rd216, %rd5, 2;
	add.s64 	%rd215, %rd2, %rd216;
	// begin inline asm
	ld.global.nc.u32 %r2007, [%rd215];
	// end inline asm
	mov.u32 	%r223, %tid.x;
	and.b32  	%r358, %r223, 31;
	and.b32  	%r359, %r223, 992;
	mul.lo.s32 	%r360, %r359, 9;
	or.b32  	%r224, %r360, %r358;
	setp.ge.u32 	%p15, %r224, %r221;
	shl.b32 	%r361, %r224, 2;
	cvt.u64.u32 	%rd217, %r361;
	add.s64 	%rd147, %rd215, %rd217;
	mov.u32 	%r1999, %r2007;
	@%p15 bra 	$L__BB3_216;
	// begin inline asm
	ld.global.nc.u32 %r1999, [%rd147];
	// end inline asm
$L__BB3_216:
	add.s32 	%r363, %r224, 32;
	setp.ge.u32 	%p16, %r363, %r221;
	mov.u32 	%r2000, %r2007;
	@%p16 bra 	$L__BB3_218;
	add.s64 	%rd219, %rd147, 128;
	// begin inline asm
	ld.global.nc.u32 %r2000, [%rd219];
	// end inline asm
$L__BB3_218:
	add.s32 	%r365, %r224, 64;
	setp.ge.u32 	%p17, %r365, %r221;
	mov.u32 	%r2001, %r2007;
	@%p17 bra 	$L__BB3_220;
	add.s64 	%rd220, %rd147, 256;
	// begin inline asm
	ld.global.nc.u32 %r2001, [%rd220];
	// end inline asm
$L__BB3_220:
	add.s32 	%r367, %r224, 96;
	setp.ge.u32 	%p18, %r367, %r221;
	mov.u32 	%r2002, %r2007;
	@%p18 bra 	$L__BB3_222;
	add.s64 	%rd221, %rd147, 384;
	// begin inline asm
	ld.global.nc.u32 %r2002, [%rd221];
	// end inline asm
$L__BB3_222:
	add.s32 	%r369, %r224, 128;
	setp.ge.u32 	%p19, %r369, %r221;
	mov.u32 	%r2003, %r2007;
	@%p19 bra 	$L__BB3_224;
	add.s64 	%rd222, %rd147, 512;
	// begin inline asm
	ld.global.nc.u32 %r2003, [%rd222];
	// end inline asm
$L__BB3_224:
	add.s32 	%r371, %r224, 160;
	setp.ge.u32 	%p20, %r371, %r221;
	mov.u32 	%r2004, %r2007;
	@%p20 bra 	$L__BB3_226;
	add.s64 	%rd223, %rd147, 640;
	// begin inline asm
	ld.global.nc.u32 %r2004, [%rd223];
	// end inline asm
$L__BB3_226:
	add.s32 	%r373, %r224, 192;
	setp.ge.u32 	%p21, %r373, %r221;
	mov.u32 	%r2005, %r2007;
	@%p21 bra 	$L__BB3_228;
	add.s64 	%rd224, %rd147, 768;
	// begin inline asm
	ld.global.nc.u32 %r2005, [%rd224];
	// end inline asm
$L__BB3_228:
	add.s32 	%r375, %r224, 224;
	setp.ge.u32 	%p22, %r375, %r221;
	mov.u32 	%r2006, %r2007;
	@%p22 bra 	$L__BB3_230;
	add.s64 	%rd225, %rd147, 896;
	// begin inline asm
	ld.global.nc.u32 %r2006, [%rd225];
	// end inline asm
$L__BB3_230:
	add.s32 	%r377, %r224, 256;
	setp.ge.u32 	%p23, %r377, %r221;
	@%p23 bra 	$L__BB3_232;
	add.s64 	%rd226, %rd147, 1024;
	// begin inline asm
	ld.global.nc.u32 %r2007, [%rd226];
	// end inline asm
$L__BB3_232:
	// begin inline asm
	mov.u32 %r379, %laneid;
	// end inline asm
	shr.u32 	%r244, %r223, 5;
	mad.lo.s32 	%r381, %r244, 288, %r379;
	shl.b32 	%r382, %r381, 2;
	mov.u32 	%r383, _ZN6thrust24THRUST_300001_SM_1000_NS8cuda_cub4core6detail5shmemE;
	add.s32 	%r245, %r383, %r382;
	st.shared.u32 	[%r245], %r1999;
	st.shared.u32 	[%r245+128], %r2000;
	st.shared.u32 	[%r245+256], %r2001;
	st.shared.u32 	[%r245+384], %r2002;
	st.shared.u32 	[%r245+512], %r2003;
	st.shared.u32 	[%r245+640], %r2004;
	st.shared.u32 	[%r245+768], %r2005;
	st.shared.u32 	[%r245+896], %r2006;
	st.shared.u32 	[%r245+1024], %r2007;
	bar.warp.sync 	-1;
	shl.b32 	%r384, %r379, 5;
	add.s32 	%r246, %r245, %r384;
	ld.shared.u32 	%r247, [%r246];
	ld.shared.u32 	%r248, [%r246+4];
	ld.shared.u32 	%r249, [%r246+8];
	ld.shared.u32 	%r250, [%r246+12];
	ld.shared.u32 	%r251, [%r246+16];
	ld.shared.u32 	%r252, [%r246+20];
	ld.shared.u32 	%r253, [%r246+24];
	ld.shared.u32 	%r254, [%r246+28];
	ld.shared.u32 	%r255, [%r246+32];
	setp.ne.s32 	%p24, %r223, 0;
	mov.b32 	%r2009, 0;
	@%p24 bra 	$L__BB3_234;
	add.s64 	%rd227, %rd215, -4;
	// begin inline asm
	ld.global.nc.u32 %r2009, [%rd227];
	// end inline asm
$L__BB3_234:
	setp.eq.s32 	%p25, %r223, 0;
	bar.sync 	0;
	st.shared.u32 	[%r245], %r1;
	st.shared.u32 	[%r245+128], %r1;
	st.shared.u32 	[%r245+256], %r1;
	st.shared.u32 	[%r245+384], %r1;
	st.shared.u32 	[%r245+512], %r1;
	st.shared.u32 	[%r245+640], %r1;
	st.shared.u32 	[%r245+768], %r1;
	st.shared.u32 	[%r245+896], %r1;
	st.shared.u32 	[%r245+1024], %r1;
	bar.warp.sync 	-1;
	ld.shared.u32 	%r258, [%r246];
	ld.shared.u32 	%r259, [%r246+4];
	ld.shared.u32 	%r260, [%r246+8];
	ld.shared.u32 	%r261, [%r246+12];
	ld.shared.u32 	%r262, [%r246+16];
	ld.shared.u32 	%r263, [%r246+20];
	ld.shared.u32 	%r264, [%r246+24];
	ld.shared.u32 	%r265, [%r246+28];
	ld.shared.u32 	%r266, [%r246+32];
	bar.sync 	0;
	shl.b32 	%r386, %r223, 2;
	add.s32 	%r388, %r383, %r386;
	add.s32 	%r267, %r388, 1240;
	st.shared.u32 	[%r388+1240], %r255;
	bar.sync 	0;
	@%p25 bra 	$L__BB3_236;
	ld.shared.u32 	%r2009, [%r267+-4];
$L__BB3_236:
	setp.ne.s32 	%p26, %r2009, %r247;
	setp.ne.s32 	%p27, %r247, %r248;
	setp.ne.s32 	%p28, %r248, %r249;
	setp.ne.s32 	%p29, %r249, %r250;
	setp.ne.s32 	%p30, %r250, %r251;
	setp.ne.s32 	%p31, %r251, %r252;
	setp.ne.s32 	%p32, %r252, %r253;
	setp.ne.s32 	%p33, %r253, %r254;
	setp.ne.s32 	%p34, %r254, %r255;
	mul.lo.s32 	%r509, %r223, 9;
	cvt.u64.u32 	%rd228, %r509;
	setp.eq.s64 	%p35, %rd6, %rd228;
	or.pred  	%p36, %p35, %p26;
	selp.u64 	%rd229, 1, 0, %p36;
	add.s32 	%r510, %r509, 1;
	cvt.u64.u32 	%rd230, %r510;
	setp.eq.s64 	%p37, %rd6, %rd230;
	or.pred  	%p6, %p37, %p27;
	selp.u64 	%rd231, 1, 0, %p6;
	add.s32 	%r511, %r509, 2;
	cvt.u64.u32 	%rd232, %r511;
	setp.eq.s64 	%p38, %rd6, %rd232;
	or.pred  	%p7, %p38, %p28;
	selp.u64 	%rd233, 1, 0, %p7;
	add.s32 	%r512, %r509, 3;
	cvt.u64.u32 	%rd234, %r512;
	setp.eq.s64 	%p39, %rd6, %rd234;
	or.pred  	%p40, %p39, %p29;
	selp.u64 	%rd235, 1, 0, %p40;
	add.s32 	%r513, %r509, 4;
	cvt.u64.u32 	%rd236, %r513;
	setp.eq.s64 	%p41, %rd6, %rd236;
	or.pred  	%p8, %p41, %p30;
	selp.u64 	%rd237, 1, 0, %p8;
	add.s32 	%r514, %r509, 5;
	cvt.u64.u32 	%rd238, %r514;
	setp.eq.s64 	%p42, %rd6, %rd238;
	or.pred  	%p9, %p42, %p31;
	selp.u64 	%rd239, 1, 0, %p9;
	add.s32 	%r515, %r509, 6;
	cvt.u64.u32 	%rd240, %r515;
	setp.eq.s64 	%p43, %rd6, %rd240;
	or.pred  	%p10, %p43, %p32;
	selp.u64 	%rd241, 1, 0, %p10;
	add.s32 	%r516, %r509, 7;
	cvt.u64.u32 	%rd242, %r516;
	setp.eq.s64 	%p44, %rd6, %rd242;
	or.pred  	%p45, %p44, %p33;
	selp.u64 	%rd243, 1, 0, %p45;
	add.s32 	%r517, %r509, 8;
	cvt.u64.u32 	%rd244, %r517;
	setp.eq.s64 	%p46, %rd6, %rd244;
	or.pred  	%p47, %p46, %p34;
	selp.u64 	%rd245, 1, 0, %p47;
	add.s64 	%rd246, %rd231, %rd229;
	selp.b32 	%r518, 0, %r258, %p6;
	add.s32 	%r519, %r259, %r518;
	add.s64 	%rd247, %rd246, %rd233;
	selp.b32 	%r520, 0, %r519, %p7;
	add.s32 	%r521, %r260, %r520;
	add.s64 	%rd248, %rd247, %rd235;
	selp.b32 	%r522, 0, %r521, %p40;
	add.s32 	%r523, %r261, %r522;
	add.s64 	%rd249, %rd248, %rd237;
	selp.b32 	%r524, 0, %r523, %p8;
	add.s32 	%r525, %r262, %r524;
	add.s64 	%rd250, %rd249, %rd239;
	selp.b32 	%r526, 0, %r525, %p9;
	add.s32 	%r527, %r263, %r526;
	add.s64 	%rd251, %rd250, %rd241;
	selp.b32 	%r528, 0, %r527, %p10;
	add.s32 	%r529, %r264, %r528;
	add.s64 	%rd252, %rd251, %rd243;
	selp.b32 	%r530, 0, %r529, %p45;
	add.s32 	%r531, %r265, %r530;
	add.s64 	%rd253, %rd252, %rd245;
	mov.b64 	{%r390, %r395}, %rd253;
	selp.b32 	%r532, 0, %r531, %p47;
	add.s32 	%r400, %r266, %r532;
	mov.b32 	%r506, 1;
	mov.b32 	%r507, 0;
	mov.b32 	%r508, -1;
	// begin inline asm
	shfl.sync.up.b32 %r389, %r390, %r506, %r507, %r508;
	// end inline asm
	// begin inline asm
	shfl.sync.up.b32 %r394, %r395, %r506, %r507, %r508;
	// end inline asm
	mov.b64 	%rd254, {%r389, %r394};
	// begin inline asm
	shfl.sync.up.b32 %r399, %r400, %r506, %r507, %r508;
	// end inline asm
	// begin inline asm
	shfl.sync.up.b32 %r404, %r405, %r506, %r507, %r508;
	// end inline asm
	setp.eq.s64 	%p48, %rd253, 0;
	selp.b32 	%r533, %r399, 0, %p48;
	setp.lt.s32 	%p49, %r379, 1;
	selp.b64 	%rd255, 0, %rd254, %p49;
	add.s64 	%rd256, %rd255, %rd253;
	mov.b64 	{%r410, %r415}, %rd256;
	selp.b32 	%r534, 0, %r533, %p49;
	add.s32 	%r420, %r534, %r400;
	mov.b32 	%r426, 2;
	// begin inline asm
	shfl.sync.up.b32 %r409, %r410, %r426, %r507, %r508;
	// end inline asm
	// begin inline asm
	shfl.sync.up.b32 %r414, %r415, %r426, %r507, %r508;
	// end inline asm
	mov.b64 	%rd257, {%r409, %r414};
	// begin inline asm
	shfl.sync.up.b32 %r419, %r420, %r426, %r507, %r508;
	// end inline asm
	// begin inline asm
	shfl.sync.up.b32 %r424, %r425, %r426, %r507, %r508;
	// end inline asm
	setp.eq.s64 	%p50, %rd256, 0;
	selp.b32 	%r535, %r419, 0, %p50;
	setp.lt.s32 	%p51, %r379, 2;
	selp.b64 	%rd258, 0, %rd257, %p51;
	add.s64 	%rd259, %rd258, %rd256;
	mov.b64 	{%r430, %r435}, %rd259;
	selp.b32 	%r536, 0, %r535, %p51;
	add.s32 	%r440, %r536, %r420;
	mov.b32 	%r446, 4;
	// begin inline asm
	shfl.sync.up.b32 %r429, %r430, %r446, %r507, %r508;
	// end inline asm
	// begin inline asm
	shfl.sync.up.b32 %r434, %r435, %r446, %r507, %r508;
	// end inline asm
	mov.b64 	%rd260, {%r429, %r434};
	// begin inline asm
	shfl.sync.up.b32 %r439, %r440, %r446, %r507, %r508;
	// end inline asm
	// begin inline asm
	shfl.sync.up.b32 %r444, %r445, %r446, %r507, %r508;
	// end inline asm
	setp.eq.s64 	%p52, %rd259, 0;
	selp.b32 	%r537, %r439, 0, %p52;
	setp.lt.s32 	%p53, %r379, 4;
	selp.b64 	%rd261, 0, %rd260, %p53;
	add.s64 	%rd262, %rd261, %rd259;
	mov.b64 	{%r450, %r455}, %rd262;
	selp.b32 	%r538, 0, %r537, %p53;
	add.s32 	%r460, %r538, %r440;
	mov.b32 	%r466, 8;
	// begin inline asm
	shfl.sync.up.b32 %r449, %r450, %r466, %r507, %r508;
	// end inline asm
	// begin inline asm
	shfl.sync.up.b32 %r454, %r455, %r466, %r507, %r508;
	// end inline asm
	mov.b64 	%rd263, {%r449, %r454};
	// begin inline asm
	shfl.sync.up.b32 %r459, %r460, %r466, %r507, %r508;
	// end inline asm
	// begin inline asm
	shfl.sync.up.b32 %r464, %r465, %r466, %r507, %r508;
	// end inline asm
	setp.eq.s64 	%p54, %rd262, 0;
	selp.b32 	%r539, %r459, 0, %p54;
	setp.lt.s32 	%p55, %r379, 8;
	selp.b64 	%rd264, 0, %rd263, %p55;
	add.s64 	%rd265, %rd264, %rd262;
	mov.b64 	{%r470, %r475}, %rd265;
	selp.b32 	%r540, 0, %r539, %p55;
	add.s32 	%r480, %r540, %r460;
	mov.b32 	%r486, 16;
	// begin inline asm
	shfl.sync.up.b32 %r469, %r470, %r486, %r507, %r508;
	// end inline asm
	// begin inline asm
	shfl.sync.up.b32 %r474, %r475, %r486, %r507, %r508;
	// end inline asm
	mov.b64 	%rd266, {%r469, %r474};
	// begin inline asm
	shfl.sync.up.b32 %r479, %r480, %r486, %r507, %r508;
	// end inline asm
	// begin inline asm
	shfl.sync.up.b32 %r484, %r485, %r486, %r507, %r508;
	// end inline asm
	setp.eq.s64 	%p56, %rd265, 0;
	selp.b32 	%r541, %r479, 0, %p56;
	setp.lt.s32 	%p57, %r379, 16;
	selp.b64 	%rd267, 0, %rd266, %p57;
	add.s64 	%rd148, %rd267, %rd265;
	mov.b64 	{%r490, %r495}, %rd148;
	selp.b32 	%r542, 0, %r541, %p57;
	add.s32 	%r500, %r542, %r480;
	// begin inline asm
	shfl.sync.up.b32 %r489, %r490, %r506, %r507, %r508;
	// end inline asm
	// begin inline asm
	shfl.sync.up.b32 %r494, %r495, %r506, %r507, %r508;
	// end inline asm
	mov.b64 	%rd788, {%r489, %r494};
	// begin inline asm
	shfl.sync.up.b32 %r2023, %r500, %r506, %r507, %r508;
	// end inline asm
	// begin inline asm
	shfl.sync.up.b32 %r504, %r505, %r506, %r507, %r508;
	// end inline asm
	setp.ne.s32 	%p58, %r379, 31;
	@%p58 bra 	$L__BB3_238;
	shl.b32 	%r543, %r244, 4;
	mov.u32 	%r544, _ZN6thrust24THRUST_300001_SM_1000_NS8cuda_cub4core6detail5shmemE;
	add.s32 	%r545, %r544, %r543;
	st.shared.u64 	[%r545], %rd148;
	st.shared.u32 	[%r545+8], %r500;
$L__BB3_238:
	bar.sync 	0;
	ld.shared.u64 	%rd268, [_ZN6thrust24THRUST_300001_SM_1000_NS8cuda_cub4core6detail5shmemE];
	ld.shared.u32 	%r546, [_ZN6thrust24THRUST_300001_SM_1000_NS8cuda_cub4core6detail5shmemE+8];
	ld.shared.u64 	%rd269, [_ZN6thrust24THRUST_300001_SM_1000_NS8cuda_cub4core6detail5shmemE+16];
	ld.shared.u32 	%r547, [_ZN6thrust24THRUST_300001_SM_1000_NS8cuda_cub4core6detail5shmemE+24];
	add.s64 	%rd270, %rd269, %rd268;
	setp.eq.s64 	%p59, %rd269, 0;
	selp.b32 	%r548, %r546, 0, %p59;
	add.s32 	%r549, %r548, %r547;
	setp.eq.s32 	%p60, %r244, 2;
	selp.b64 	%rd271, %rd270, %rd268, %p60;
	selp.b32 	%r550, %r549, %r546, %p60;
	ld.shared.u64 	%rd272, [_ZN6thrust24THRUST_300001_SM_1000_NS8cuda_cub4core6detail5shmemE+32];
	ld.shared.u32 	%r551, [_ZN6thrust24THRUST_300001_SM_1000_NS8cuda_cub4core6detail5shmemE+40];
	add.s64 	%rd273, %rd272, %rd270;
	setp.eq.s64 	%p61, %rd272, 0;
	selp.b32 	%r552, %r549, 0, %p61;
	add.s32 	%r553, %r552, %r551;
	setp.eq.s32 	%p62, %r244, 3;
	selp.b64 	%rd274, %rd273, %rd271, %p62;
	selp.b32 	%r554, %r553, %r550, %p62;
	ld.shared.u64 	%rd275, [_ZN6thrust24THRUST_300001_SM_1000_NS8cuda_cub4core6detail5shmemE+48];
	ld.shared.u32 	%r555, [_ZN6thrust24THRUST_300001_SM_1000_NS8cuda_cub4core6detail5shmemE+56];
	add.s64 	%rd276, %rd275, %rd273;
	setp.eq.s64 	%p63, %rd275, 0;
	selp.b32 	%r556, %r553, 0, %p63;
	add.s32 	%r557, %r556, %r555;
	setp.eq.s32 	%p64, %r244, 4;
	selp.b64 	%rd277, %rd276, %rd274, %p64;
	selp.b32 	%r558, %r557, %r554, %p64;
	ld.shared.u64 	%rd278, [_ZN6thrust24THRUST_300001_SM_1000_NS8cuda_cub4core6detail5shmemE+64];
	ld.shared.u32 	%r559, [_ZN6thrust24THRUST_300001_SM_1000_NS8cuda_cub4core6detail5shmemE+72];
	add.s64 	%rd279, %rd278, %rd276;
	setp.eq.s64 	%p65, %rd278, 0;
	selp.b32 	%r560, %r557, 0, %p65;
	add.s32 	%r561, %r560, %r559;
	setp.eq.s32 	%p66, %r244, 5;
	selp.b64 	%rd280, %rd279, %rd277, %p66;
	selp.b32 	%r562, %r561, %r558, %p66;
	ld.shared.u64 	%rd281, [_ZN6thrust24THRUST_300001_SM_1000_NS8cuda_cub4core6detail5shmemE+80];
	ld.shared.u32 	%r563, [_ZN6thrust24THRUST_300001_SM_1000_NS8cuda_cub4core6detail5shmemE+88];
	add.s64 	%rd282, %rd281, %rd279;
	setp.eq.s64 	%p67, %rd281, 0;
	selp.b32 	%r564, %r561, 0, %p67;
	add.s32 	%r565, %r564, %r563;
	setp.eq.s32 	%p68, %r244, 6;
	selp.b64 	%rd283, %rd282, %rd280, %p68;
	selp.b32 	%r566, %r565, %r562, %p68;
	ld.shared.u64 	%rd284, [_ZN6thrust24THRUST_300001_SM_1000_NS8cuda_cub4core6detail5shmemE+96];
	ld.shared.u32 	%r567, [_ZN6thrust24THRUST_300001_SM_1000_NS8cuda_cub4core6detail5shmemE+104];
	add.s64 	%rd285, %rd284, %rd282;
	setp.eq.s64 	%p69, %rd284, 0;
	selp.b32 	%r568, %r565, 0, %p69;
	add.s32 	%r569, %r568, %r567;
	setp.eq.s32 	%p70, %r244, 7;
	selp.b64 	%rd150, %rd285, %rd283, %p70;
	selp.b32 	%r272, %r569, %r566, %p70;
	ld.shared.u64 	%rd286, [_ZN6thrust24THRUST_300001_SM_1000_NS8cuda_cub4core6detail5shmemE+112];
	ld.shared.u32 	%r570, [_ZN6thrust24THRUST_300001_SM_1000_NS8cuda_cub4core6detail5shmemE+120];
	add.s64 	%rd151, %rd286, %rd285;
	setp.eq.s64 	%p71, %rd286, 0;
	selp.b32 	%r571, %r569, 0, %p71;
	add.s32 	%r273, %r571, %r570;
	setp.lt.u32 	%p72, %r223, 32;
	@%p72 bra 	$L__BB3_240;
	setp.eq.s64 	%p73, %rd788, 0;
	selp.b32 	%r572, %r272, 0, %p73;
	add.s32 	%r573, %r572, %r2023;
	setp.eq.s32 	%p74, %r379, 0;
	selp.b64 	%rd287, 0, %rd788, %p74;
	add.s64 	%rd788, %rd150, %rd287;
	selp.b32 	%r2023, %r272, %r573, %p74;
	bra.uni 	$L__BB3_276;
$L__BB3_240:
	setp.ne.s32 	%p75, %r223, 0;
	mul.wide.u32 	%rd288, %r2, 16;
	add.s64 	%rd153, %rd1, %rd288;
	@%p75 bra 	$L__BB3_242;
	st.shared.u64 	[_ZN6thrust24THRUST_300001_SM_1000_NS8cuda_cub4core6detail5shmemE+200], %rd151;
	st.shared.u32 	[_ZN6thrust24THRUST_300001_SM_1000_NS8cuda_cub4core6detail5shmemE+208], %r273;
	mov.b32 	%r574, 100;
	mov.b64 	%rd290, {%r273, %r574};
	add.s64 	%rd289, %rd153, 512;
	// begin inline asm
	st.relaxed.gpu.v2.u64 [%rd289], {%rd290, %rd151};
	// end inline asm
$L__BB3_242:
	mov.u32 	%r575, %nctaid.x;
	setp.gt.u32 	%p76, %r575, 499;
	@%p76 bra 	$L__BB3_244;
	membar.cta;
	bra.uni 	$L__BB3_245;
$L__BB3_244:
	mov.b32 	%r576, 450;
	// begin inline asm
	nanosleep.u32 %r576;
	// end inline asm
$L__BB3_245:
	mul.wide.u32 	%rd292, %r223, 16;
	xor.b64  	%rd293, %rd292, -16;
	add.s64 	%rd294, %rd153, %rd293;
	add.s64 	%rd154, %rd294, 512;
$L__BB3_246:
	// begin inline asm
	ld.relaxed.gpu.v2.u64 {%rd295, %rd778}, [%rd154];
	// end inline asm
	mov.b64 	{%r2011, %r2016}, %rd295;
	setp.eq.s32 	%p77, %r2016, 99;
	mov.b32 	%r577, -1;
	vote.sync.any.pred 	%p78, %p77, %r577;
	@%p78 bra 	$L__BB3_246;
	setp.eq.s32 	%p79, %r2016, 101;
	mov.b32 	%r599, -1;
	vote.sync.ballot.b32 	%r600, %p79, %r599;
	// begin inline asm
	mov.u32 %r579, %lanemask_ge;
	// end inline asm
	and.b32  	%r601, %r600, %r579;
	or.b32  	%r602, %r601, -2147483648;
	add.s32 	%r603, %r602, -1;
	not.b32 	%r604, %r602;
	and.b32  	%r605, %r604, %r603;
	popc.b32 	%r278, %r605;
	mov.b64 	{%r581, %r586}, %rd778;
	mov.b32 	%r597, 1;
	// begin inline asm
	shfl.sync.down.b32 %r580, %r581, %r597, %r278, %r599;
	// end inline asm
	// begin inline asm
	shfl.sync.down.b32 %r585, %r586, %r597, %r278, %r599;
	// end inline asm
	// begin inline asm
	shfl.sync.down.b32 %r590, %r2011, %r597, %r278, %r599;
	// end inline asm
	// begin inline asm
	shfl.sync.down.b32 %r595, %r596, %r597, %r278, %r599;
	// end inline asm
	setp.ge.s32 	%p81, %r379, %r278;
	@%p81 bra 	$L__BB3_249;
	mov.b64 	%rd298, {%r580, %r585};
	add.s64 	%rd156, %rd778, %rd298;
	setp.eq.s64 	%p82, %rd778, 0;
	selp.b32 	%r606, %r590, 0, %p82;
	add.s32 	%r2011, %r606, %r2011;
	mov.u64 	%rd778, %rd156;
$L__BB3_249:
	mov.b64 	{%r608, %r613}, %rd778;
	mov.b32 	%r624, 2;
	mov.b32 	%r626, -1;
	// begin inline asm
	shfl.sync.down.b32 %r607, %r608, %r624, %r278, %r626;
	// end inline asm
	// begin inline asm
	shfl.sync.down.b32 %r612, %r613, %r624, %r278, %r626;
	// end inline asm
	// begin inline asm
	shfl.sync.down.b32 %r617, %r2011, %r624, %r278, %r626;
	// end inline asm
	// begin inline asm
	shfl.sync.down.b32 %r622, %r623, %r624, %r278, %r626;
	// end inline asm
	add.s32 	%r287, %r379, 2;
	setp.gt.s32 	%p83, %r287, %r278;
	@%p83 bra 	$L__BB3_251;
	mov.b64 	%rd299, {%r607, %r612};
	add.s64 	%rd158, %rd778, %rd299;
	setp.eq.s64 	%p84, %rd778, 0;
	selp.b32 	%r627, %r617, 0, %p84;
	add.s32 	%r2011, %r627, %r2011;
	mov.u64 	%rd778, %rd158;
$L__BB3_251:
	mov.b64 	{%r629, %r634}, %rd778;
	mov.b32 	%r645, 4;
	mov.b32 	%r647, -1;
	// begin inline asm
	shfl.sync.down.b32 %r628, %r629, %r645, %r278, %r647;
	// end inline asm
	// begin inline asm
	shfl.sync.down.b32 %r633, %r634, %r645, %r278, %r647;
	// end inline asm
	// begin inline asm
	shfl.sync.down.b32 %r638, %r2011, %r645, %r278, %r647;
	// end inline asm
	// begin inline asm
	shfl.sync.down.b32 %r643, %r644, %r645, %r278, %r647;
	// end inline asm
	add.s32 	%r293, %r379, 4;
	setp.gt.s32 	%p85, %r293, %r278;
	@%p85 bra 	$L__BB3_253;
	mov.b64 	%rd300, {%r628, %r633};
	add.s64 	%rd160, %rd778, %rd300;
	setp.eq.s64 	%p86, %rd778, 0;
	selp.b32 	%r648, %r638, 0, %p86;
	add.s32 	%r2011, %r648, %r2011;
	mov.u64 	%rd778, %rd160;
$L__BB3_253:
	mov.b64 	{%r650, %r655}, %rd778;
	mov.b32 	%r666, 8;
	mov.b32 	%r668, -1;
	// begin inline asm
	shfl.sync.down.b32 %r649, %r650, %r666, %r278, %r668;
	// end inline asm
	// begin inline asm
	shfl.sync.down.b32 %r654, %r655, %r666, %r278, %r668;
	// end inline asm
	// begin inline asm
	shfl.sync.down.b32 %r659, %r2011, %r666, %r278, %r668;
	// end inline asm
	// begin inline asm
	shfl.sync.down.b32 %r664, %r665, %r666, %r278, %r668;
	// end inline asm
	add.s32 	%r299, %r379, 8;
	setp.gt.s32 	%p87, %r299, %r278;
	@%p87 bra 	$L__BB3_255;
	mov.b64 	%rd301, {%r649, %r654};
	add.s64 	%rd162, %rd778, %rd301;
	setp.eq.s64 	%p88, %rd778, 0;
	selp.b32 	%r669, %r659, 0, %p88;
	add.s32 	%r2011, %r669, %r2011;
	mov.u64 	%rd778, %rd162;
$L__BB3_255:
	mov.b64 	{%r671, %r676}, %rd778;
	mov.b32 	%r687, 16;
	mov.b32 	%r689, -1;
	// begin inline asm
	shfl.sync.down.b32 %r670, %r671, %r687, %r278, %r689;
	// end inline asm
	// begin inline asm
	shfl.sync.down.b32 %r675, %r676, %r687, %r278, %r689;
	// end inline asm
	// begin inline asm
	shfl.sync.down.b32 %r680, %r2011, %r687, %r278, %r689;
	// end inline asm
	// begin inline asm
	shfl.sync.down.b32 %r685, %r686, %r687, %r278, %r689;
	// end inline asm
	add.s32 	%r305, %r379, 16;
	setp.gt.s32 	%p89, %r305, %r278;
	@%p89 bra 	$L__BB3_257;
	mov.b64 	%rd302, {%r670, %r675};
	add.s64 	%rd164, %rd778, %rd302;
	setp.eq.s64 	%p90, %rd778, 0;
	selp.b32 	%r690, %r680, 0, %p90;
	add.s32 	%r2011, %r690, %r2011;
	mov.u64 	%rd778, %rd164;
$L__BB3_257:
	not.b32 	%r691, %r223;
	add.s32 	%r2017, %r2, %r691;
	add.s64 	%rd166, %rd1, 512;
$L__BB3_258:
	setp.ne.s32 	%p91, %r2016, 101;
	mov.b32 	%r692, -1;
	vote.sync.all.pred 	%p92, %p91, %r692;
	not.pred 	%p93, %p92;
	@%p93 bra 	$L__BB3_272;
	mul.wide.s32 	%rd376, %r2017, 16;
	add.s64 	%rd377, %rd166, %rd376;
	add.s64 	%rd375, %rd377, -512;
$L__BB3_260:
	// begin inline asm
	ld.relaxed.gpu.v2.u64 {%rd373, %rd784}, [%rd375];
	// end inline asm
	mov.b64 	{%r2019, %r2016}, %rd373;
	setp.eq.s32 	%p145, %r2016, 99;
	mov.b32 	%r786, -1;
	vote.sync.any.pred 	%p146, %p145, %r786;
	@%p146 bra 	$L__BB3_260;
	setp.eq.s32 	%p147, %r2016, 101;
	mov.b32 	%r807, -1;
	vote.sync.ballot.b32 	%r808, %p147, %r807;
	and.b32  	%r809, %r808, %r579;
	or.b32  	%r810, %r809, -2147483648;
	add.s32 	%r811, %r810, -1;
	not.b32 	%r812, %r810;
	and.b32  	%r813, %r812, %r811;
	popc.b32 	%r314, %r813;
	mov.b64 	{%r789, %r794}, %rd784;
	mov.b32 	%r805, 1;
	// begin inline asm
	shfl.sync.down.b32 %r788, %r789, %r805, %r314, %r807;
	// end inline asm
	// begin inline asm
	shfl.sync.down.b32 %r793, %r794, %r805, %r314, %r807;
	// end inline asm
	// begin inline asm
	shfl.sync.down.b32 %r798, %r2019, %r805, %r314, %r807;
	// end inline asm
	// begin inline asm
	shfl.sync.down.b32 %r803, %r804, %r805, %r314, %r807;
	// end inline asm
	setp.ge.s32 	%p149, %r379, %r314;
	@%p149 bra 	$L__BB3_263;
	mov.b64 	%rd378, {%r788, %r793};
	add.s64 	%rd169, %rd784, %rd378;
	setp.eq.s64 	%p150, %rd784, 0;
	selp.b32 	%r814, %r798, 0, %p150;
	add.s32 	%r2019, %r814, %r2019;
	mov.u64 	%rd784, %rd169;
$L__BB3_263:
	mov.b64 	{%r816, %r821}, %rd784;
	mov.b32 	%r832, 2;
	mov.b32 	%r834, -1;
	// begin inline asm
	shfl.sync.down.b32 %r815, %r816, %r832, %r314, %r834;
	// end inline asm
	// begin inline asm
	shfl.sync.down.b32 %r820, %r821, %r832, %r314, %r834;
	// end inline asm
	// begin inline asm
	shfl.sync.down.b32 %r825, %r2019, %r832, %r314, %r834;
	// end inline asm
	// begin inline asm
	shfl.sync.down.b32 %r830, %r831, %r832, %r314, %r834;
	// end inline asm
	setp.gt.s32 	%p151, %r287, %r314;
	@%p151 bra 	$L__BB3_265;
	mov.b64 	%rd379, {%r815, %r820};
	add.s64 	%rd171, %rd784, %rd379;
	setp.eq.s64 	%p152, %rd784, 0;
	selp.b32 	%r835, %r825, 0, %p152;
	add.s32 	%r2019, %r835, %r2019;
	mov.u64 	%rd784, %rd171;
$L__BB3_265:
	mov.b64 	{%r837, %r842}, %rd784;
	mov.b32 	%r853, 4;
	mov.b32 	%r855, -1;
	// begin inline asm
	shfl.sync.down.b32 %r836, %r837, %r853, %r314, %r855;
	// end inline asm
	// begin inline asm
	shfl.sync.down.b32 %r841, %r842, %r853, %r314, %r855;
	// end inline asm
	// begin inline asm
	shfl.sync.down.b32 %r846, %r2019, %r853, %r314, %r855;
	// end inline asm
	// begin inline asm
	shfl.sync.down.b32 %r851, %r852, %r853, %r314, %r855;
	// end inline asm
	setp.gt.s32 	%p153, %r293, %r314;
	@%p153 bra 	$L__BB3_267;
	mov.b64 	%rd380, {%r836, %r841};
	add.s64 	%rd173, %rd784, %rd380;
	setp.eq.s64 	%p154, %rd784, 0;
	selp.b32 	%r856, %r846, 0, %p154;
	add.s32 	%r2019, %r856, %r2019;
	mov.u64 	%rd784, %rd173;
$L__BB3_267:
	mov.b64 	{%r858, %r863}, %rd784;
	mov.b32 	%r874, 8;
	mov.b32 	%r876, -1;
	// begin inline asm
	shfl.sync.down.b32 %r857, %r858, %r874, %r314, %r876;
	// end inline asm
	// begin inline asm
	shfl.sync.down.b32 %r862, %r863, %r874, %r314, %r876;
	// end inline asm
	// begin inline asm
	shfl.sync.down.b32 %r867, %r2019, %r874, %r314, %r876;
	// end inline asm
	// begin inline asm
	shfl.sync.down.b32 %r872, %r873, %r874, %r314, %r876;
	// end inline asm
	setp.gt.s32 	%p155, %r299, %r314;
	@%p155 bra 	$L__BB3_269;
	mov.b64 	%rd381, {%r857, %r862};
	add.s64 	%rd175, %rd784, %rd381;
	setp.eq.s64 	%p156, %rd784, 0;
	selp.b32 	%r877, %r867, 0, %p156;
	add.s32 	%r2019, %r877, %r2019;
	mov.u64 	%rd784, %rd175;
$L__BB3_269:
	mov.b64 	{%r879, %r884}, %rd784;
	mov.b32 	%r895, 16;
	mov.b32 	%r897, -1;
	// begin inline asm
	shfl.sync.down.b32 %r878, %r879, %r895, %r314, %r897;
	// end inline asm
	// begin inline asm
	shfl.sync.down.b32 %r883, %r884, %r895, %r314, %r897;
	// end inline asm
	// begin inline asm
	shfl.sync.down.b32 %r888, %r2019, %r895, %r314, %r897;
	// end inline asm
	// begin inline asm
	shfl.sync.down.b32 %r893, %r894, %r895, %r314, %r897;
	// end inline asm
	setp.gt.s32 	%p157, %r305, %r314;
	@%p157 bra 	$L__BB3_271;
	mov.b64 	%rd382, {%r878, %r883};
	add.s64 	%rd177, %rd784, %rd382;
	setp.eq.s64 	%p158, %rd784, 0;
	selp.b32 	%r898, %r888, 0, %p158;
	add.s32 	%r2019, %r898, %r2019;
	mov.u64 	%rd784, %rd177;
$L__BB3_271:
	add.s64 	%rd179, %rd784, %rd778;
	setp.eq.s64 	%p159, %rd778, 0;
	selp.b32 	%r899, %r2019, 0, %p159;
	add.s32 	%r2011, %r899, %r2011;
	add.s32 	%r2017, %r2017, -32;
	mov.u64 	%rd778, %rd179;
	bra.uni 	$L__BB3_258;
$L__BB3_272:
	setp.ne.s32 	%p94, %r223, 0;
	@%p94 bra 	$L__BB3_274;
	add.s64 	%rd305, %rd778, %rd151;
	setp.eq.s64 	%p95, %rd151, 0;
	selp.b32 	%r694, %r2011, 0, %p95;
	add.s32 	%r695, %r694, %r273;
	mov.b32 	%r696, 101;
	mov.b64 	%rd304, {%r695, %r696};
	add.s64 	%rd303, %rd153, 512;
	// begin inline asm
	st.relaxed.gpu.v2.u64 [%rd303], {%rd304, %rd305};
	// end inline asm
	st.shared.u64 	[_ZN6thrust24THRUST_300001_SM_1000_NS8cuda_cub4core6detail5shmemE+168], %rd778;
	st.shared.u32 	[_ZN6thrust24THRUST_300001_SM_1000_NS8cuda_cub4core6detail5shmemE+176], %r2011;
	st.shared.u64 	[_ZN6thrust24THRUST_300001_SM_1000_NS8cuda_cub4core6detail5shmemE+184], %rd305;
	st.shared.u32 	[_ZN6thrust24THRUST_300001_SM_1000_NS8cuda_cub4core6detail5shmemE+192], %r695;
$L__BB3_274:
	setp.ne.s32 	%p96, %r379, 0;
	@%p96 bra 	$L__BB3_276;
	st.shared.u64 	[_ZN6thrust24THRUST_300001_SM_1000_NS8cuda_cub4core6detail5shmemE+136], %rd778;
	st.shared.u32 	[_ZN6thrust24THRUST_300001_SM_1000_NS8cuda_cub4core6detail5shmemE+144], %r2011;
	mov.u64 	%rd788, %rd778;
	mov.u32 	%r2023, %r2011;
$L__BB3_276:
	setp.eq.s32 	%p97, %r223, 0;
	bar.sync 	0;
	@%p97 bra 	$L__BB3_278;
	ld.shared.u32 	%r697, [_ZN6thrust24THRUST_300001_SM_1000_NS8cuda_cub4core6detail5shmemE+144];
	ld.shared.u64 	%rd306, [_ZN6thrust24THRUST_300001_SM_1000_NS8cuda_cub4core6detail5shmemE+136];
	add.s64 	%rd181, %rd306, %rd788;
	setp.eq.s64 	%p98, %rd788, 0;
	selp.b32 	%r698, %r697, 0, %p98;
	add.s32 	%r2023, %r698, %r2023;
	mov.u64 	%rd788, %rd181;
$L__BB3_278:
	mul.lo.s32 	%r699, %r223, 9;
	cvt.u64.u32 	%rd307, %r699;
	setp.eq.s64 	%p99, %rd6, %rd307;
	setp.ne.s32 	%p100, %r2009, %r247;
	or.pred  	%p101, %p99, %p100;
	selp.u64 	%rd308, 1, 0, %p101;
	add.s64 	%rd183, %rd788, %rd308;
	selp.b32 	%r700, 0, %r2023, %p101;
	add.s32 	%r345, %r700, %r258;
	selp.u64 	%rd309, 1, 0, %p6;
	add.s64 	%rd310, %rd309, %rd308;
	add.s64 	%rd184, %rd310, %rd788;
	selp.b32 	%r701, 0, %r345, %p6;
	add.s32 	%r346, %r259, %r701;
	selp.u64 	%rd311, 1, 0, %p7;
	add.s64 	%rd185, %rd184, %rd311;
	selp.b32 	%r702, 0, %r346, %p7;
	add.s32 	%r347, %r260, %r702;
	add.s32 	%r703, %r699, 3;
	cvt.u64.u32 	%rd312, %r703;
	setp.eq.s64 	%p102, %rd6, %rd312;
	setp.ne.s32 	%p103, %r249, %r250;
	or.pred  	%p11, %p102, %p103;
	selp.u64 	%rd313, 1, 0, %p11;
	add.s64 	%rd186, %rd185, %rd313;
	selp.b32 	%r704, 0, %r347, %p11;
	add.s32 	%r348, %r261, %r704;
	selp.u64 	%rd314, 1, 0, %p8;
	add.s64 	%rd187, %rd186, %rd314;
	selp.b32 	%r705, 0, %r348, %p8;
	add.s32 	%r349, %r262, %r705;
	selp.u64 	%rd315, 1, 0, %p9;
	add.s64 	%rd188, %rd187, %rd315;
	selp.b32 	%r706, 0, %r349, %p9;
	add.s32 	%r350, %r263, %r706;
	selp.u64 	%rd316, 1, 0, %p10;
	add.s64 	%rd189, %rd188, %rd316;
	selp.b32 	%r707, 0, %r350, %p10;
	add.s32 	%r351, %r264, %r707;
	add.s32 	%r708, %r699, 7;
	cvt.u64.u32 	%rd317, %r708;
	setp.eq.s64 	%p104, %rd6, %rd317;
	setp.ne.s32 	%p105, %r253, %r254;
	or.pred  	%p106, %p104, %p105;
	selp.u64 	%rd318, 1, 0, %p106;
	add.s64 	%rd190, %rd189, %rd318;
	selp.b32 	%r709, 0, %r351, %p106;
	add.s32 	%r352, %r265, %r709;
	ld.shared.u64 	%rd191, [_ZN6thrust24THRUST_300001_SM_1000_NS8cuda_cub4core6detail5shmemE+200];
	ld.shared.u64 	%rd795, [_ZN6thrust24THRUST_300001_SM_1000_NS8cuda_cub4core6detail5shmemE+184];
	ld.shared.u32 	%r353, [_ZN6thrust24THRUST_300001_SM_1000_NS8cuda_cub4core6detail5shmemE+192];
	ld.shared.u64 	%rd193, [_ZN6thrust24THRUST_300001_SM_1000_NS8cuda_cub4core6detail5shmemE+168];
	setp.lt.s64 	%p107, %rd191, 257;
	@%p107 bra 	$L__BB3_304;
	bar.sync 	0;
	mul.lo.s32 	%r713, %r223, 9;
	cvt.u64.u32 	%rd349, %r713;
	setp.ne.s64 	%p123, %rd6, %rd349;
	setp.eq.s32 	%p124, %r2009, %r247;
	and.pred  	%p125, %p123, %p124;
	@%p125 bra 	$L__BB3_281;
	cvt.u32.u64 	%r714, %rd193;
	cvt.u32.u64 	%r715, %rd788;
	sub.s32 	%r716, %r715, %r714;
	shl.b32 	%r717, %r716, 3;
	mov.u32 	%r718, _ZN6thrust24THRUST_300001_SM_1000_NS8cuda_cub4core6detail5shmemE;
	add.s32 	%r719, %r718, %r717;
	st.shared.v2.u32 	[%r719], {%r2009, %r2023};
$L__BB3_281:
	not.pred 	%p126, %p6;
	@%p126 bra 	$L__BB3_283;
	cvt.u32.u64 	%r720, %rd193;
	cvt.u32.u64 	%r721, %rd183;
	sub.s32 	%r722, %r721, %r720;
	shl.b32 	%r723, %r722, 3;
	mov.u32 	%r724, _ZN6thrust24THRUST_300001_SM_1000_NS8cuda_cub4core6detail5shmemE;
	add.s32 	%r725, %r724, %r723;
	st.shared.v2.u32 	[%r725], {%r247, %r345};
$L__BB3_283:
	not.pred 	%p127, %p7;
	@%p127 bra 	$L__BB3_285;
	cvt.u32.u64 	%r726, %rd193;
	cvt.u32.u64 	%r727, %rd184;
	sub.s32 	%r728, %r727, %r726;
	shl.b32 	%r729, %r728, 3;
	mov.u32 	%r730, _ZN6thrust24THRUST_300001_SM_1000_NS8cuda_cub4core6detail5shmemE;
	add.s32 	%r731, %r730, %r729;
	st.shared.v2.u32 	[%r731], {%r248, %r346};
$L__BB3_285:
	not.pred 	%p128, %p11;
	@%p128 bra 	$L__BB3_287;
	cvt.u32.u64 	%r732, %rd193;
	cvt.u32.u64 	%r733, %rd185;
	sub.s32 	%r734, %r733, %r732;
	shl.b32 	%r735, %r734, 3;
	mov.u32 	%r736, _ZN6thrust24THRUST_300001_SM_1000_NS8cuda_cub4core6detail5shmemE;
	add.s32 	%r737, %r736, %r735;
	st.shared.v2.u32 	[%r737], {%r249, %r347};
$L__BB3_287:
	not.pred 	%p129, %p8;
	@%p129 bra 	$L__BB3_289;
	cvt.u32.u64 	%r738, %rd193;
	cvt.u32.u64 	%r739, %rd186;
	sub.s32 	%r740, %r739, %r738;
	shl.b32 	%r741, %r740, 3;
	mov.u32 	%r742, _ZN6thrust24THRUST_300001_SM_1000_NS8cuda_cub4core6detail5shmemE;
	add.s32 	%r743, %r742, %r741;
	st.shared.v2.u32 	[%r743], {%r250, %r348};
$L__BB3_289:
	not.pred 	%p130, %p9;
	@%p130 bra 	$L__BB3_291;
	cvt.u32.u64 	%r744, %rd193;
	cvt.u32.u64 	%r745, %rd187;
	sub.s32 	%r746, %r745, %r744;
	shl.b32 	%r747, %r746, 3;
	mov.u32 	%r748, _ZN6thrust24THRUST_300001_SM_1000_NS8cuda_cub4core6detail5shmemE;
	add.s32 	%r749, %r748, %r747;
	st.shared.v2.u32 	[%r749], {%r251, %r349};
$L__BB3_291:
	not.pred 	%p131, %p10;
	@%p131 bra 	$L__BB3_293;
	cvt.u32.u64 	%r750, %rd193;
	cvt.u32.u64 	%r751, %rd188;
	sub.s32 	%r752, %r751, %r750;
	shl.b32 	%r753, %r752, 3;
	mov.u32 	%r754, _ZN6thrust24THRUST_300001_SM_1000_NS8cuda_cub4core6detail5shmemE;
	add.s32 	%r755, %r754, %r753;
	st.shared.v2.u32 	[%r755], {%r252, %r350};
$L__BB3_293:
	mad.lo.s32 	%r756, %r223, 9, 7;
	cvt.u64.u32 	%rd350, %r756;
	setp.ne.s64 	%p132, %rd6, %rd350;
	setp.eq.s32 	%p133, %r253, %r254;
	and.pred  	%p134, %p132, %p133;
	@%p134 bra 	$L__BB3_295;
	cvt.u32.u64 	%r757, %rd193;
	cvt.u32.u64 	%r758, %rd189;
	sub.s32 	%r759, %r758, %r757;
	shl.b32 	%r760, %r759, 3;
	mov.u32 	%r761, _ZN6thrust24THRUST_300001_SM_1000_NS8cuda_cub4core6detail5shmemE;
	add.s32 	%r762, %r761, %r760;
	st.shared.v2.u32 	[%r762], {%r253, %r351};
$L__BB3_295:
	mad.lo.s32 	%r763, %r223, 9, 8;
	cvt.u64.u32 	%rd351, %r763;
	setp.ne.s64 	%p135, %rd6, %rd351;
	setp.eq.s32 	%p136, %r254, %r255;
	and.pred  	%p137, %p135, %p136;
	@%p137 bra 	$L__BB3_297;
	cvt.u32.u64 	%r764, %rd193;
	cvt.u32.u64 	%r765, %rd190;
	sub.s32 	%r766, %r765, %r764;
	shl.b32 	%r767, %r766, 3;
	mov.u32 	%r768, _ZN6thrust24THRUST_300001_SM_1000_NS8cuda_cub4core6detail5shmemE;
	add.s32 	%r769, %r768, %r767;
	st.shared.v2.u32 	[%r769], {%r254, %r352};
$L__BB3_297:
	bar.sync 	0;
	cvt.u64.u32 	%rd794, %r223;
	setp.le.u64 	%p138, %rd191, %rd794;
	@%p138 bra 	$L__BB3_322;
	not.b64 	%rd352, %rd794;
	add.s64 	%rd195, %rd191, %rd352;
	shr.u64 	%rd353, %rd195, 8;
	add.s64 	%rd354, %rd353, 1;
	and.b64  	%rd790, %rd354, 3;
	and.b64  	%rd355, %rd195, 768;
	setp.eq.s64 	%p139, %rd355, 768;
	@%p139 bra 	$L__BB3_301;
	add.s64 	%rd356, %rd193, %rd794;
	shl.b64 	%rd357, %rd356, 2;
	add.s64 	%rd792, %rd4, %rd357;
	add.s64 	%rd791, %rd3, %rd357;
	shl.b32 	%r770, %r223, 3;
	mov.u32 	%r771, _ZN6thrust24THRUST_300001_SM_1000_NS8cuda_cub4core6detail5shmemE;
	add.s32 	%r2025, %r771, %r770;
	shl.b64 	%rd358, %rd790, 8;
	add.s64 	%rd794, %rd358, %rd794;
$L__BB3_300:
	.pragma "nounroll";
	ld.shared.v2.u32 	{%r772, %r773}, [%r2025];
	st.global.u32 	[%rd791], %r772;
	st.global.u32 	[%rd792], %r773;
	add.s64 	%rd792, %rd792, 1024;
	add.s64 	%rd791, %rd791, 1024;
	add.s32 	%r2025, %r2025, 2048;
	add.s64 	%rd790, %rd790, -1;
	setp.ne.s64 	%p140, %rd790, 0;
	@%p140 bra 	$L__BB3_300;
$L__BB3_301:
	setp.lt.u64 	%p141, %rd195, 768;
	@%p141 bra 	$L__BB3_322;
	mov.u32 	%r776, _ZN6thrust24THRUST_300001_SM_1000_NS8cuda_cub4core6detail5shmemE;
$L__BB3_303:
	cvt.u32.u64 	%r774, %rd794;
	add.s64 	%rd359, %rd794, %rd193;
	shl.b32 	%r775, %r774, 3;
	add.s32 	%r777, %r776, %r775;
	ld.shared.v2.u32 	{%r778, %r779}, [%r777];
	shl.b64 	%rd360, %rd359, 2;
	add.s64 	%rd361, %rd3, %rd360;
	st.global.u32 	[%rd361], %r778;
	add.s64 	%rd362, %rd4, %rd360;
	st.global.u32 	[%rd362], %r779;
	and.b64  	%rd363, %rd794, 4294967295;
	add.s64 	%rd364, %rd193, %rd363;
	ld.shared.v2.u32 	{%r780, %r781}, [%r777+2048];
	shl.b64 	%rd365, %rd364, 2;
	add.s64 	%rd366, %rd3, %rd365;
	st.global.u32 	[%rd366+1024], %r780;
	add.s64 	%rd367, %rd4, %rd365;
	st.global.u32 	[%rd367+1024], %r781;
	ld.shared.v2.u32 	{%r782, %r783}, [%r777+4096];
	st.global.u32 	[%rd366+2048], %r782;
	st.global.u32 	[%rd367+2048], %r783;
	ld.shared.v2.u32 	{%r784, %r785}, [%r777+6144];
	st.global.u32 	[%rd366+3072], %r784;
	st.global.u32 	[%rd367+3072], %r785;
	add.s64 	%rd368, %rd794, 1024;
	and.b64  	%rd794, %rd368, 4294967295;
	setp.gt.u64 	%p142, %rd191, %rd794;
	@%p142 bra 	$L__BB3_303;
	bra.uni 	$L__BB3_322;
$L__BB3_304:
	mul.lo.s32 	%r710, %r223, 9;
	cvt.u64.u32 	%rd319, %r710;
	setp.ne.s64 	%p108, %rd6, %rd319;
	setp.eq.s32 	%p109, %r2009, %r247;
	and.pred  	%p110, %p108, %p109;
	@%p110 bra 	$L__BB3_306;
	shl.b64 	%rd320, %rd788, 2;
	add.s64 	%rd321, %rd3, %rd320;
	st.global.u32 	[%rd321], %r2009;
	add.s64 	%rd322, %rd4, %rd320;
	st.global.u32 	[%rd322], %r2023;
$L__BB3_306:
	not.pred 	%p111, %p6;
	@%p111 bra 	$L__BB3_308;
	shl.b64 	%rd323, %rd183, 2;
	add.s64 	%rd324, %rd3, %rd323;
	st.global.u32 	[%rd324], %r247;
	add.s64 	%rd325, %rd4, %rd323;
	st.global.u32 	[%rd325], %r345;
$L__BB3_308:
	not.pred 	%p112, %p7;
	@%p112 bra 	$L__BB3_310;
	shl.b64 	%rd326, %rd184, 2;
	add.s64 	%rd327, %rd3, %rd326;
	st.global.u32 	[%rd327], %r248;
	add.s64 	%rd328, %rd4, %rd326;
	st.global.u32 	[%rd328], %r346;
$L__BB3_310:
	not.pred 	%p113, %p11;
	@%p113 bra 	$L__BB3_312;
	shl.b64 	%rd329, %rd185, 2;
	add.s64 	%rd330, %rd3, %rd329;
	st.global.u32 	[%rd330], %r249;
	add.s64 	%rd331, %rd4, %rd329;
	st.global.u32 	[%rd331], %r347;
$L__BB3_312:
	not.pred 	%p114, %p8;
	@%p114 bra 	$L__BB3_314;
	shl.b64 	%rd332, %rd186, 2;
	add.s64 	%rd333, %rd3, %rd332;
	st.global.u32 	[%rd333], %r250;
	add.s64 	%rd334, %rd4, %rd332;
	st.global.u32 	[%rd334], %r348;
$L__BB3_314:
	not.pred 	%p115, %p9;
	@%p115 bra 	$L__BB3_316;
	shl.b64 	%rd335, %rd187, 2;
	add.s64 	%rd336, %rd3, %rd335;
	st.global.u32 	[%rd336], %r251;
	add.s64 	%rd337, %rd4, %rd335;
	st.global.u32 	[%rd337], %r349;
$L__BB3_316:
	not.pred 	%p116, %p10;
	@%p116 bra 	$L__BB3_318;
	shl.b64 	%rd338, %rd188, 2;
	add.s64 	%rd339, %rd3, %rd338;
	st.global.u32 	[%rd339], %r252;
	add.s64 	%rd340, %rd4, %rd338;
	st.global.u32 	[%rd340], %r350;
$L__BB3_318:
	mad.lo.s32 	%r711, %r223, 9, 7;
	cvt.u64.u32 	%rd341, %r711;
	setp.ne.s64 	%p117, %rd6, %rd341;
	setp.eq.s32 	%p118, %r253, %r254;
	and.pred  	%p119, %p117, %p118;
	@%p119 bra 	$L__BB3_320;
	shl.b64 	%rd342, %rd189, 2;
	add.s64 	%rd343, %rd3, %rd342;
	st.global.u32 	[%rd343], %r253;
	add.s64 	%rd344, %rd4, %rd342;
	st.global.u32 	[%rd344], %r351;
$L__BB3_320:
	mad.lo.s32 	%r712, %r223, 9, 8;
	cvt.u64.u32 	%rd345, %r712;
	setp.ne.s64 	%p120, %rd6, %rd345;
	setp.eq.s32 	%p121, %r254, %r255;
	and.pred  	%p122, %p120, %p121;
	@%p122 bra 	$L__BB3_322;
	shl.b64 	%rd346, %rd190, 2;
	add.s64 	%rd347, %rd3, %rd346;
	st.global.u32 	[%rd347], %r254;
	add.s64 	%rd348, %rd4, %rd346;
	st.global.u32 	[%rd348], %r352;
$L__BB3_322:
	setp.ne.s32 	%p143, %r223, 255;
	@%p143 bra 	$L__BB3_326;
	setp.ne.s64 	%p144, %rd6, 2304;
	@%p144 bra 	$L__BB3_325;
	shl.b64 	%rd369, %rd795, 2;
	add.s64 	%rd370, %rd3, %rd369;
	st.global.u32 	[%rd370], %r255;
	add.s64 	%rd371, %rd4, %rd369;
	st.global.u32 	[%rd371], %r353;
	add.s64 	%rd795, %rd795, 1;
$L__BB3_325:
	ld.param.u64 	%rd744, [_ZN6thrust24THRUST_300001_SM_1000_NS8cuda_cub4core6detail13_kernel_agentINS1_15__reduce_by_key16ReduceByKeyAgentINS0_6detail15normal_iteratorINS0_10device_ptrIiEEEENS0_17constant_iteratorIiNS0_11use_defaultESD_EESB_SB_N4cuda3std3__48equal_toIiEENSH_4plusIiEEPllEEJSB_SE_SB_SB_SM_N3cub18CUB_300001_SM_100024ReduceByKeyScanTileStateIilLb1EEESJ_SL_llEEEvDpT0__param_4];
	cvta.to.global.u64 	%rd372, %rd744;
	st.global.u64 	[%rd372], %rd795;
$L__BB3_326:
	ret;

}
	// .globl	_ZN3cub18CUB_300001_SM_10006detail11EmptyKernelIvEEvv
.visible .entry _ZN3cub18CUB_300001_SM_10006detail11EmptyKernelIvEEvv()
{


	ret;

}
	// .globl	_ZN3cub18CUB_300001_SM_10006detail8for_each13static_kernelINS2_12policy_hub_t12policy_500_tEmN6thrust24THRUST_300001_SM_1000_NS8cuda_cub20__uninitialized_fill7functorINS7_10device_ptrIiEEiEEEEvT0_T1_
.visible .entry _ZN3cub18CUB_300001_SM_10006detail8for_each13static_kernelINS2_12policy_hub_t12policy_500_tEmN6thrust24THRUST_300001_SM_1000_NS8cuda_cub20__uninitialized_fill7functorINS7_10device_ptrIiEEiEEEEvT0_T1_(
	.param .u64 _ZN3cub18CUB_300001_SM_10006detail8for_each13static_kernelINS2_12policy_hub_t12policy_500_tEmN6thrust24THRUST_300001_SM_1000_NS8cuda_cub20__uninitialized_fill7functorINS7_10device_ptrIiEEiEEEEvT0_T1__param_0,
	.param .align 8 .b8 _ZN3cub18CUB_300001_SM_10006detail8for_each13static_kernelINS2_12policy_hub_t12policy_500_tEmN6thrust24THRUST_300001_SM_1000_NS8cuda_cub20__uninitialized_fill7functorINS7_10device_ptrIiEEiEEEEvT0_T1__param_1[16]
)
.maxntid 256
{
	.reg .pred 	%p<4>;
	.reg .b16 	%rs<5>;
	.reg .b32 	%r<12>;
	.reg .b64 	%rd<16>;

	ld.param.u32 	%r3, [_ZN3cub18CUB_300001_SM_10006detail8for_each13static_kernelINS2_12policy_hub_t12policy_500_tEmN6thrust24THRUST_300001_SM_1000_NS8cuda_cub20__uninitialized_fill7functorINS7_10device_ptrIiEEiEEEEvT0_T1__param_1+8];
	ld.param.u64 	%rd4, [_ZN3cub18CUB_300001_SM_10006detail8for_each13static_kernelINS2_12policy_hub_t12policy_500_tEmN6thrust24THRUST_300001_SM_1000_NS8cuda_cub20__uninitialized_fill7functorINS7_10device_ptrIiEEiEEEEvT0_T1__param_1];
	ld.param.u64 	%rd5, [_ZN3cub18CUB_300001_SM_10006detail8for_each13static_kernelINS2_12policy_hub_t12policy_500_tEmN6thrust24THRUST_300001_SM_1000_NS8cuda_cub20__uninitialized_fill7functorINS7_10device_ptrIiEEiEEEEvT0_T1__param_0];
	mov.u32 	%r9, %ctaid.x;
	mul.wide.u32 	%rd1, %r9, 512;
	sub.s64 	%rd2, %rd5, %rd1;
	setp.lt.u64 	%p1, %rd2, 512;
	@%p1 bra 	$L__BB5_2;
	mov.u32 	%r11, %tid.x;
	cvta.to.global.u64 	%rd11, %rd4;
	cvt.u64.u32 	%rd12, %r11;
	add.s64 	%rd13, %rd1, %rd12;
	shl.b64 	%rd14, %rd13, 2;
	add.s64 	%rd15, %rd11, %rd14;
	st.global.u32 	[%rd15], %r3;
	st.global.u32 	[%rd15+1024], %r3;
	bra.uni 	$L__BB5_6;
$L__BB5_2:
	cvta.to.global.u64 	%rd6, %rd4;
	mov.u32 	%r2, %tid.x;
	cvt.u64.u32 	%rd7, %r2;
	setp.le.u64 	%p2, %rd2, %rd7;
	add.s64 	%rd8, %rd1, %rd7;
	shl.b64 	%rd9, %rd8, 2;
	add.s64 	%rd3, %rd6, %rd9;
	@%p2 bra 	$L__BB5_4;
	st.global.u32 	[%rd3], %r3;
$L__BB5_4:
	add.s32 	%r10, %r2, 256;
	cvt.u64.u32 	%rd10, %r10;
	setp.le.u64 	%p3, %rd2, %rd10;
	@%p3 bra 	$L__BB5_6;
	st.global.u32 	[%rd3+1024], %r3;
$L__BB5_6:
	ret;

}
	// .globl	_ZN3cub18CUB_300001_SM_10006detail8for_each13static_kernelINS2_12policy_hub_t12policy_500_tElN6thrust24THRUST_300001_SM_1000_NS8cuda_cub6__fill7functorINS7_6detail15normal_iteratorINS7_10device_ptrIdEEEEiEEEEvT0_T1_
.visible .entry _ZN3cub18CUB_300001_SM_10006detail8for_each13static_kernelINS2_12policy_hub_t12policy_500_tElN6thrust24THRUST_300001_SM_1000_NS8cuda_cub6__fill7functorINS7_6detail15normal_iteratorINS7_10device_ptrIdEEEEiEEEEvT0_T1_(
	.param .u64 _ZN3cub18CUB_300001_SM_10006detail8for_each13static_kernelINS2_12policy_hub_t12policy_500_tElN6thrust24THRUST_300001_SM_1000_NS8cuda_cub6__fill7functorINS7_6detail15normal_iteratorINS7_10device_ptrIdEEEEiEEEEvT0_T1__param_0,
	.param .align 8 .b8 _ZN3cub18CUB_300001_SM_10006detail8for_each13static_kernelINS2_12policy_hub_t12policy_500_tElN6thrust24THRUST_300001_SM_1000_NS8cuda_cub6__fill7functorINS7_6detail15normal_iteratorINS7_10device_ptrIdEEEEiEEEEvT0_T1__param_1[16]
)
.maxntid 256
{
	.reg .pred 	%p<4>;
	.reg .b16 	%rs<5>;
	.reg .b32 	%r<11>;
	.reg .b64 	%rd<17>;
	.reg .b64 	%fd<3>;

	ld.param.u32 	%r2, [_ZN3cub18CUB_300001_SM_10006detail8for_each13static_kernelINS2_12policy_hub_t12policy_500_tElN6thrust24THRUST_300001_SM_1000_NS8cuda_cub6__fill7functorINS7_6detail15normal_iteratorINS7_10device_ptrIdEEEEiEEEEvT0_T1__param_1+8];
	ld.param.u64 	%rd5, [_ZN3cub18CUB_300001_SM_10006detail8for_each13static_kernelINS2_12policy_hub_t12policy_500_tElN6thrust24THRUST_300001_SM_1000_NS8cuda_cub6__fill7functorINS7_6detail15normal_iteratorINS7_10device_ptrIdEEEEiEEEEvT0_T1__param_1];
	ld.param.u64 	%rd6, [_ZN3cub18CUB_300001_SM_10006detail8for_each13static_kernelINS2_12policy_hub_t12policy_500_tElN6thrust24THRUST_300001_SM_1000_NS8cuda_cub6__fill7functorINS7_6detail15normal_iteratorINS7_10device_ptrIdEEEEiEEEEvT0_T1__param_0];
	mov.u32 	%r8, %ctaid.x;
	mul.wide.u32 	%rd1, %r8, 512;
	sub.s64 	%rd2, %rd6, %rd1;
	setp.lt.s64 	%p1, %rd2, 512;
	@%p1 bra 	$L__BB6_2;
	cvt.rn.f64.s32 	%fd2, %r2;
	mov.u32 	%r10, %tid.x;
	cvta.to.global.u64 	%rd12, %rd5;
	cvt.u64.u32 	%rd13, %r10;
	add.s64 	%rd14, %rd1, %rd13;
	shl.b64 	%rd15, %rd14, 3;
	add.s64 	%rd16, %rd12, %rd15;
	st.global.f64 	[%rd16], %fd2;
	st.global.f64 	[%rd16+2048], %fd2;
	bra.uni 	$L__BB6_6;
$L__BB6_2:
	cvta.to.global.u64 	%rd7, %rd5;
	mov.u32 	%r1, %tid.x;
	cvt.s64.s32 	%rd3, %rd2;
	cvt.rn.f64.s32 	%fd1, %r2;
	cvt.u64.u32 	%rd8, %r1;
	setp.le.s64 	%p2, %rd3, %rd8;
	add.s64 	%rd9, %rd1, %rd8;
	shl.b64 	%rd10, %rd9, 3;
	add.s64 	%rd4, %rd7, %rd10;
	@%p2 bra 	$L__BB6_4;
	st.global.f64 	[%rd4], %fd1;
$L__BB6_4:
	add.s32 	%r9, %r1, 256;
	cvt.u64.u32 	%rd11, %r9;
	setp.le.s64 	%p3, %rd3, %rd11;
	@%p3 bra 	$L__BB6_6;
	st.global.f64 	[%rd4+2048], %fd1;
$L__BB6_6:
	ret;

}
	// .globl	_ZN3cub18CUB_300001_SM_10006detail9transform16transform_kernelINS2_10policy_hubILb1EN4cuda3std3__45tupleIJN6thrust24THRUST_300001_SM_1000_NS17counting_iteratorIiNSA_11use_defaultESC_SC_EEEEEE10policy1000EiNS7_10__identityENSA_6detail15normal_iteratorINSA_10device_ptrIiEEEEJSD_EEEvT0_iT1_T2_DpNS2_10kernel_argIT3_EE
.visible .entry _ZN3cub18CUB_300001_SM_10006detail9transform16transform_kernelINS2_10policy_hubILb1EN4cuda3std3__45tupleIJN6thrust24THRUST_300001_SM_1000_NS17counting_iteratorIiNSA_11use_defaultESC_SC_EEEEEE10policy1000EiNS7_10__identityENSA_6detail15normal_iteratorINSA_10device_ptrIiEEEEJSD_EEEvT0_iT1_T2_DpNS2_10kernel_argIT3_EE(
	.param .u32 _ZN3cub18CUB_300001_SM_10006detail9transform16transform_kernelINS2_10policy_hubILb1EN4cuda3std3__45tupleIJN6thrust24THRUST_300001_SM_1000_NS17counting_iteratorIiNSA_11use_defaultESC_SC_EEEEEE10policy1000EiNS7_10__identityENSA_6detail15normal_iteratorINSA_10device_ptrIiEEEEJSD_EEEvT0_iT1_T2_DpNS2_10kernel_argIT3_EE_param_0,
	.param .u32 _ZN3cub18CUB_300001_SM_10006detail9transform16transform_kernelINS2_10policy_hubILb1EN4cuda3std3__45tupleIJN6thrust24THRUST_300001_SM_1000_NS17counting_iteratorIiNSA_11use_defaultESC_SC_EEEEEE10policy1000EiNS7_10__identityENSA_6detail15normal_iteratorINSA_10device_ptrIiEEEEJSD_EEEvT0_iT1_T2_DpNS2_10kernel_argIT3_EE_param_1,
	.param .align 1 .b8 _ZN3cub18CUB_300001_SM_10006detail9transform16transform_kernelINS2_10policy_hubILb1EN4cuda3std3__45tupleIJN6thrust24THRUST_300001_SM_1000_NS17counting_iteratorIiNSA_11use_defaultESC_SC_EEEEEE10policy1000EiNS7_10__identityENSA_6detail15normal_iteratorINSA_10device_ptrIiEEEEJSD_EEEvT0_iT1_T2_DpNS2_10kernel_argIT3_EE_param_2[1],
	.param .align 8 .b8 _ZN3cub18CUB_300001_SM_10006detail9transform16transform_kernelINS2_10policy_hubILb1EN4cuda3std3__45tupleIJN6thrust24THRUST_300001_SM_1000_NS17counting_iteratorIiNSA_11use_defaultESC_SC_EEEEEE10policy1000EiNS7_10__identityENSA_6detail15normal_iteratorINSA_10device_ptrIiEEEEJSD_EEEvT0_iT1_T2_DpNS2_10kernel_argIT3_EE_param_3[8],
	.param .align 8 .b8 _ZN3cub18CUB_300001_SM_10006detail9transform16transform_kernelINS2_10policy_hubILb1EN4cuda3std3__45tupleIJN6thrust24THRUST_300001_SM_1000_NS17counting_iteratorIiNSA_11use_defaultESC_SC_EEEEEE10policy1000EiNS7_10__identityENSA_6detail15normal_iteratorINSA_10device_ptrIiEEEEJSD_EEEvT0_iT1_T2_DpNS2_10kernel_argIT3_EE_param_4[16]
)
.maxntid 128
{
	.reg .pred 	%p<35>;
	.reg .b32 	%r<104>;
	.reg .b64 	%rd<25>;

	ld.param.u32 	%r41, [_ZN3cub18CUB_300001_SM_10006detail9transform16transform_kernelINS2_10policy_hubILb1EN4cuda3std3__45tupleIJN6thrust24THRUST_300001_SM_1000_NS17counting_iteratorIiNSA_11use_defaultESC_SC_EEEEEE10policy1000EiNS7_10__identityENSA_6detail15normal_iteratorINSA_10device_ptrIiEEEEJSD_EEEvT0_iT1_T2_DpNS2_10kernel_argIT3_EE_param_4];
	ld.param.u32 	%r42, [_ZN3cub18CUB_300001_SM_10006detail9transform16transform_kernelINS2_10policy_hubILb1EN4cuda3std3__45tupleIJN6thrust24THRUST_300001_SM_1000_NS17counting_iteratorIiNSA_11use_defaultESC_SC_EEEEEE10policy1000EiNS7_10__identityENSA_6detail15normal_iteratorINSA_10device_ptrIiEEEEJSD_EEEvT0_iT1_T2_DpNS2_10kernel_argIT3_EE_param_0];
	ld.param.u64 	%rd5, [_ZN3cub18CUB_300001_SM_10006detail9transform16transform_kernelINS2_10policy_hubILb1EN4cuda3std3__45tupleIJN6thrust24THRUST_300001_SM_1000_NS17counting_iteratorIiNSA_11use_defaultESC_SC_EEEEEE10policy1000EiNS7_10__identityENSA_6detail15normal_iteratorINSA_10device_ptrIiEEEEJSD_EEEvT0_iT1_T2_DpNS2_10kernel_argIT3_EE_param_3];
	ld.param.u32 	%r40, [_ZN3cub18CUB_300001_SM_10006detail9transform16transform_kernelINS2_10policy_hubILb1EN4cuda3std3__45tupleIJN6thrust24THRUST_300001_SM_1000_NS17counting_iteratorIiNSA_11use_defaultESC_SC_EEEEEE10policy1000EiNS7_10__identityENSA_6detail15normal_iteratorINSA_10device_ptrIiEEEEJSD_EEEvT0_iT1_T2_DpNS2_10kernel_argIT3_EE_param_1];
	cvta.to.global.u64 	%rd6, %rd5;
	shl.b32 	%r43, %r40, 7;
	mov.u32 	%r44, %ctaid.x;
	mul.lo.s32 	%r45, %r43, %r44;
	sub.s32 	%r46, %r42, %r45;
	min.s32 	%r1, %r43, %r46;
	add.s32 	%r2, %r41, %r45;
	mul.wide.s32 	%rd7, %r45, 4;
	add.s64 	%rd1, %rd6, %rd7;
	setp.gt.s32 	%p1, %r43, %r46;
	@%p1 bra 	$L__BB7_13;
	setp.lt.s32 	%p2, %r40, 1;
	@%p2 bra 	$L__BB7_54;
	mov.u32 	%r3, %tid.x;
	and.b32  	%r4, %r40, 7;
	setp.lt.u32 	%p3, %r40, 8;
	mov.b32 	%r101, 0;
	@%p3 bra 	$L__BB7_5;
	and.b32  	%r101, %r40, 2147483640;
	mov.b32 	%r96, 0;
$L__BB7_4:
	.pragma "nounroll";
	shl.b32 	%r49, %r96, 7;
	add.s32 	%r50, %r49, %r3;
	add.s32 	%r51, %r50, %r2;
	mul.wide.u32 	%rd8, %r50, 4;
	add.s64 	%rd9, %rd1, %rd8;
	st.global.u32 	[%rd9], %r51;
	add.s32 	%r52, %r50, 128;
	add.s32 	%r53, %r51, 128;
	mul.wide.s32 	%rd10, %r52, 4;
	add.s64 	%rd11, %rd1, %rd10;
	st.global.u32 	[%rd11], %r53;
	add.s32 	%r54, %r51, 256;
	st.global.u32 	[%rd11+512], %r54;
	add.s32 	%r55, %r51, 384;
	st.global.u32 	[%rd11+1024], %r55;
	add.s32 	%r56, %r51, 512;
	st.global.u32 	[%rd11+1536], %r56;
	add.s32 	%r57, %r51, 640;
	st.global.u32 	[%rd11+2048], %r57;
	add.s32 	%r58, %r51, 768;
	st.global.u32 	[%rd11+2560], %r58;
	add.s32 	%r59, %r51, 896;
	st.global.u32 	[%rd11+3072], %r59;
	add.s32 	%r96, %r96, 8;
	setp.eq.s32 	%p4, %r96, %r101;
	@%p4 bra 	$L__BB7_5;
	bra.uni 	$L__BB7_4;
$L__BB7_5:
	setp.eq.s32 	%p5, %r4, 0;
	@%p5 bra 	$L__BB7_54;
	and.b32  	%r35, %r40, 3;
	setp.lt.u32 	%p6, %r4, 4;
	@%p6 bra 	$L__BB7_8;
	shl.b32 	%r60, %r101, 7;
	add.s32 	%r61, %r60, %r3;
	add.s32 	%r62, %r61, %r2;
	mul.wide.s32 	%rd12, %r61, 4;
	add.s64 	%rd13, %rd1, %rd12;
	st.global.u32 	[%rd13], %r62;
	add.s32 	%r63, %r62, 128;
	st.global.u32 	[%rd13+512], %r63;
	add.s32 	%r64, %r62, 256;
	st.global.u32 	[%rd13+1024], %r64;
	add.s32 	%r65, %r62, 384;
	st.global.u32 	[%rd13+1536], %r65;
	add.s32 	%r101, %r101, 4;
$L__BB7_8:
	setp.eq.s32 	%p7, %r35, 0;
	@%p7 bra 	$L__BB7_54;
	setp.eq.s32 	%p8, %r35, 1;
	@%p8 bra 	$L__BB7_11;
	shl.b32 	%r66, %r101, 7;
	add.s32 	%r67, %r66, %r3;
	add.s32 	%r68, %r67, %r2;
	mul.wide.s32 	%rd14, %r67, 4;
	add.s64 	%rd15, %rd1, %rd14;
	st.global.u32 	[%rd15], %r68;
	add.s32 	%r69, %r68, 128;
	st.global.u32 	[%rd15+512], %r69;
	add.s32 	%r101, %r101, 2;
$L__BB7_11:
	and.b32  	%r70, %r40, 1;
	setp.eq.b32 	%p9, %r70, 1;
	not.pred 	%p10, %p9;
	@%p10 bra 	$L__BB7_54;
	shl.b32 	%r71, %r101, 7;
	add.s32 	%r72, %r71, %r3;
	add.s32 	%r73, %r72, %r2;
	mul.wide.s32 	%rd16, %r72, 4;
	add.s64 	%rd17, %rd1, %rd16;
	st.global.u32 	[%rd17], %r73;
	bra.uni 	$L__BB7_54;
$L__BB7_13:
	setp.lt.s32 	%p11, %r40, 1;
	@%p11 bra 	$L__BB7_54;
	mov.u32 	%r6, %tid.x;
	and.b32  	%r7, %r40, 7;
	setp.lt.u32 	%p12, %r40, 8;
	mov.b32 	%r98, 0;
	@%p12 bra 	$L__BB7_33;
	and.b32  	%r98, %r40, 2147483640;
	mov.b32 	%r97, 0;
$L__BB7_16:
	.pragma "nounroll";
	shl.b32 	%r76, %r97, 7;
	add.s32 	%r12, %r76, %r6;
	setp.ge.s32 	%p13, %r12, %r1;
	@%p13 bra 	$L__BB7_18;
	add.s32 	%r77, %r12, %r2;
	mul.wide.u32 	%rd18, %r12, 4;
	add.s64 	%rd19, %rd1, %rd18;
	st.global.u32 	[%rd19], %r77;
$L__BB7_18:
	add.s32 	%r13, %r12, 128;
	setp.ge.s32 	%p14, %r13, %r1;
	mul.wide.s32 	%rd20, %r13, 4;
	add.s64 	%rd2, %rd1, %rd20;
	@%p14 bra 	$L__BB7_20;
	add.s32 	%r78, %r13, %r2;
	st.global.u32 	[%rd2], %r78;
$L__BB7_20:
	add.s32 	%r14, %r12, 256;
	setp.ge.s32 	%p15, %r14, %r1;
	@%p15 bra 	$L__BB7_22;
	add.s32 	%r79, %r14, %r2;
	st.global.u32 	[%rd2+512], %r79;
$L__BB7_22:
	add.s32 	%r15, %r12, 384;
	setp.ge.s32 	%p16, %r15, %r1;
	@%p16 bra 	$L__BB7_24;
	add.s32 	%r80, %r15, %r2;
	st.global.u32 	[%rd2+1024], %r80;
$L__BB7_24:
	add.s32 	%r16, %r12, 512;
	setp.ge.s32 	%p17, %r16, %r1;
	@%p17 bra 	$L__BB7_26;
	add.s32 	%r81, %r16, %r2;
	st.global.u32 	[%rd2+1536], %r81;
$L__BB7_26:
	add.s32 	%r17, %r12, 640;
	setp.ge.s32 	%p18, %r17, %r1;
	@%p18 bra 	$L__BB7_28;
	add.s32 	%r82, %r17, %r2;
	st.global.u32 	[%rd2+2048], %r82;
$L__BB7_28:
	add.s32 	%r18, %r12, 768;
	setp.ge.s32 	%p19, %r18, %r1;
	@%p19 bra 	$L__BB7_30;
	add.s32 	%r83, %r18, %r2;
	st.global.u32 	[%rd2+2560], %r83;
$L__BB7_30:
	add.s32 	%r19, %r12, 896;
	setp.ge.s32 	%p20, %r19, %r1;
	@%p20 bra 	$L__BB7_32;
	add.s32 	%r84, %r19, %r2;
	st.global.u32 	[%rd2+3072], %r84;
$L__BB7_32:
	add.s32 	%r97, %r97, 8;
	setp.ne.s32 	%p21, %r97, %r98;
	@%p21 bra 	$L__BB7_16;
$L__BB7_33:
	setp.eq.s32 	%p22, %r7, 0;
	@%p22 bra 	$L__BB7_54;
	and.b32  	%r22, %r40, 3;
	setp.lt.u32 	%p23, %r7, 4;
	@%p23 bra 	$L__BB7_44;
	shl.b32 	%r85, %r98, 7;
	add.s32 	%r23, %r85, %r6;
	setp.ge.s32 	%p24, %r23, %r1;
	mul.wide.s32 	%rd21, %r23, 4;
	add.s64 	%rd3, %rd1, %rd21;
	@%p24 bra 	$L__BB7_37;
	add.s32 	%r86, %r23, %r2;
	st.global.u32 	[%rd3], %r86;
$L__BB7_37:
	add.s32 	%r24, %r23, 128;
	setp.ge.s32 	%p25, %r24, %r1;
	@%p25 bra 	$L__BB7_39;
	add.s32 	%r87, %r24, %r2;
	st.global.u32 	[%rd3+512], %r87;
$L__BB7_39:
	add.s32 	%r25, %r23, 256;
	setp.ge.s32 	%p26, %r25, %r1;
	@%p26 bra 	$L__BB7_41;
	add.s32 	%r88, %r25, %r2;
	st.global.u32 	[%rd3+1024], %r88;
$L__BB7_41:
	add.s32 	%r26, %r23, 384;
	setp.ge.s32 	%p27, %r26, %r1;
	@%p27 bra 	$L__BB7_43;
	add.s32 	%r89, %r26, %r2;
	st.global.u32 	[%rd3+1536], %r89;
$L__BB7_43:
	add.s32 	%r98, %r98, 4;
$L__BB7_44:
	setp.eq.s32 	%p28, %r22, 0;
	@%p28 bra 	$L__BB7_54;
	setp.eq.s32 	%p29, %r22, 1;
	@%p29 bra 	$L__BB7_51;
	shl.b32 	%r90, %r98, 7;
	add.s32 	%r29, %r90, %r6;
	setp.ge.s32 	%p30, %r29, %r1;
	mul.wide.s32 	%rd22, %r29, 4;
	add.s64 	%rd4, %rd1, %rd22;
	@%p30 bra 	$L__BB7_48;
	add.s32 	%r91, %r29, %r2;
	st.global.u32 	[%rd4], %r91;
$L__BB7_48:
	add.s32 	%r30, %r29, 128;
	setp.ge.s32 	%p31, %r30, %r1;
	@%p31 bra 	$L__BB7_50;
	add.s32 	%r92, %r30, %r2;
	st.global.u32 	[%rd4+512], %r92;
$L__BB7_50:
	add.s32 	%r98, %r98, 2;
$L__BB7_51:
	and.b32  	%r93, %r40, 1;
	setp.eq.b32 	%p32, %r93, 1;
	not.pred 	%p33, %p32;
	@%p33 bra 	$L__BB7_54;
	shl.b32 	%r94, %r98, 7;
	add.s32 	%r33, %r94, %r6;
	setp.ge.s32 	%p34, %r33, %r1;
	@%p34 bra 	$L__BB7_54;
	add.s32 	%r95, %r33, %r2;
	mul.wide.s32 	%rd23, %r33, 4;
	add.s64 	%rd24, %rd1, %rd23;
	st.global.u32 	[%rd24], %r95;
$L__BB7_54:
	ret;

}
	// .globl	_ZN3cub18CUB_300001_SM_10006detail9transform16transform_kernelINS2_10policy_hubILb1EN4cuda3std3__45tupleIJN6thrust24THRUST_300001_SM_1000_NS17counting_iteratorIiNSA_11use_defaultESC_SC_EEEEEE10policy1000ElNS7_10__identityENSA_6detail15normal_iteratorINSA_10device_ptrIiEEEEJSD_EEEvT0_iT1_T2_DpNS2_10kernel_argIT3_EE
.visible .entry _ZN3cub18CUB_300001_SM_10006detail9transform16transform_kernelINS2_10policy_hubILb1EN4cuda3std3__45tupleIJN6thrust24THRUST_300001_SM_1000_NS17counting_iteratorIiNSA_11use_defaultESC_SC_EEEEEE10policy1000ElNS7_10__identityENSA_6detail15normal_iteratorINSA_10device_ptrIiEEEEJSD_EEEvT0_iT1_T2_DpNS2_10kernel_argIT3_EE(
	.param .u64 _ZN3cub18CUB_300001_SM_10006detail9transform16transform_kernelINS2_10policy_hubILb1EN4cuda3std3__45tupleIJN6thrust24THRUST_300001_SM_1000_NS17counting_iteratorIiNSA_11use_defaultESC_SC_EEEEEE10policy1000ElNS7_10__identityENSA_6detail15normal_iteratorINSA_10device_ptrIiEEEEJSD_EEEvT0_iT1_T2_DpNS2_10kernel_argIT3_EE_param_0,
	.param .u32 _ZN3cub18CUB_300001_SM_10006detail9transform16transform_kernelINS2_10policy_hubILb1EN4cuda3std3__45tupleIJN6thrust24THRUST_300001_SM_1000_NS17counting_iteratorIiNSA_11use_defaultESC_SC_EEEEEE10policy1000ElNS7_10__identityENSA_6detail15normal_iteratorINSA_10device_ptrIiEEEEJSD_EEEvT0_iT1_T2_DpNS2_10kernel_argIT3_EE_param_1,
	.param .align 1 .b8 _ZN3cub18CUB_300001_SM_10006detail9transform16transform_kernelINS2_10policy_hubILb1EN4cuda3std3__45tupleIJN6thrust24THRUST_300001_SM_1000_NS17counting_iteratorIiNSA_11use_defaultESC_SC_EEEEEE10policy1000ElNS7_10__identityENSA_6detail15normal_iteratorINSA_10device_ptrIiEEEEJSD_EEEvT0_iT1_T2_DpNS2_10kernel_argIT3_EE_param_2[1],
	.param .align 8 .b8 _ZN3cub18CUB_300001_SM_10006detail9transform16transform_kernelINS2_10policy_hubILb1EN4cuda3std3__45tupleIJN6thrust24THRUST_300001_SM_1000_NS17counting_iteratorIiNSA_11use_defaultESC_SC_EEEEEE10policy1000ElNS7_10__identityENSA_6detail15normal_iteratorINSA_10device_ptrIiEEEEJSD_EEEvT0_iT1_T2_DpNS2_10kernel_argIT3_EE_param_3[8],
	.param .align 8 .b8 _ZN3cub18CUB_300001_SM_10006detail9transform16transform_kernelINS2_10policy_hubILb1EN4cuda3std3__45tupleIJN6thrust24THRUST_300001_SM_1000_NS17counting_iteratorIiNSA_11use_defaultESC_SC_EEEEEE10policy1000ElNS7_10__identityENSA_6detail15normal_iteratorINSA_10device_ptrIiEEEEJSD_EEEvT0_iT1_T2_DpNS2_10kernel_argIT3_EE_param_4[16]
)
.maxntid 128
{
	.reg .pred 	%p<35>;
	.reg .b32 	%r<102>;
	.reg .b64 	%rd<31>;

	ld.param.u32 	%r41, [_ZN3cub18CUB_300001_SM_10006detail9transform16transform_kernelINS2_10policy_hubILb1EN4cuda3std3__45tupleIJN6thrust24THRUST_300001_SM_1000_NS17counting_iteratorIiNSA_11use_defaultESC_SC_EEEEEE10policy1000ElNS7_10__identityENSA_6detail15normal_iteratorINSA_10device_ptrIiEEEEJSD_EEEvT0_iT1_T2_DpNS2_10kernel_argIT3_EE_param_4];
	ld.param.u64 	%rd5, [_ZN3cub18CUB_300001_SM_10006detail9transform16transform_kernelINS2_10policy_hubILb1EN4cuda3std3__45tupleIJN6thrust24THRUST_300001_SM_1000_NS17counting_iteratorIiNSA_11use_defaultESC_SC_EEEEEE10policy1000ElNS7_10__identityENSA_6detail15normal_iteratorINSA_10device_ptrIiEEEEJSD_EEEvT0_iT1_T2_DpNS2_10kernel_argIT3_EE_param_0];
	ld.param.u64 	%rd6, [_ZN3cub18CUB_300001_SM_10006detail9transform16transform_kernelINS2_10policy_hubILb1EN4cuda3std3__45tupleIJN6thrust24THRUST_300001_SM_1000_NS17counting_iteratorIiNSA_11use_defaultESC_SC_EEEEEE10policy1000ElNS7_10__identityENSA_6detail15normal_iteratorINSA_10device_ptrIiEEEEJSD_EEEvT0_iT1_T2_DpNS2_10kernel_argIT3_EE_param_3];
	ld.param.u32 	%r40, [_ZN3cub18CUB_300001_SM_10006detail9transform16transform_kernelINS2_10policy_hubILb1EN4cuda3std3__45tupleIJN6thrust24THRUST_300001_SM_1000_NS17counting_iteratorIiNSA_11use_defaultESC_SC_EEEEEE10policy1000ElNS7_10__identityENSA_6detail15normal_iteratorINSA_10device_ptrIiEEEEJSD_EEEvT0_iT1_T2_DpNS2_10kernel_argIT3_EE_param_1];
	cvta.to.global.u64 	%rd7, %rd6;
	shl.b32 	%r42, %r40, 7;
	mov.u32 	%r43, %ctaid.x;
	cvt.u64.u32 	%rd8, %r43;
	cvt.s64.s32 	%rd9, %r42;
	mul.lo.s64 	%rd10, %rd9, %rd8;
	sub.s64 	%rd11, %rd5, %rd10;
	min.s64 	%rd12, %rd11, %rd9;
	cvt.u32.u64 	%r1, %rd12;
	cvt.u32.u64 	%r44, %rd10;
	add.s32 	%r2, %r41, %r44;
	shl.b64 	%rd13, %rd10, 2;
	add.s64 	%rd1, %rd7, %rd13;
	setp.eq.s32 	%p1, %r42, %r1;
	@%p1 bra 	$L__BB8_42;
	setp.lt.s32 	%p2, %r40, 1;
	@%p2 bra 	$L__BB8_54;
	mov.u32 	%r3, %tid.x;
	and.b32  	%r4, %r40, 7;
	setp.lt.u32 	%p3, %r40, 8;
	mov.b32 	%r99, 0;
	@%p3 bra 	$L__BB8_21;
	and.b32  	%r99, %r40, 2147483640;
	mov.b32 	%r95, 0;
$L__BB8_4:
	.pragma "nounroll";
	shl.b32 	%r47, %r95, 7;
	add.s32 	%r12, %r47, %r3;
	setp.ge.s32 	%p4, %r12, %r1;
	@%p4 bra 	$L__BB8_6;
	add.s32 	%r48, %r12, %r2;
	mul.wide.u32 	%rd14, %r12, 4;
	add.s64 	%rd15, %rd1, %rd14;
	st.global.u32 	[%rd15], %r48;
$L__BB8_6:
	add.s32 	%r13, %r12, 128;
	setp.ge.s32 	%p5, %r13, %r1;
	mul.wide.s32 	%rd16, %r13, 4;
	add.s64 	%rd2, %rd1, %rd16;
	@%p5 bra 	$L__BB8_8;
	add.s32 	%r49, %r13, %r2;
	st.global.u32 	[%rd2], %r49;
$L__BB8_8:
	add.s32 	%r14, %r12, 256;
	setp.ge.s32 	%p6, %r14, %r1;
	@%p6 bra 	$L__BB8_10;
	add.s32 	%r50, %r14, %r2;
	st.global.u32 	[%rd2+512], %r50;
$L__BB8_10:
	add.s32 	%r15, %r12, 384;
	setp.ge.s32 	%p7, %r15, %r1;
	@%p7 bra 	$L__BB8_12;
	add.s32 	%r51, %r15, %r2;
	st.global.u32 	[%rd2+1024], %r51;
$L__BB8_12:
	add.s32 	%r16, %r12, 512;
	setp.ge.s32 	%p8, %r16, %r1;
	@%p8 bra 	$L__BB8_14;
	add.s32 	%r52, %r16, %r2;
	st.global.u32 	[%rd2+1536], %r52;
$L__BB8_14:
	add.s32 	%r17, %r12, 640;
	setp.ge.s32 	%p9, %r17, %r1;
	@%p9 bra 	$L__BB8_16;
	add.s32 	%r53, %r17, %r2;
	st.global.u32 	[%rd2+2048], %r53;
$L__BB8_16:
	add.s32 	%r18, %r12, 768;
	setp.ge.s32 	%p10, %r18, %r1;
	@%p10 bra 	$L__BB8_18;
	add.s32 	%r54, %r18, %r2;
	st.global.u32 	[%rd2+2560], %r54;
$L__BB8_18:
	add.s32 	%r19, %r12, 896;
	setp.ge.s32 	%p11, %r19, %r1;
	@%p11 bra 	$L__BB8_20;
	add.s32 	%r55, %r19, %r2;
	st.global.u32 	[%rd2+3072], %r55;
$L__BB8_20:
	add.s32 	%r95, %r95, 8;
	setp.eq.s32 	%p12, %r95, %r99;
	@%p12 bra 	$L__BB8_21;
	bra.uni 	$L__BB8_4;
$L__BB8_21:
	setp.eq.s32 	%p13, %r4, 0;
	@%p13 bra 	$L__BB8_54;
	and.b32  	%r28, %r40, 3;
	setp.lt.u32 	%p14, %r4, 4;
	@%p14 bra 	$L__BB8_32;
	shl.b32 	%r56, %r99, 7;
	add.s32 	%r29, %r56, %r3;
	setp.ge.s32 	%p15, %r29, %r1;
	mul.wide.s32 	%rd17, %r29, 4;
	add.s64 	%rd3, %rd1, %rd17;
	@%p15 bra 	$L__BB8_25;
	add.s32 	%r57, %r29, %r2;
	st.global.u32 	[%rd3], %r57;
$L__BB8_25:
	add.s32 	%r30, %r29, 128;
	setp.ge.s32 	%p16, %r30, %r1;
	@%p16 bra 	$L__BB8_27;
	add.s32 	%r58, %r30, %r2;
	st.global.u32 	[%rd3+512], %r58;
$L__BB8_27:
	add.s32 	%r31, %r29, 256;
	setp.ge.s32 	%p17, %r31, %r1;
	@%p17 bra 	$L__BB8_29;
	add.s32 	%r59, %r31, %r2;
	st.global.u32 	[%rd3+1024], %r59;
$L__BB8_29:
	add.s32 	%r32, %r29, 384;
	setp.ge.s32 	%p18, %r32, %r1;
	@%p18 bra 	$L__BB8_31;
	add.s32 	%r60, %r32, %r2;
	st.global.u32 	[%rd3+1536], %r60;
$L__BB8_31:
	add.s32 	%r99, %r99, 4;
$L__BB8_32:
	setp.eq.s32 	%p19, %r28, 0;
	@%p19 bra 	$L__BB8_54;
	setp.eq.s32 	%p20, %r28, 1;
	@%p20 bra 	$L__BB8_39;
	shl.b32 	%r61, %r99, 7;
	add.s32 	%r35, %r61, %r3;
	setp.ge.s32 	%p21, %r35, %r1;
	mul.wide.s32 	%rd18, %r35, 4;
	add.s64 	%rd4, %rd1, %rd18;
	@%p21 bra 	$L__BB8_36;
	add.s32 	%r62, %r35, %r2;
	st.global.u32 	[%rd4], %r62;
$L__BB8_36:
	add.s32 	%r36, %r35, 128;
	setp.ge.s32 	%p22, %r36, %r1;
	@%p22 bra 	$L__BB8_38;
	add.s32 	%r63, %r36, %r2;
	st.global.u32 	[%rd4+512], %r63;
$L__BB8_38:
	add.s32 	%r99, %r99, 2;
$L__BB8_39:
	and.b32  	%r64, %r40, 1;
	setp.eq.b32 	%p23, %r64, 1;
	not.pred 	%p24, %p23;
	@%p24 bra 	$L__BB8_54;
	shl.b32 	%r65, %r99, 7;
	add.s32 	%r39, %r65, %r3;
	setp.ge.s32 	%p25, %r39, %r1;
	@%p25 bra 	$L__BB8_54;
	add.s32 	%r66, %r39, %r2;
	mul.wide.s32 	%rd19, %r39, 4;
	add.s64 	%rd20, %rd1, %rd19;
	st.global.u32 	[%rd20], %r66;
	bra.uni 	$L__BB8_54;
$L__BB8_42:
	setp.lt.s32 	%p26, %r40, 1;
	@%p26 bra 	$L__BB8_54;
	mov.u32 	%r6, %tid.x;
	and.b32  	%r7, %r40, 7;
	setp.lt.u32 	%p27, %r40, 8;
	mov.b32 	%r97, 0;
	@%p27 bra 	$L__BB8_46;
	and.b32  	%r97, %r40, 2147483640;
	mov.b32 	%r94, 0;
$L__BB8_45:
	.pragma "nounroll";
	shl.b32 	%r69, %r94, 7;
	add.s32 	%r70, %r69, %r6;
	add.s32 	%r71, %r70, %r2;
	mul.wide.u32 	%rd21, %r70, 4;
	add.s64 	%rd22, %rd1, %rd21;
	st.global.u32 	[%rd22], %r71;
	add.s32 	%r72, %r70, 128;
	add.s32 	%r73, %r71, 128;
	mul.wide.s32 	%rd23, %r72, 4;
	add.s64 	%rd24, %rd1, %rd23;
	st.global.u32 	[%rd24], %r73;
	add.s32 	%r74, %r71, 256;
	st.global.u32 	[%rd24+512], %r74;
	add.s32 	%r75, %r71, 384;
	st.global.u32 	[%rd24+1024], %r75;
	add.s32 	%r76, %r71, 512;
	st.global.u32 	[%rd24+1536], %r76;
	add.s32 	%r77, %r71, 640;
	st.global.u32 	[%rd24+2048], %r77;
	add.s32 	%r78, %r71, 768;
	st.global.u32 	[%rd24+2560], %r78;
	add.s32 	%r79, %r71, 896;
	st.global.u32 	[%rd24+3072], %r79;
	add.s32 	%r94, %r94, 8;
	setp.eq.s32 	%p28, %r94, %r97;
	@%p28 bra 	$L__BB8_46;
	bra.uni 	$L__BB8_45;
$L__BB8_46:
	setp.eq.s32 	%p29, %r7, 0;
	@%p29 bra 	$L__BB8_54;
	and.b32  	%r22, %r40, 3;
	setp.lt.u32 	%p30, %r7, 4;
	@%p30 bra 	$L__BB8_49;
	shl.b32 	%r80, %r97, 7;
	add.s32 	%r81, %r80, %r6;
	add.s32 	%r82, %r81, %r2;
	mul.wide.s32 	%rd25, %r81, 4;
	add.s64 	%rd26, %rd1, %rd25;
	st.global.u32 	[%rd26], %r82;
	add.s32 	%r83, %r82, 128;
	st.global.u32 	[%rd26+512], %r83;
	add.s32 	%r84, %r82, 256;
	st.global.u32 	[%rd26+1024], %r84;
	add.s32 	%r85, %r82, 384;
	st.global.u32 	[%rd26+1536], %r85;
	add.s32 	%r97, %r97, 4;
$L__BB8_49:
	setp.eq.s32 	%p31, %r22, 0;
	@%p31 bra 	$L__BB8_54;
	setp.eq.s32 	%p32, %r22, 1;
	@%p32 bra 	$L__BB8_52;
	shl.b32 	%r86, %r97, 7;
	add.s32 	%r87, %r86, %r6;
	add.s32 	%r88, %r87, %r2;
	mul.wide.s32 	%rd27, %r87, 4;
	add.s64 	%rd28, %rd1, %rd27;
	st.global.u32 	[%rd28], %r88;
	add.s32 	%r89, %r88, 128;
	st.global.u32 	[%rd28+512], %r89;
	add.s32 	%r97, %r97, 2;
$L__BB8_52:
	and.b32  	%r90, %r40, 1;
	setp.eq.b32 	%p33, %r90, 1;
	not.pred 	%p34, %p33;
	@%p34 bra 	$L__BB8_54;
	shl.b32 	%r91, %r97, 7;
	add.s32 	%r92, %r91, %r6;
	add.s32 	%r93, %r92, %r2;
	mul.wide.s32 	%rd29, %r92, 4;
	add.s64 	%rd30, %rd1, %rd29;
	st.global.u32 	[%rd30], %r93;
$L__BB8_54:
	ret;

}
	// .globl	_ZN3cub18CUB_300001_SM_10006detail9transform16transform_kernelINS2_10policy_hubILb1EN4cuda3std3__45tupleIJN6thrust24THRUST_300001_SM_1000_NS6detail15normal_iteratorINSA_10device_ptrIiEEEEEEEE10policy1000EiNS7_10__identityENSA_20permutation_iteratorISF_SF_EEJPiEEEvT0_iT1_T2_DpNS2_10kernel_argIT3_EE
.visible .entry _ZN3cub18CUB_300001_SM_10006detail9transform16transform_kernelINS2_10policy_hubILb1EN4cuda3std3__45tupleIJN6thrust24THRUST_300001_SM_1000_NS6detail15normal_iteratorINSA_10device_ptrIiEEEEEEEE10policy1000EiNS7_10__identityENSA_20permutation_iteratorISF_SF_EEJPiEEEvT0_iT1_T2_DpNS2_10kernel_argIT3_EE(
	.param .u32 _ZN3cub18CUB_300001_SM_10006detail9transform16transform_kernelINS2_10policy_hubILb1EN4cuda3std3__45tupleIJN6thrust24THRUST_300001_SM_1000_NS6detail15normal_iteratorINSA_10device_ptrIiEEEEEEEE10policy1000EiNS7_10__identityENSA_20permutation_iteratorISF_SF_EEJPiEEEvT0_iT1_T2_DpNS2_10kernel_argIT3_EE_param_0,
	.param .u32 _ZN3cub18CUB_300001_SM_10006detail9transform16transform_kernelINS2_10policy_hubILb1EN4cuda3std3__45tupleIJN6thrust24THRUST_300001_SM_1000_NS6detail15normal_iteratorINSA_10device_ptrIiEEEEEEEE10policy1000EiNS7_10__identityENSA_20permutation_iteratorISF_SF_EEJPiEEEvT0_iT1_T2_DpNS2_10kernel_argIT3_EE_param_1,
	.param .align 1 .b8 _ZN3cub18CUB_300001_SM_10006detail9transform16transform_kernelINS2_10policy_hubILb1EN4cuda3std3__45tupleIJN6thrust24THRUST_300001_SM_1000_NS6detail15normal_iteratorINSA_10device_ptrIiEEEEEEEE10policy1000EiNS7_10__identityENSA_20permutation_iteratorISF_SF_EEJPiEEEvT0_iT1_T2_DpNS2_10kernel_argIT3_EE_param_2[1],
	.param .align 8 .b8 _ZN3cub18CUB_300001_SM_10006detail9transform16transform_kernelINS2_10policy_hubILb1EN4cuda3std3__45tupleIJN6thrust24THRUST_300001_SM_1000_NS6detail15normal_iteratorINSA_10device_ptrIiEEEEEEEE10policy1000EiNS7_10__identityENSA_20permutation_iteratorISF_SF_EEJPiEEEvT0_iT1_T2_DpNS2_10kernel_argIT3_EE_param_3[16],
	.param .align 8 .b8 _ZN3cub18CUB_300001_SM_10006detail9transform16transform_kernelINS2_10policy_hubILb1EN4cuda3std3__45tupleIJN6thrust24THRUST_300001_SM_1000_NS6detail15normal_iteratorINSA_10device_ptrIiEEEEEEEE10policy1000EiNS7_10__identityENSA_20permutation_iteratorISF_SF_EEJPiEEEvT0_iT1_T2_DpNS2_10kernel_argIT3_EE_param_4[16]
)
.maxntid 128
{
	.reg .pred 	%p<37>;
	.reg .b32 	%r<172>;
	.reg .b64 	%rd<155>;

	ld.param.u32 	%r50, [_ZN3cub18CUB_300001_SM_10006detail9transform16transform_kernelINS2_10policy_hubILb1EN4cuda3std3__45tupleIJN6thrust24THRUST_300001_SM_1000_NS6detail15normal_iteratorINSA_10device_ptrIiEEEEEEEE10policy1000EiNS7_10__identityENSA_20permutation_iteratorISF_SF_EEJPiEEEvT0_iT1_T2_DpNS2_10kernel_argIT3_EE_param_0];
	ld.param.u64 	%rd16, [_ZN3cub18CUB_300001_SM_10006detail9transform16transform_kernelINS2_10policy_hubILb1EN4cuda3std3__45tupleIJN6thrust24THRUST_300001_SM_1000_NS6detail15normal_iteratorINSA_10device_ptrIiEEEEEEEE10policy1000EiNS7_10__identityENSA_20permutation_iteratorISF_SF_EEJPiEEEvT0_iT1_T2_DpNS2_10kernel_argIT3_EE_param_4];
	ld.param.u64 	%rd17, [_ZN3cub18CUB_300001_SM_10006detail9transform16transform_kernelINS2_10policy_hubILb1EN4cuda3std3__45tupleIJN6thrust24THRUST_300001_SM_1000_NS6detail15normal_iteratorINSA_10device_ptrIiEEEEEEEE10policy1000EiNS7_10__identityENSA_20permutation_iteratorISF_SF_EEJPiEEEvT0_iT1_T2_DpNS2_10kernel_argIT3_EE_param_3+8];
	ld.param.u64 	%rd18, [_ZN3cub18CUB_300001_SM_10006detail9transform16transform_kernelINS2_10policy_hubILb1EN4cuda3std3__45tupleIJN6thrust24THRUST_300001_SM_1000_NS6detail15normal_iteratorINSA_10device_ptrIiEEEEEEEE10policy1000EiNS7_10__identityENSA_20permutation_iteratorISF_SF_EEJPiEEEvT0_iT1_T2_DpNS2_10kernel_argIT3_EE_param_3];
	ld.param.u32 	%r49, [_ZN3cub18CUB_300001_SM_10006detail9transform16transform_kernelINS2_10policy_hubILb1EN4cuda3std3__45tupleIJN6thrust24THRUST_300001_SM_1000_NS6detail15normal_iteratorINSA_10device_ptrIiEEEEEEEE10policy1000EiNS7_10__identityENSA_20permutation_iteratorISF_SF_EEJPiEEEvT0_iT1_T2_DpNS2_10kernel_argIT3_EE_param_1];
	cvta.to.global.u64 	%rd1, %rd18;
	cvta.to.global.u64 	%rd2, %rd17;
	cvta.to.global.u64 	%rd3, %rd16;
	shl.b32 	%r1, %r49, 7;
	mov.u32 	%r51, %ctaid.x;
	mul.lo.s32 	%r2, %r1, %r51;
	sub.s32 	%r3, %r50, %r2;
	min.s32 	%r4, %r1, %r3;
	shl.b32 	%r5, %r4, 2;
	mov.u32 	%r6, %tid.x;
	shl.b32 	%r160, %r6, 7;
	setp.ge.s32 	%p1, %r160, %r5;
	@%p1 bra 	$L__BB9_3;
	mul.wide.u32 	%rd19, %r6, 128;
	add.s64 	%rd20, %rd3, %rd19;
	mul.wide.s32 	%rd21, %r2, 4;
	add.s64 	%rd153, %rd20, %rd21;
$L__BB9_2:
	.pragma "nounroll";
	// begin inline asm
	prefetch.global.L2 [%rd153];
	// end inline asm
	add.s32 	%r160, %r160, 16384;
	add.s64 	%rd153, %rd153, 16384;
	setp.lt.s32 	%p2, %r160, %r5;
	@%p2 bra 	$L__BB9_2;
$L__BB9_3:
	mul.wide.s32 	%rd23, %r2, 4;
	add.s64 	%rd7, %rd3, %rd23;
	add.s64 	%rd8, %rd1, %rd23;
	setp.gt.s32 	%p3, %r1, %r3;
	@%p3 bra 	$L__BB9_17;
	setp.lt.s32 	%p4, %r49, 1;
	@%p4 bra 	$L__BB9_58;
	and.b32  	%r10, %r49, 15;
	setp.lt.u32 	%p5, %r49, 16;
	mov.b32 	%r167, 0;
	@%p5 bra 	$L__BB9_8;
	and.b32  	%r167, %r49, 2147483632;
	neg.s32 	%r162, %r167;
	add.s32 	%r161, %r6, 1152;
	mul.wide.u32 	%rd154, %r6, 4;
$L__BB9_7:
	.pragma "nounroll";
	mul.wide.s32 	%rd24, %r161, 4;
	add.s64 	%rd25, %rd24, 1536;
	add.s64 	%rd26, %rd7, %rd154;
	add.s64 	%rd27, %rd8, %rd154;
	ld.global.u32 	%r53, [%rd27];
	mul.wide.s32 	%rd28, %r53, 4;
	add.s64 	%rd29, %rd2, %rd28;
	ld.global.u32 	%r54, [%rd26];
	st.global.u32 	[%rd29], %r54;
	ld.global.u32 	%r55, [%rd27+512];
	mul.wide.s32 	%rd30, %r55, 4;
	add.s64 	%rd31, %rd2, %rd30;
	ld.global.u32 	%r56, [%rd26+512];
	st.global.u32 	[%rd31], %r56;
	ld.global.u32 	%r57, [%rd27+1024];
	mul.wide.s32 	%rd32, %r57, 4;
	add.s64 	%rd33, %rd2, %rd32;
	ld.global.u32 	%r58, [%rd26+1024];
	st.global.u32 	[%rd33], %r58;
	ld.global.u32 	%r59, [%rd27+1536];
	mul.wide.s32 	%rd34, %r59, 4;
	add.s64 	%rd35, %rd2, %rd34;
	ld.global.u32 	%r60, [%rd26+1536];
	st.global.u32 	[%rd35], %r60;
	ld.global.u32 	%r61, [%rd27+2048];
	mul.wide.s32 	%rd36, %r61, 4;
	add.s64 	%rd37, %rd2, %rd36;
	ld.global.u32 	%r62, [%rd26+2048];
	st.global.u32 	[%rd37], %r62;
	ld.global.u32 	%r63, [%rd27+2560];
	mul.wide.s32 	%rd38, %r63, 4;
	add.s64 	%rd39, %rd2, %rd38;
	ld.global.u32 	%r64, [%rd26+2560];
	st.global.u32 	[%rd39], %r64;
	ld.global.u32 	%r65, [%rd27+3072];
	mul.wide.s32 	%rd40, %r65, 4;
	add.s64 	%rd41, %rd2, %rd40;
	ld.global.u32 	%r66, [%rd26+3072];
	st.global.u32 	[%rd41], %r66;
	ld.global.u32 	%r67, [%rd27+3584];
	mul.wide.s32 	%rd42, %r67, 4;
	add.s64 	%rd43, %rd2, %rd42;
	ld.global.u32 	%r68, [%rd26+3584];
	st.global.u32 	[%rd43], %r68;
	ld.global.u32 	%r69, [%rd27+4096];
	mul.wide.s32 	%rd44, %r69, 4;
	add.s64 	%rd45, %rd2, %rd44;
	ld.global.u32 	%r70, [%rd26+4096];
	st.global.u32 	[%rd45], %r70;
	add.s64 	%rd46, %rd7, %rd25;
	add.s64 	%rd47, %rd8, %rd25;
	ld.global.u32 	%r71, [%rd47+-1536];
	mul.wide.s32 	%rd48, %r71, 4;
	add.s64 	%rd49, %rd2, %rd48;
	ld.global.u32 	%r72, [%rd46+-1536];
	st.global.u32 	[%rd49], %r72;
	ld.global.u32 	%r73, [%rd47+-1024];
	mul.wide.s32 	%rd50, %r73, 4;
	add.s64 	%rd51, %rd2, %rd50;
	ld.global.u32 	%r74, [%rd46+-1024];
	st.global.u32 	[%rd51], %r74;
	ld.global.u32 	%r75, [%rd47+-512];
	mul.wide.s32 	%rd52, %r75, 4;
	add.s64 	%rd53, %rd2, %rd52;
	ld.global.u32 	%r76, [%rd46+-512];
	st.global.u32 	[%rd53], %r76;
	ld.global.u32 	%r77, [%rd47];
	mul.wide.s32 	%rd54, %r77, 4;
	add.s64 	%rd55, %rd2, %rd54;
	ld.global.u32 	%r78, [%rd46];
	st.global.u32 	[%rd55], %r78;
	ld.global.u32 	%r79, [%rd47+512];
	mul.wide.s32 	%rd56, %r79, 4;
	add.s64 	%rd57, %rd2, %rd56;
	ld.global.u32 	%r80, [%rd46+512];
	st.global.u32 	[%rd57], %r80;
	ld.global.u32 	%r81, [%rd47+1024];
	mul.wide.s32 	%rd58, %r81, 4;
	add.s64 	%rd59, %rd2, %rd58;
	ld.global.u32 	%r82, [%rd46+1024];
	st.global.u32 	[%rd59], %r82;
	ld.global.u32 	%r83, [%rd47+1536];
	mul.wide.s32 	%rd60, %r83, 4;
	add.s64 	%rd61, %rd2, %rd60;
	ld.global.u32 	%r84, [%rd46+1536];
	st.global.u32 	[%rd61], %r84;
	add.s32 	%r162, %r162, 16;
	add.s32 	%r161, %r161, 2048;
	add.s64 	%rd154, %rd154, 8192;
	setp.eq.s32 	%p6, %r162, 0;
	@%p6 bra 	$L__BB9_8;
	bra.uni 	$L__BB9_7;
$L__BB9_8:
	setp.eq.s32 	%p7, %r10, 0;
	@%p7 bra 	$L__BB9_58;
	and.b32  	%r37, %r49, 7;
	setp.lt.u32 	%p8, %r10, 8;
	@%p8 bra 	$L__BB9_11;
	shl.b32 	%r85, %r167, 7;
	add.s32 	%r86, %r85, %r6;
	mul.wide.s32 	%rd62, %r86, 4;
	add.s64 	%rd63, %rd7, %rd62;
	add.s64 	%rd64, %rd8, %rd62;
	ld.global.u32 	%r87, [%rd64];
	mul.wide.s32 	%rd65, %r87, 4;
	add.s64 	%rd66, %rd2, %rd65;
	ld.global.u32 	%r88, [%rd63];
	st.global.u32 	[%rd66], %r88;
	ld.global.u32 	%r89, [%rd64+512];
	mul.wide.s32 	%rd67, %r89, 4;
	add.s64 	%rd68, %rd2, %rd67;
	ld.global.u32 	%r90, [%rd63+512];
	st.global.u32 	[%rd68], %r90;
	ld.global.u32 	%r91, [%rd64+1024];
	mul.wide.s32 	%rd69, %r91, 4;
	add.s64 	%rd70, %rd2, %rd69;
	ld.global.u32 	%r92, [%rd63+1024];
	st.global.u32 	[%rd70], %r92;
	ld.global.u32 	%r93, [%rd64+1536];
	mul.wide.s32 	%rd71, %r93, 4;
	add.s64 	%rd72, %rd2, %rd71;
	ld.global.u32 	%r94, [%rd63+1536];
	st.global.u32 	[%rd72], %r94;
	ld.global.u32 	%r95, [%rd64+2048];
	mul.wide.s32 	%rd73, %r95, 4;
	add.s64 	%rd74, %rd2, %rd73;
	ld.global.u32 	%r96, [%rd63+2048];
	st.global.u32 	[%rd74], %r96;
	ld.global.u32 	%r97, [%rd64+2560];
	mul.wide.s32 	%rd75, %r97, 4;
	add.s64 	%rd76, %rd2, %rd75;
	ld.global.u32 	%r98, [%rd63+2560];
	st.global.u32 	[%rd76], %r98;
	ld.global.u32 	%r99, [%rd64+3072];
	mul.wide.s32 	%rd77, %r99, 4;
	add.s64 	%rd78, %rd2, %rd77;
	ld.global.u32 	%r100, [%rd63+3072];
	st.global.u32 	[%rd78], %r100;
	ld.global.u32 	%r101, [%rd64+3584];
	mul.wide.s32 	%rd79, %r101, 4;
	add.s64 	%rd80, %rd2, %rd79;
	ld.global.u32 	%r102, [%rd63+3584];
	st.global.u32 	[%rd80], %r102;
	add.s32 	%r167, %r167, 8;
$L__BB9_11:
	setp.eq.s32 	%p9, %r37, 0;
	@%p9 bra 	$L__BB9_58;
	and.b32  	%r40, %r49, 3;
	setp.lt.u32 	%p10, %r37, 4;
	@%p10 bra 	$L__BB9_14;
	shl.b32 	%r103, %r167, 7;
	add.s32 	%r104, %r103, %r6;
	mul.wide.s32 	%rd81, %r104, 4;
	add.s64 	%rd82, %rd7, %rd81;
	add.s64 	%rd83, %rd8, %rd81;
	ld.global.u32 	%r105, [%rd83];
	mul.wide.s32 	%rd84, %r105, 4;
	add.s64 	%rd85, %rd2, %rd84;
	ld.global.u32 	%r106, [%rd82];
	st.global.u32 	[%rd85], %r106;
	ld.global.u32 	%r107, [%rd83+512];
	mul.wide.s32 	%rd86, %r107, 4;
	add.s64 	%rd87, %rd2, %rd86;
	ld.global.u32 	%r108, [%rd82+512];
	st.global.u32 	[%rd87], %r108;
	ld.global.u32 	%r109, [%rd83+1024];
	mul.wide.s32 	%rd88, %r109, 4;
	add.s64 	%rd89, %rd2, %rd88;
	ld.global.u32 	%r110, [%rd82+1024];
	st.global.u32 	[%rd89], %r110;
	ld.global.u32 	%r111, [%rd83+1536];
	mul.wide.s32 	%rd90, %r111, 4;
	add.s64 	%rd91, %rd2, %rd90;
	ld.global.u32 	%r112, [%rd82+1536];
	st.global.u32 	[%rd91], %r112;
	add.s32 	%r167, %r167, 4;
$L__BB9_14:
	setp.eq.s32 	%p11, %r40, 0;
	@%p11 bra 	$L__BB9_58;
	shl.b32 	%r113, %r167, 7;
	add.s32 	%r171, %r6, %r113;
	neg.s32 	%r170, %r40;
$L__BB9_16:
	.pragma "nounroll";
	mul.wide.s32 	%rd93, %r171, 4;
	add.s64 	%rd94, %rd8, %rd93;
	add.s64 	%rd95, %rd7, %rd93;
	ld.global.u32 	%r114, [%rd94];
	mul.wide.s32 	%rd96, %r114, 4;
	add.s64 	%rd97, %rd2, %rd96;
	ld.global.u32 	%r115, [%rd95];
	st.global.u32 	[%rd97], %r115;
	add.s32 	%r171, %r171, 128;
	add.s32 	%r170, %r170, 1;
	setp.ne.s32 	%p12, %r170, 0;
	@%p12 bra 	$L__BB9_16;
	bra.uni 	$L__BB9_58;
$L__BB9_17:
	setp.lt.s32 	%p13, %r49, 1;
	@%p13 bra 	$L__BB9_58;
	and.b32  	%r14, %r49, 7;
	setp.lt.u32 	%p14, %r49, 8;
	mov.b32 	%r164, 0;
	@%p14 bra 	$L__BB9_37;
	and.b32  	%r164, %r49, 2147483640;
	mov.b32 	%r163, 0;
$L__BB9_20:
	.pragma "nounroll";
	shl.b32 	%r118, %r163, 7;
	add.s32 	%r21, %r118, %r6;
	setp.ge.s32 	%p15, %r21, %r4;
	@%p15 bra 	$L__BB9_22;
	mul.wide.u32 	%rd98, %r21, 4;
	add.s64 	%rd99, %rd7, %rd98;
	add.s64 	%rd100, %rd8, %rd98;
	ld.global.u32 	%r119, [%rd100];
	mul.wide.s32 	%rd101, %r119, 4;
	add.s64 	%rd102, %rd2, %rd101;
	ld.global.u32 	%r120, [%rd99];
	st.global.u32 	[%rd102], %r120;
$L__BB9_22:
	add.s32 	%r121, %r21, 128;
	setp.ge.s32 	%p16, %r121, %r4;
	mul.wide.s32 	%rd103, %r121, 4;
	add.s64 	%rd12, %rd7, %rd103;
	add.s64 	%rd13, %rd8, %rd103;
	@%p16 bra 	$L__BB9_24;
	ld.global.u32 	%r122, [%rd13];
	mul.wide.s32 	%rd104, %r122, 4;
	add.s64 	%rd105, %rd2, %rd104;
	ld.global.u32 	%r123, [%rd12];
	st.global.u32 	[%rd105], %r123;
$L__BB9_24:
	add.s32 	%r124, %r21, 256;
	setp.ge.s32 	%p17, %r124, %r4;
	@%p17 bra 	$L__BB9_26;
	ld.global.u32 	%r125, [%rd13+512];
	mul.wide.s32 	%rd106, %r125, 4;
	add.s64 	%rd107, %rd2, %rd106;
	ld.global.u32 	%r126, [%rd12+512];
	st.global.u32 	[%rd107], %r126;
$L__BB9_26:
	add.s32 	%r127, %r21, 384;
	setp.ge.s32 	%p18, %r127, %r4;
	@%p18 bra 	$L__BB9_28;
	ld.global.u32 	%r128, [%rd13+1024];
	mul.wide.s32 	%rd108, %r128, 4;
	add.s64 	%rd109, %rd2, %rd108;
	ld.global.u32 	%r129, [%rd12+1024];
	st.global.u32 	[%rd109], %r129;
$L__BB9_28:
	add.s32 	%r130, %r21, 512;
	setp.ge.s32 	%p19, %r130, %r4;
	@%p19 bra 	$L__BB9_30;
	ld.global.u32 	%r131, [%rd13+1536];
	mul.wide.s32 	%rd110, %r131, 4;
	add.s64 	%rd111, %rd2, %rd110;
	ld.global.u32 	%r132, [%rd12+1536];
	st.global.u32 	[%rd111], %r132;
$L__BB9_30:
	add.s32 	%r133, %r21, 640;
	setp.ge.s32 	%p20, %r133, %r4;
	@%p20 bra 	$L__BB9_32;
	ld.global.u32 	%r134, [%rd13+2048];
	mul.wide.s32 	%rd112, %r134, 4;
	add.s64 	%rd113, %rd2, %rd112;
	ld.global.u32 	%r135, [%rd12+2048];
	st.global.u32 	[%rd113], %r135;
$L__BB9_32:
	add.s32 	%r136, %r21, 768;
	setp.ge.s32 	%p21, %r136, %r4;
	@%p21 bra 	$L__BB9_34;
	ld.global.u32 	%r137, [%rd13+2560];
	mul.wide.s32 	%rd114, %r137, 4;
	add.s64 	%rd115, %rd2, %rd114;
	ld.global.u32 	%r138, [%rd12+2560];
	st.global.u32 	[%rd115], %r138;
$L__BB9_34:
	add.s32 	%r139, %r21, 896;
	setp.ge.s32 	%p22, %r139, %r4;
	@%p22 bra 	$L__BB9_36;
	ld.global.u32 	%r140, [%rd13+3072];
	mul.wide.s32 	%rd116, %r140, 4;
	add.s64 	%rd117, %rd2, %rd116;
	ld.global.u32 	%r141, [%rd12+3072];
	st.global.u32 	[%rd117], %r141;
$L__BB9_36:
	add.s32 	%r163, %r163, 8;
	setp.ne.s32 	%p23, %r163, %r164;
	@%p23 bra 	$L__BB9_20;
$L__BB9_37:
	setp.eq.s32 	%p24, %r14, 0;
	@%p24 bra 	$L__BB9_58;
	and.b32  	%r24, %r49, 3;
	setp.lt.u32 	%p25, %r14, 4;
	@%p25 bra 	$L__BB9_48;
	shl.b32 	%r142, %r164, 7;
	add.s32 	%r25, %r142, %r6;
	setp.ge.s32 	%p26, %r25, %r4;
	@%p26 bra 	$L__BB9_41;
	mul.wide.s32 	%rd118, %r25, 4;
	add.s64 	%rd119, %rd7, %rd118;
	add.s64 	%rd120, %rd8, %rd118;
	ld.global.u32 	%r143, [%rd120];
	mul.wide.s32 	%rd121, %r143, 4;
	add.s64 	%rd122, %rd2, %rd121;
	ld.global.u32 	%r144, [%rd119];
	st.global.u32 	[%rd122], %r144;
$L__BB9_41:
	add.s32 	%r26, %r25, 128;
	setp.ge.s32 	%p27, %r26, %r4;
	@%p27 bra 	$L__BB9_43;
	mul.wide.s32 	%rd123, %r26, 4;
	add.s64 	%rd124, %rd7, %rd123;
	add.s64 	%rd125, %rd8, %rd123;
	ld.global.u32 	%r145, [%rd125];
	mul.wide.s32 	%rd126, %r145, 4;
	add.s64 	%rd127, %rd2, %rd126;
	ld.global.u32 	%r146, [%rd124];
	st.global.u32 	[%rd127], %r146;
$L__BB9_43:
	add.s32 	%r27, %r25, 256;
	setp.ge.s32 	%p28, %r27, %r4;
	@%p28 bra 	$L__BB9_45;
	mul.wide.s32 	%rd128, %r27, 4;
	add.s64 	%rd129, %rd7, %rd128;
	add.s64 	%rd130, %rd8, %rd128;
	ld.global.u32 	%r147, [%rd130];
	mul.wide.s32 	%rd131, %r147, 4;
	add.s64 	%rd132, %rd2, %rd131;
	ld.global.u32 	%r148, [%rd129];
	st.global.u32 	[%rd132], %r148;
$L__BB9_45:
	add.s32 	%r28, %r25, 384;
	setp.ge.s32 	%p29, %r28, %r4;
	@%p29 bra 	$L__BB9_47;
	mul.wide.s32 	%rd133, %r28, 4;
	add.s64 	%rd134, %rd7, %rd133;
	add.s64 	%rd135, %rd8, %rd133;
	ld.global.u32 	%r149, [%rd135];
	mul.wide.s32 	%rd136, %r149, 4;
	add.s64 	%rd137, %rd2, %rd136;
	ld.global.u32 	%r150, [%rd134];
	st.global.u32 	[%rd137], %r150;
$L__BB9_47:
	add.s32 	%r164, %r164, 4;
$L__BB9_48:
	setp.eq.s32 	%p30, %r24, 0;
	@%p30 bra 	$L__BB9_58;
	setp.eq.s32 	%p31, %r24, 1;
	@%p31 bra 	$L__BB9_55;
	shl.b32 	%r151, %r164, 7;
	add.s32 	%r31, %r151, %r6;
	setp.ge.s32 	%p32, %r31, %r4;
	@%p32 bra 	$L__BB9_52;
	mul.wide.s32 	%rd138, %r31, 4;
	add.s64 	%rd139, %rd7, %rd138;
	add.s64 	%rd140, %rd8, %rd138;
	ld.global.u32 	%r152, [%rd140];
	mul.wide.s32 	%rd141, %r152, 4;
	add.s64 	%rd142, %rd2, %rd141;
	ld.global.u32 	%r153, [%rd139];
	st.global.u32 	[%rd142], %r153;
$L__BB9_52:
	add.s32 	%r32, %r31, 128;
	setp.ge.s32 	%p33, %r32, %r4;
	@%p33 bra 	$L__BB9_54;
	mul.wide.s32 	%rd143, %r32, 4;
	add.s64 	%rd144, %rd7, %rd143;
	add.s64 	%rd145, %rd8, %rd143;
	ld.global.u32 	%r154, [%rd145];
	mul.wide.s32 	%rd146, %r154, 4;
	add.s64 	%rd147, %rd2, %rd146;
	ld.global.u32 	%r155, [%rd144];
	st.global.u32 	[%rd147], %r155;
$L__BB9_54:
	add.s32 	%r164, %r164, 2;
$L__BB9_55:
	and.b32  	%r156, %r49, 1;
	setp.eq.b32 	%p34, %r156, 1;
	not.pred 	%p35, %p34;
	@%p35 bra 	$L__BB9_58;
	shl.b32 	%r157, %r164, 7;
	add.s32 	%r35, %r157, %r6;
	setp.ge.s32 	%p36, %r35, %r4;
	@%p36 bra 	$L__BB9_58;
	mul.wide.s32 	%rd148, %r35, 4;
	add.s64 	%rd149, %rd7, %rd148;
	add.s64 	%rd150, %rd8, %rd148;
	ld.global.u32 	%r158, [%rd150];
	mul.wide.s32 	%rd151, %r158, 4;
	add.s64 	%rd152, %rd2, %rd151;
	ld.global.u32 	%r159, [%rd149];
	st.global.u32 	[%rd152], %r159;
$L__BB9_58:
	ret;

}
	// .globl	_ZN3cub18CUB_300001_SM_10006detail9transform16transform_kernelINS2_10policy_hubILb1EN4cuda3std3__45tupleIJN6thrust24THRUST_300001_SM_1000_NS6detail15normal_iteratorINSA_10device_ptrIiEEEEEEEE10policy1000ElNS7_10__identityENSA_20permutation_iteratorISF_SF_EEJPiEEEvT0_iT1_T2_DpNS2_10kernel_argIT3_EE
.visible .entry _ZN3cub18CUB_300001_SM_10006detail9transform16transform_kernelINS2_10policy_hubILb1EN4cuda3std3__45tupleIJN6thrust24THRUST_300001_SM_1000_NS6detail15normal_iteratorINSA_10device_ptrIiEEEEEEEE10policy1000ElNS7_10__identityENSA_20permutation_iteratorISF_SF_EEJPiEEEvT0_iT1_T2_DpNS2_10kernel_argIT3_EE(
	.param .u64 _ZN3cub18CUB_300001_SM_10006detail9transform16transform_kernelINS2_10policy_hubILb1EN4cuda3std3__45tupleIJN6thrust24THRUST_300001_SM_1000_NS6detail15normal_iteratorINSA_10device_ptrIiEEEEEEEE10policy1000ElNS7_10__identityENSA_20permutation_iteratorISF_SF_EEJPiEEEvT0_iT1_T2_DpNS2_10kernel_argIT3_EE_param_0,
	.param .u32 _ZN3cub18CUB_300001_SM_10006detail9transform16transform_kernelINS2_10policy_hubILb1EN4cuda3std3__45tupleIJN6thrust24THRUST_300001_SM_1000_NS6detail15normal_iteratorINSA_10device_ptrIiEEEEEEEE10policy1000ElNS7_10__identityENSA_20permutation_iteratorISF_SF_EEJPiEEEvT0_iT1_T2_DpNS2_10kernel_argIT3_EE_param_1,
	.param .align 1 .b8 _ZN3cub18CUB_300001_SM_10006detail9transform16transform_kernelINS2_10policy_hubILb1EN4cuda3std3__45tupleIJN6thrust24THRUST_300001_SM_1000_NS6detail15normal_iteratorINSA_10device_ptrIiEEEEEEEE10policy1000ElNS7_10__identityENSA_20permutation_iteratorISF_SF_EEJPiEEEvT0_iT1_T2_DpNS2_10kernel_argIT3_EE_param_2[1],
	.param .align 8 .b8 _ZN3cub18CUB_300001_SM_10006detail9transform16transform_kernelINS2_10policy_hubILb1EN4cuda3std3__45tupleIJN6thrust24THRUST_300001_SM_1000_NS6detail15normal_iteratorINSA_10device_ptrIiEEEEEEEE10policy1000ElNS7_10__identityENSA_20permutation_iteratorISF_SF_EEJPiEEEvT0_iT1_T2_DpNS2_10kernel_argIT3_EE_param_3[16],
	.param .align 8 .b8 _ZN3cub18CUB_300001_SM_10006detail9transform16transform_kernelINS2_10policy_hubILb1EN4cuda3std3__45tupleIJN6thrust24THRUST_300001_SM_1000_NS6detail15normal_iteratorINSA_10device_ptrIiEEEEEEEE10policy1000ElNS7_10__identityENSA_20permutation_iteratorISF_SF_EEJPiEEEvT0_iT1_T2_DpNS2_10kernel_argIT3_EE_param_4[16]
)
.maxntid 128
{
	.reg .pred 	%p<37>;
	.reg .b32 	%r<169>;
	.reg .b64 	%rd<161>;

	ld.param.u64 	%rd17, [_ZN3cub18CUB_300001_SM_10006detail9transform16transform_kernelINS2_10policy_hubILb1EN4cuda3std3__45tupleIJN6thrust24THRUST_300001_SM_1000_NS6detail15normal_iteratorINSA_10device_ptrIiEEEEEEEE10policy1000ElNS7_10__identityENSA_20permutation_iteratorISF_SF_EEJPiEEEvT0_iT1_T2_DpNS2_10kernel_argIT3_EE_param_0];
	ld.param.u64 	%rd18, [_ZN3cub18CUB_300001_SM_10006detail9transform16transform_kernelINS2_10policy_hubILb1EN4cuda3std3__45tupleIJN6thrust24THRUST_300001_SM_1000_NS6detail15normal_iteratorINSA_10device_ptrIiEEEEEEEE10policy1000ElNS7_10__identityENSA_20permutation_iteratorISF_SF_EEJPiEEEvT0_iT1_T2_DpNS2_10kernel_argIT3_EE_param_4];
	ld.param.u64 	%rd19, [_ZN3cub18CUB_300001_SM_10006detail9transform16transform_kernelINS2_10policy_hubILb1EN4cuda3std3__45tupleIJN6thrust24THRUST_300001_SM_1000_NS6detail15normal_iteratorINSA_10device_ptrIiEEEEEEEE10policy1000ElNS7_10__identityENSA_20permutation_iteratorISF_SF_EEJPiEEEvT0_iT1_T2_DpNS2_10kernel_argIT3_EE_param_3+8];
	ld.param.u64 	%rd20, [_ZN3cub18CUB_300001_SM_10006detail9transform16transform_kernelINS2_10policy_hubILb1EN4cuda3std3__45tupleIJN6thrust24THRUST_300001_SM_1000_NS6detail15normal_iteratorINSA_10device_ptrIiEEEEEEEE10policy1000ElNS7_10__identityENSA_20permutation_iteratorISF_SF_EEJPiEEEvT0_iT1_T2_DpNS2_10kernel_argIT3_EE_param_3];
	ld.param.u32 	%r47, [_ZN3cub18CUB_300001_SM_10006detail9transform16transform_kernelINS2_10policy_hubILb1EN4cuda3std3__45tupleIJN6thrust24THRUST_300001_SM_1000_NS6detail15normal_iteratorINSA_10device_ptrIiEEEEEEEE10policy1000ElNS7_10__identityENSA_20permutation_iteratorISF_SF_EEJPiEEEvT0_iT1_T2_DpNS2_10kernel_argIT3_EE_param_1];
	cvta.to.global.u64 	%rd1, %rd20;
	cvta.to.global.u64 	%rd2, %rd19;
	cvta.to.global.u64 	%rd3, %rd18;
	shl.b32 	%r1, %r47, 7;
	mov.u32 	%r48, %ctaid.x;
	cvt.u64.u32 	%rd21, %r48;
	cvt.s64.s32 	%rd22, %r1;
	mul.lo.s64 	%rd4, %rd22, %rd21;
	sub.s64 	%rd23, %rd17, %rd4;
	min.s64 	%rd24, %rd23, %rd22;
	cvt.u32.u64 	%r2, %rd24;
	shl.b32 	%r3, %r2, 2;
	mov.u32 	%r4, %tid.x;
	shl.b32 	%r157, %r4, 7;
	setp.ge.s32 	%p1, %r157, %r3;
	@%p1 bra 	$L__BB10_3;
	shl.b64 	%rd25, %rd4, 2;
	add.s64 	%rd26, %rd3, %rd25;
	mul.wide.u32 	%rd27, %r4, 128;
	add.s64 	%rd159, %rd26, %rd27;
$L__BB10_2:
	.pragma "nounroll";
	// begin inline asm
	prefetch.global.L2 [%rd159];
	// end inline asm
	add.s32 	%r157, %r157, 16384;
	add.s64 	%rd159, %rd159, 16384;
	setp.lt.s32 	%p2, %r157, %r3;
	@%p2 bra 	$L__BB10_2;
$L__BB10_3:
	shl.b64 	%rd29, %rd4, 2;
	add.s64 	%rd8, %rd3, %rd29;
	add.s64 	%rd9, %rd1, %rd29;
	setp.eq.s32 	%p3, %r1, %r2;
	@%p3 bra 	$L__BB10_45;
	setp.lt.s32 	%p4, %r47, 1;
	@%p4 bra 	$L__BB10_58;
	and.b32  	%r8, %r47, 7;
	setp.lt.u32 	%p5, %r47, 8;
	mov.b32 	%r166, 0;
	@%p5 bra 	$L__BB10_24;
	and.b32  	%r166, %r47, 2147483640;
	mov.b32 	%r160, 0;
$L__BB10_7:
	.pragma "nounroll";
	shl.b32 	%r51, %r160, 7;
	add.s32 	%r19, %r51, %r4;
	setp.ge.s32 	%p6, %r19, %r2;
	@%p6 bra 	$L__BB10_9;
	mul.wide.u32 	%rd30, %r19, 4;
	add.s64 	%rd31, %rd8, %rd30;
	add.s64 	%rd32, %rd9, %rd30;
	ld.global.u32 	%r52, [%rd32];
	mul.wide.s32 	%rd33, %r52, 4;
	add.s64 	%rd34, %rd2, %rd33;
	ld.global.u32 	%r53, [%rd31];
	st.global.u32 	[%rd34], %r53;
$L__BB10_9:
	add.s32 	%r54, %r19, 128;
	setp.ge.s32 	%p7, %r54, %r2;
	mul.wide.s32 	%rd35, %r54, 4;
	add.s64 	%rd13, %rd8, %rd35;
	add.s64 	%rd14, %rd9, %rd35;
	@%p7 bra 	$L__BB10_11;
	ld.global.u32 	%r55, [%rd14];
	mul.wide.s32 	%rd36, %r55, 4;
	add.s64 	%rd37, %rd2, %rd36;
	ld.global.u32 	%r56, [%rd13];
	st.global.u32 	[%rd37], %r56;
$L__BB10_11:
	add.s32 	%r57, %r19, 256;
	setp.ge.s32 	%p8, %r57, %r2;
	@%p8 bra 	$L__BB10_13;
	ld.global.u32 	%r58, [%rd14+512];
	mul.wide.s32 	%rd38, %r58, 4;
	add.s64 	%rd39, %rd2, %rd38;
	ld.global.u32 	%r59, [%rd13+512];
	st.global.u32 	[%rd39], %r59;
$L__BB10_13:
	add.s32 	%r60, %r19, 384;
	setp.ge.s32 	%p9, %r60, %r2;
	@%p9 bra 	$L__BB10_15;
	ld.global.u32 	%r61, [%rd14+1024];
	mul.wide.s32 	%rd40, %r61, 4;
	add.s64 	%rd41, %rd2, %rd40;
	ld.global.u32 	%r62, [%rd13+1024];
	st.global.u32 	[%rd41], %r62;
$L__BB10_15:
	add.s32 	%r63, %r19, 512;
	setp.ge.s32 	%p10, %r63, %r2;
	@%p10 bra 	$L__BB10_17;
	ld.global.u32 	%r64, [%rd14+1536];
	mul.wide.s32 	%rd42, %r64, 4;
	add.s64 	%rd43, %rd2, %rd42;
	ld.global.u32 	%r65, [%rd13+1536];
	st.global.u32 	[%rd43], %r65;
$L__BB10_17:
	add.s32 	%r66, %r19, 640;
	setp.ge.s32 	%p11, %r66, %r2;
	@%p11 bra 	$L__BB10_19;
	ld.global.u32 	%r67, [%rd14+2048];
	mul.wide.s32 	%rd44, %r67, 4;
	add.s64 	%rd45, %rd2, %rd44;
	ld.global.u32 	%r68, [%rd13+2048];
	st.global.u32 	[%rd45], %r68;
$L__BB10_19:
	add.s32 	%r69, %r19, 768;
	setp.ge.s32 	%p12, %r69, %r2;
	@%p12 bra 	$L__BB10_21;
	ld.global.u32 	%r70, [%rd14+2560];
	mul.wide.s32 	%rd46, %r70, 4;
	add.s64 	%rd47, %rd2, %rd46;
	ld.global.u32 	%r71, [%rd13+2560];
	st.global.u32 	[%rd47], %r71;
$L__BB10_21:
	add.s32 	%r72, %r19, 896;
	setp.ge.s32 	%p13, %r72, %r2;
	@%p13 bra 	$L__BB10_23;
	ld.global.u32 	%r73, [%rd14+3072];
	mul.wide.s32 	%rd48, %r73, 4;
	add.s64 	%rd49, %rd2, %rd48;
	ld.global.u32 	%r74, [%rd13+3072];
	st.global.u32 	[%rd49], %r74;
$L__BB10_23:
	add.s32 	%r160, %r160, 8;
	setp.eq.s32 	%p14, %r160, %r166;
	@%p14 bra 	$L__BB10_24;
	bra.uni 	$L__BB10_7;
$L__BB10_24:
	setp.eq.s32 	%p15, %r8, 0;
	@%p15 bra 	$L__BB10_58;
	and.b32  	%r35, %r47, 3;
	setp.lt.u32 	%p16, %r8, 4;
	@%p16 bra 	$L__BB10_35;
	shl.b32 	%r75, %r166, 7;
	add.s32 	%r36, %r75, %r4;
	setp.ge.s32 	%p17, %r36, %r2;
	@%p17 bra 	$L__BB10_28;
	mul.wide.s32 	%rd50, %r36, 4;
	add.s64 	%rd51, %rd8, %rd50;
	add.s64 	%rd52, %rd9, %rd50;
	ld.global.u32 	%r76, [%rd52];
	mul.wide.s32 	%rd53, %r76, 4;
	add.s64 	%rd54, %rd2, %rd53;
	ld.global.u32 	%r77, [%rd51];
	st.global.u32 	[%rd54], %r77;
$L__BB10_28:
	add.s32 	%r37, %r36, 128;
	setp.ge.s32 	%p18, %r37, %r2;
	@%p18 bra 	$L__BB10_30;
	mul.wide.s32 	%rd55, %r37, 4;
	add.s64 	%rd56, %rd8, %rd55;
	add.s64 	%rd57, %rd9, %rd55;
	ld.global.u32 	%r78, [%rd57];
	mul.wide.s32 	%rd58, %r78, 4;
	add.s64 	%rd59, %rd2, %rd58;
	ld.global.u32 	%r79, [%rd56];
	st.global.u32 	[%rd59], %r79;
$L__BB10_30:
	add.s32 	%r38, %r36, 256;
	setp.ge.s32 	%p19, %r38, %r2;
	@%p19 bra 	$L__BB10_32;
	mul.wide.s32 	%rd60, %r38, 4;
	add.s64 	%rd61, %rd8, %rd60;
	add.s64 	%rd62, %rd9, %rd60;
	ld.global.u32 	%r80, [%rd62];
	mul.wide.s32 	%rd63, %r80, 4;
	add.s64 	%rd64, %rd2, %rd63;
	ld.global.u32 	%r81, [%rd61];
	st.global.u32 	[%rd64], %r81;
$L__BB10_32:
	add.s32 	%r39, %r36, 384;
	setp.ge.s32 	%p20, %r39, %r2;
	@%p20 bra 	$L__BB10_34;
	mul.wide.s32 	%rd65, %r39, 4;
	add.s64 	%rd66, %rd8, %rd65;
	add.s64 	%rd67, %rd9, %rd65;
	ld.global.u32 	%r82, [%rd67];
	mul.wide.s32 	%rd68, %r82, 4;
	add.s64 	%rd69, %rd2, %rd68;
	ld.global.u32 	%r83, [%rd66];
	st.global.u32 	[%rd69], %r83;
$L__BB10_34:
	add.s32 	%r166, %r166, 4;
$L__BB10_35:
	setp.eq.s32 	%p21, %r35, 0;
	@%p21 bra 	$L__BB10_58;
	setp.eq.s32 	%p22, %r35, 1;
	@%p22 bra 	$L__BB10_42;
	shl.b32 	%r84, %r166, 7;
	add.s32 	%r42, %r84, %r4;
	setp.ge.s32 	%p23, %r42, %r2;
	@%p23 bra 	$L__BB10_39;
	mul.wide.s32 	%rd70, %r42, 4;
	add.s64 	%rd71, %rd8, %rd70;
	add.s64 	%rd72, %rd9, %rd70;
	ld.global.u32 	%r85, [%rd72];
	mul.wide.s32 	%rd73, %r85, 4;
	add.s64 	%rd74, %rd2, %rd73;
	ld.global.u32 	%r86, [%rd71];
	st.global.u32 	[%rd74], %r86;
$L__BB10_39:
	add.s32 	%r43, %r42, 128;
	setp.ge.s32 	%p24, %r43, %r2;
	@%p24 bra 	$L__BB10_41;
	mul.wide.s32 	%rd75, %r43, 4;
	add.s64 	%rd76, %rd8, %rd75;
	add.s64 	%rd77, %rd9, %rd75;
	ld.global.u32 	%r87, [%rd77];
	mul.wide.s32 	%rd78, %r87, 4;
	add.s64 	%rd79, %rd2, %rd78;
	ld.global.u32 	%r88, [%rd76];
	st.global.u32 	[%rd79], %r88;
$L__BB10_41:
	add.s32 	%r166, %r166, 2;
$L__BB10_42:
	and.b32  	%r89, %r47, 1;
	setp.eq.b32 	%p25, %r89, 1;
	not.pred 	%p26, %p25;
	@%p26 bra 	$L__BB10_58;
	shl.b32 	%r90, %r166, 7;
	add.s32 	%r46, %r90, %r4;
	setp.ge.s32 	%p27, %r46, %r2;
	@%p27 bra 	$L__BB10_58;
	mul.wide.s32 	%rd80, %r46, 4;
	add.s64 	%rd81, %rd8, %rd80;
	add.s64 	%rd82, %rd9, %rd80;
	ld.global.u32 	%r91, [%rd82];
	mul.wide.s32 	%rd83, %r91, 4;
	add.s64 	%rd84, %rd2, %rd83;
	ld.global.u32 	%r92, [%rd81];
	st.global.u32 	[%rd84], %r92;
	bra.uni 	$L__BB10_58;
$L__BB10_45:
	setp.lt.s32 	%p28, %r47, 1;
	@%p28 bra 	$L__BB10_58;
	and.b32  	%r10, %r47, 15;
	setp.lt.u32 	%p29, %r47, 16;
	mov.b32 	%r162, 0;
	@%p29 bra 	$L__BB10_49;
	and.b32  	%r162, %r47, 2147483632;
	neg.s32 	%r159, %r162;
	add.s32 	%r158, %r4, 1152;
	mul.wide.u32 	%rd160, %r4, 4;
$L__BB10_48:
	.pragma "nounroll";
	mul.wide.s32 	%rd85, %r158, 4;
	add.s64 	%rd86, %rd85, 1536;
	add.s64 	%rd87, %rd8, %rd160;
	add.s64 	%rd88, %rd9, %rd160;
	ld.global.u32 	%r94, [%rd88];
	mul.wide.s32 	%rd89, %r94, 4;
	add.s64 	%rd90, %rd2, %rd89;
	ld.global.u32 	%r95, [%rd87];
	st.global.u32 	[%rd90], %r95;
	ld.global.u32 	%r96, [%rd88+512];
	mul.wide.s32 	%rd91, %r96, 4;
	add.s64 	%rd92, %rd2, %rd91;
	ld.global.u32 	%r97, [%rd87+512];
	st.global.u32 	[%rd92], %r97;
	ld.global.u32 	%r98, [%rd88+1024];
	mul.wide.s32 	%rd93, %r98, 4;
	add.s64 	%rd94, %rd2, %rd93;
	ld.global.u32 	%r99, [%rd87+1024];
	st.global.u32 	[%rd94], %r99;
	ld.global.u32 	%r100, [%rd88+1536];
	mul.wide.s32 	%rd95, %r100, 4;
	add.s64 	%rd96, %rd2, %rd95;
	ld.global.u32 	%r101, [%rd87+1536];
	st.global.u32 	[%rd96], %r101;
	ld.global.u32 	%r102, [%rd88+2048];
	mul.wide.s32 	%rd97, %r102, 4;
	add.s64 	%rd98, %rd2, %rd97;
	ld.global.u32 	%r103, [%rd87+2048];
	st.global.u32 	[%rd98], %r103;
	ld.global.u32 	%r104, [%rd88+2560];
	mul.wide.s32 	%rd99, %r104, 4;
	add.s64 	%rd100, %rd2, %rd99;
	ld.global.u32 	%r105, [%rd87+2560];
	st.global.u32 	[%rd100], %r105;
	ld.global.u32 	%r106, [%rd88+3072];
	mul.wide.s32 	%rd101, %r106, 4;
	add.s64 	%rd102, %rd2, %rd101;
	ld.global.u32 	%r107, [%rd87+3072];
	st.global.u32 	[%rd102], %r107;
	ld.global.u32 	%r108, [%rd88+3584];
	mul.wide.s32 	%rd103, %r108, 4;
	add.s64 	%rd104, %rd2, %rd103;
	ld.global.u32 	%r109, [%rd87+3584];
	st.global.u32 	[%rd104], %r109;
	ld.global.u32 	%r110, [%rd88+4096];
	mul.wide.s32 	%rd105, %r110, 4;
	add.s64 	%rd106, %rd2, %rd105;
	ld.global.u32 	%r111, [%rd87+4096];
	st.global.u32 	[%rd106], %r111;
	add.s64 	%rd107, %rd8, %rd86;
	add.s64 	%rd108, %rd9, %rd86;
	ld.global.u32 	%r112, [%rd108+-1536];
	mul.wide.s32 	%rd109, %r112, 4;
	add.s64 	%rd110, %rd2, %rd109;
	ld.global.u32 	%r113, [%rd107+-1536];
	st.global.u32 	[%rd110], %r113;
	ld.global.u32 	%r114, [%rd108+-1024];
	mul.wide.s32 	%rd111, %r114, 4;
	add.s64 	%rd112, %rd2, %rd111;
	ld.global.u32 	%r115, [%rd107+-1024];
	st.global.u32 	[%rd112], %r115;
	ld.global.u32 	%r116, [%rd108+-512];
	mul.wide.s32 	%rd113, %r116, 4;
	add.s64 	%rd114, %rd2, %rd113;
	ld.global.u32 	%r117, [%rd107+-512];
	st.global.u32 	[%rd114], %r117;
	ld.global.u32 	%r118, [%rd108];
	mul.wide.s32 	%rd115, %r118, 4;
	add.s64 	%rd116, %rd2, %rd115;
	ld.global.u32 	%r119, [%rd107];
	st.global.u32 	[%rd116], %r119;
	ld.global.u32 	%r120, [%rd108+512];
	mul.wide.s32 	%rd117, %r120, 4;
	add.s64 	%rd118, %rd2, %rd117;
	ld.global.u32 	%r121, [%rd107+512];
	st.global.u32 	[%rd118], %r121;
	ld.global.u32 	%r122, [%rd108+1024];
	mul.wide.s32 	%rd119, %r122, 4;
	add.s64 	%rd120, %rd2, %rd119;
	ld.global.u32 	%r123, [%rd107+1024];
	st.global.u32 	[%rd120], %r123;
	ld.global.u32 	%r124, [%rd108+1536];
	mul.wide.s32 	%rd121, %r124, 4;
	add.s64 	%rd122, %rd2, %rd121;
	ld.global.u32 	%r125, [%rd107+1536];
	st.global.u32 	[%rd122], %r125;
	add.s32 	%r159, %r159, 16;
	add.s32 	%r158, %r158, 2048;
	add.s64 	%rd160, %rd160, 8192;
	setp.eq.s32 	%p30, %r159, 0;
	@%p30 bra 	$L__BB10_49;
	bra.uni 	$L__BB10_48;
$L__BB10_49:
	setp.eq.s32 	%p31, %r10, 0;
	@%p31 bra 	$L__BB10_58;
	and.b32  	%r22, %r47, 7;
	setp.lt.u32 	%p32, %r10, 8;
	@%p32 bra 	$L__BB10_52;
	shl.b32 	%r126, %r162, 7;
	add.s32 	%r127, %r126, %r4;
	mul.wide.s32 	%rd123, %r127, 4;
	add.s64 	%rd124, %rd8, %rd123;
	add.s64 	%rd125, %rd9, %rd123;
	ld.global.u32 	%r128, [%rd125];
	mul.wide.s32 	%rd126, %r128, 4;
	add.s64 	%rd127, %rd2, %rd126;
	ld.global.u32 	%r129, [%rd124];
	st.global.u32 	[%rd127], %r129;
	ld.global.u32 	%r130, [%rd125+512];
	mul.wide.s32 	%rd128, %r130, 4;
	add.s64 	%rd129, %rd2, %rd128;
	ld.global.u32 	%r131, [%rd124+512];
	st.global.u32 	[%rd129], %r131;
	ld.global.u32 	%r132, [%rd125+1024];
	mul.wide.s32 	%rd130, %r132, 4;
	add.s64 	%rd131, %rd2, %rd130;
	ld.global.u32 	%r133, [%rd124+1024];
	st.global.u32 	[%rd131], %r133;
	ld.global.u32 	%r134, [%rd125+1536];
	mul.wide.s32 	%rd132, %r134, 4;
	add.s64 	%rd133, %rd2, %rd132;
	ld.global.u32 	%r135, [%rd124+1536];
	st.global.u32 	[%rd133], %r135;
	ld.global.u32 	%r136, [%rd125+2048];
	mul.wide.s32 	%rd134, %r136, 4;
	add.s64 	%rd135, %rd2, %rd134;
	ld.global.u32 	%r137, [%rd124+2048];
	st.global.u32 	[%rd135], %r137;
	ld.global.u32 	%r138, [%rd125+2560];
	mul.wide.s32 	%rd136, %r138, 4;
	add.s64 	%rd137, %rd2, %rd136;
	ld.global.u32 	%r139, [%rd124+2560];
	st.global.u32 	[%rd137], %r139;
	ld.global.u32 	%r140, [%rd125+3072];
	mul.wide.s32 	%rd138, %r140, 4;
	add.s64 	%rd139, %rd2, %rd138;
	ld.global.u32 	%r141, [%rd124+3072];
	st.global.u32 	[%rd139], %r141;
	ld.global.u32 	%r142, [%rd125+3584];
	mul.wide.s32 	%rd140, %r142, 4;
	add.s64 	%rd141, %rd2, %rd140;
	ld.global.u32 	%r143, [%rd124+3584];
	st.global.u32 	[%rd141], %r143;
	add.s32 	%r162, %r162, 8;
$L__BB10_52:
	setp.eq.s32 	%p33, %r22, 0;
	@%p33 bra 	$L__BB10_58;
	and.b32  	%r25, %r47, 3;
	setp.lt.u32 	%p34, %r22, 4;
	@%p34 bra 	$L__BB10_55;
	shl.b32 	%r144, %r162, 7;
	add.s32 	%r145, %r144, %r4;
	mul.wide.s32 	%rd142, %r145, 4;
	add.s64 	%rd143, %rd8, %rd142;
	add.s64 	%rd144, %rd9, %rd142;
	ld.global.u32 	%r146, [%rd144];
	mul.wide.s32 	%rd145, %r146, 4;
	add.s64 	%rd146, %rd2, %rd145;
	ld.global.u32 	%r147, [%rd143];
	st.global.u32 	[%rd146], %r147;
	ld.global.u32 	%r148, [%rd144+512];
	mul.wide.s32 	%rd147, %r148, 4;
	add.s64 	%rd148, %rd2, %rd147;
	ld.global.u32 	%r149, [%rd143+512];
	st.global.u32 	[%rd148], %r149;
	ld.global.u32 	%r150, [%rd144+1024];
	mul.wide.s32 	%rd149, %r150, 4;
	add.s64 	%rd150, %rd2, %rd149;
	ld.global.u32 	%r151, [%rd143+1024];
	st.global.u32 	[%rd150], %r151;
	ld.global.u32 	%r152, [%rd144+1536];
	mul.wide.s32 	%rd151, %r152, 4;
	add.s64 	%rd152, %rd2, %rd151;
	ld.global.u32 	%r153, [%rd143+1536];
	st.global.u32 	[%rd152], %r153;
	add.s32 	%r162, %r162, 4;
$L__BB10_55:
	setp.eq.s32 	%p35, %r25, 0;
	@%p35 bra 	$L__BB10_58;
	shl.b32 	%r154, %r162, 7;
	add.s32 	%r165, %r4, %r154;
	neg.s32 	%r164, %r25;
$L__BB10_57:
	.pragma "nounroll";
	mul.wide.s32 	%rd154, %r165, 4;
	add.s64 	%rd155, %rd9, %rd154;
	add.s64 	%rd156, %rd8, %rd154;
	ld.global.u32 	%r155, [%rd155];
	mul.wide.s32 	%rd157, %r155, 4;
	add.s64 	%rd158, %rd2, %rd157;
	ld.global.u32 	%r156, [%rd156];
	st.global.u32 	[%rd158], %r156;
	add.s32 	%r165, %r165, 128;
	add.s32 	%r164, %r164, 1;
	setp.eq.s32 	%p36, %r164, 0;
	@%p36 bra 	$L__BB10_58;
	bra.uni 	$L__BB10_57;
$L__BB10_58:
	ret;

}
	// .globl	_ZN3cub18CUB_300001_SM_10006detail10radix_sort31DeviceRadixSortSingleTileKernelINS1_5radix10policy_hubIiiyE10Policy1000ELNS0_9SortOrderE0EiiyNS1_21identity_decomposer_tEEEvPKT1_PSA_PKT2_PSE_T3_iiT4_
.visible .entry _ZN3cub18CUB_300001_SM_10006detail10radix_sort31DeviceRadixSortSingleTileKernelINS1_5radix10policy_hubIiiyE10Policy1000ELNS0_9SortOrderE0EiiyNS1_21identity_decomposer_tEEEvPKT1_PSA_PKT2_PSE_T3_iiT4_(
	.param .u64 .ptr .align 1 _ZN3cub18CUB_300001_SM_10006detail10radix_sort31DeviceRadixSortSingleTileKernelINS1_5radix10policy_hubIiiyE10Policy1000ELNS0_9SortOrderE0EiiyNS1_21identity_decomposer_tEEEvPKT1_PSA_PKT2_PSE_T3_iiT4__param_0,
	.param .u64 .ptr .align 1 _ZN3cub18CUB_300001_SM_10006detail10radix_sort31DeviceRadixSortSingleTileKernelINS1_5radix10policy_hubIiiyE10Policy1000ELNS0_9SortOrderE0EiiyNS1_21identity_decomposer_tEEEvPKT1_PSA_PKT2_PSE_T3_iiT4__param_1,
	.param .u64 .ptr .align 1 _ZN3cub18CUB_300001_SM_10006detail10radix_sort31DeviceRadixSortSingleTileKernelINS1_5radix10policy_hubIiiyE10Policy1000ELNS0_9SortOrderE0EiiyNS1_21identity_decomposer_tEEEvPKT1_PSA_PKT2_PSE_T3_iiT4__param_2,
	.param .u64 .ptr .align 1 _ZN3cub18CUB_300001_SM_10006detail10radix_sort31DeviceRadixSortSingleTileKernelINS1_5radix10policy_hubIiiyE10Policy1000ELNS0_9SortOrderE0EiiyNS1_21identity_decomposer_tEEEvPKT1_PSA_PKT2_PSE_T3_iiT4__param_3,
	.param .u64 _ZN3cub18CUB_300001_SM_10006detail10radix_sort31DeviceRadixSortSingleTileKernelINS1_5radix10policy_hubIiiyE10Policy1000ELNS0_9SortOrderE0EiiyNS1_21identity_decomposer_tEEEvPKT1_PSA_PKT2_PSE_T3_iiT4__param_4,
	.param .u32 _ZN3cub18CUB_300001_SM_10006detail10radix_sort31DeviceRadixSortSingleTileKernelINS1_5radix10policy_hubIiiyE10Policy1000ELNS0_9SortOrderE0EiiyNS1_21identity_decomposer_tEEEvPKT1_PSA_PKT2_PSE_T3_iiT4__param_5,
	.param .u32 _ZN3cub18CUB_300001_SM_10006detail10radix_sort31DeviceRadixSortSingleTileKernelINS1_5radix10policy_hubIiiyE10Policy1000ELNS0_9SortOrderE0EiiyNS1_21identity_decomposer_tEEEvPKT1_PSA_PKT2_PSE_T3_iiT4__param_6,
	.param .align 1 .b8 _ZN3cub18CUB_300001_SM_10006detail10radix_sort31DeviceRadixSortSingleTileKernelINS1_5radix10policy_hubIiiyE10Policy1000ELNS0_9SortOrderE0EiiyNS1_21identity_decomposer_tEEEvPKT1_PSA_PKT2_PSE_T3_iiT4__param_7[1]
)
.maxntid 256
.minnctapersm 1
{
	.reg .pred 	%p<73>;
	.reg .b16 	%rs<39>;
	.reg .b32 	%r<900>;
	.reg .b64 	%rd<37>;
	// demoted variable
	.shared .align 16 .b8 _ZZN3cub18CUB_300001_SM_10006detail10radix_sort31DeviceRadixSortSingleTileKernelINS1_5radix10policy_hubIiiyE10Policy1000ELNS0_9SortOrderE0EiiyNS1_21identity_decomposer_tEEEvPKT1_PSA_PKT2_PSE_T3_iiT4_E12temp_storage[33856];
	ld.param.u64 	%rd10, [_ZN3cub18CUB_300001_SM_10006detail10radix_sort31DeviceRadixSortSingleTileKernelINS1_5radix10policy_hubIiiyE10Policy1000ELNS0_9SortOrderE0EiiyNS1_21identity_decomposer_tEEEvPKT1_PSA_PKT2_PSE_T3_iiT4__param_0];
	ld.param.u64 	%rd6, [_ZN3cub18CUB_300001_SM_10006detail10radix_sort31DeviceRadixSortSingleTileKernelINS1_5radix10policy_hubIiiyE10Policy1000ELNS0_9SortOrderE0EiiyNS1_21identity_decomposer_tEEEvPKT1_PSA_PKT2_PSE_T3_iiT4__param_1];
	ld.param.u64 	%rd7, [_ZN3cub18CUB_300001_SM_10006detail10radix_sort31DeviceRadixSortSingleTileKernelINS1_5radix10policy_hubIiiyE10Policy1000ELNS0_9SortOrderE0EiiyNS1_21identity_decomposer_tEEEvPKT1_PSA_PKT2_PSE_T3_iiT4__param_2];
	ld.param.u64 	%rd8, [_ZN3cub18CUB_300001_SM_10006detail10radix_sort31DeviceRadixSortSingleTileKernelINS1_5radix10policy_hubIiiyE10Policy1000ELNS0_9SortOrderE0EiiyNS1_21identity_decomposer_tEEEvPKT1_PSA_PKT2_PSE_T3_iiT4__param_3];
	ld.param.u64 	%rd9, [_ZN3cub18CUB_300001_SM_10006detail10radix_sort31DeviceRadixSortSingleTileKernelINS1_5radix10policy_hubIiiyE10Policy1000ELNS0_9SortOrderE0EiiyNS1_21identity_decomposer_tEEEvPKT1_PSA_PKT2_PSE_T3_iiT4__param_4];
	ld.param.u32 	%r303, [_ZN3cub18CUB_300001_SM_10006detail10radix_sort31DeviceRadixSortSingleTileKernelINS1_5radix10policy_hubIiiyE10Policy1000ELNS0_9SortOrderE0EiiyNS1_21identity_decomposer_tEEEvPKT1_PSA_PKT2_PSE_T3_iiT4__param_5];
	ld.param.u32 	%r304, [_ZN3cub18CUB_300001_SM_10006detail10radix_sort31DeviceRadixSortSingleTileKernelINS1_5radix10policy_hubIiiyE10Policy1000ELNS0_9SortOrderE0EiiyNS1_21identity_decomposer_tEEEvPKT1_PSA_PKT2_PSE_T3_iiT4__param_6];
	cvta.to.global.u64 	%rd11, %rd10;
	cvt.u32.u64 	%r1, %rd9;
	mov.u32 	%r2, %tid.x;
	mul.lo.s32 	%r3, %r2, 19;
	setp.ge.s32 	%p1, %r3, %r1;
	mul.wide.u32 	%rd12, %r3, 4;
	add.s64 	%rd1, %rd11, %rd12;
	mov.b32 	%r878, -1;
	@%p1 bra 	$L__BB11_2;
	ld.global.u32 	%r306, [%rd1];
	xor.b32  	%r878, %r306, -2147483648;
$L__BB11_2:
	add.s32 	%r6, %r3, 1;
	setp.ge.s32 	%p2, %r6, %r1;
	mov.b32 	%r877, -1;
	@%p2 bra 	$L__BB11_4;
	ld.global.u32 	%r308, [%rd1+4];
	xor.b32  	%r877, %r308, -2147483648;
$L__BB11_4:
	add.s32 	%r9, %r3, 2;
	setp.ge.s32 	%p3, %r9, %r1;
	mov.b32 	%r876, -1;
	@%p3 bra 	$L__BB11_6;
	ld.global.u32 	%r310, [%rd1+8];
	xor.b32  	%r876, %r310, -2147483648;
$L__BB11_6:
	add.s32 	%r12, %r3, 3;
	setp.ge.s32 	%p4, %r12, %r1;
	mov.b32 	%r875, -1;
	@%p4 bra 	$L__BB11_8;
	ld.global.u32 	%r312, [%rd1+12];
	xor.b32  	%r875, %r312, -2147483648;
$L__BB11_8:
	add.s32 	%r15, %r3, 4;
	setp.ge.s32 	%p5, %r15, %r1;
	mov.b32 	%r874, -1;
	@%p5 bra 	$L__BB11_10;
	ld.global.u32 	%r314, [%rd1+16];
	xor.b32  	%r874, %r314, -2147483648;
$L__BB11_10:
	add.s32 	%r18, %r3, 5;
	setp.ge.s32 	%p6, %r18, %r1;
	mov.b32 	%r873, -1;
	@%p6 bra 	$L__BB11_12;
	ld.global.u32 	%r316, [%rd1+20];
	xor.b32  	%r873, %r316, -2147483648;
$L__BB11_12:
	add.s32 	%r21, %r3, 6;
	setp.ge.s32 	%p7, %r21, %r1;
	mov.b32 	%r872, -1;
	@%p7 bra 	$L__BB11_14;
	ld.global.u32 	%r318, [%rd1+24];
	xor.b32  	%r872, %r318, -2147483648;
$L__BB11_14:
	add.s32 	%r24, %r3, 7;
	setp.ge.s32 	%p8, %r24, %r1;
	mov.b32 	%r871, -1;
	@%p8 bra 	$L__BB11_16;
	ld.global.u32 	%r320, [%rd1+28];
	xor.b32  	%r871, %r320, -2147483648;
$L__BB11_16:
	add.s32 	%r27, %r3, 8;
	setp.ge.s32 	%p9, %r27, %r1;
	mov.b32 	%r870, -1;
	@%p9 bra 	$L__BB11_18;
	ld.global.u32 	%r322, [%rd1+32];
	xor.b32  	%r870, %r322, -2147483648;
$L__BB11_18:
	add.s32 	%r30, %r3, 9;
	setp.ge.s32 	%p10, %r30, %r1;
	mov.b32 	%r869, -1;
	@%p10 bra 	$L__BB11_20;
	ld.global.u32 	%r324, [%rd1+36];
	xor.b32  	%r869, %r324, -2147483648;
$L__BB11_20:
	add.s32 	%r33, %r3, 10;
	setp.ge.s32 	%p11, %r33, %r1;
	mov.b32 	%r868, -1;
	@%p11 bra 	$L__BB11_22;
	ld.global.u32 	%r326, [%rd1+40];
	xor.b32  	%r868, %r326, -2147483648;
$L__BB11_22:
	add.s32 	%r36, %r3, 11;
	setp.ge.s32 	%p12, %r36, %r1;
	mov.b32 	%r867, -1;
	@%p12 bra 	$L__BB11_24;
	ld.global.u32 	%r328, [%rd1+44];
	xor.b32  	%r867, %r328, -2147483648;
$L__BB11_24:
	add.s32 	%r39, %r3, 12;
	setp.ge.s32 	%p13, %r39, %r1;
	mov.b32 	%r866, -1;
	@%p13 bra 	$L__BB11_26;
	ld.global.u32 	%r330, [%rd1+48];
	xor.b32  	%r866, %r330, -2147483648;
$L__BB11_26:
	add.s32 	%r42, %r3, 13;
	setp.ge.s32 	%p14, %r42, %r1;
	mov.b32 	%r865, -1;
	@%p14 bra 	$L__BB11_28;
	ld.global.u32 	%r332, [%rd1+52];
	xor.b32  	%r865, %r332, -2147483648;
$L__BB11_28:
	add.s32 	%r45, %r3, 14;
	setp.ge.s32 	%p15, %r45, %r1;
	mov.b32 	%r864, -1;
	@%p15 bra 	$L__BB11_30;
	ld.global.u32 	%r334, [%rd1+56];
	xor.b32  	%r864, %r334, -2147483648;
$L__BB11_30:
	add.s32 	%r48, %r3, 15;
	setp.ge.s32 	%p16, %r48, %r1;
	mov.b32 	%r863, -1;
	@%p16 bra 	$L__BB11_32;
	ld.global.u32 	%r336, [%rd1+60];
	xor.b32  	%r863, %r336, -2147483648;
$L__BB11_32:
	add.s32 	%r51, %r3, 16;
	setp.ge.s32 	%p17, %r51, %r1;
	mov.b32 	%r862, -1;
	@%p17 bra 	$L__BB11_34;
	ld.global.u32 	%r338, [%rd1+64];
	xor.b32  	%r862, %r338, -2147483648;
$L__BB11_34:
	add.s32 	%r54, %r3, 17;
	setp.ge.s32 	%p18, %r54, %r1;
	mov.b32 	%r861, -1;
	@%p18 bra 	$L__BB11_36;
	ld.global.u32 	%r340, [%rd1+68];
	xor.b32  	%r861, %r340, -2147483648;
$L__BB11_36:
	add.s32 	%r57, %r3, 18;
	setp.ge.s32 	%p19, %r57, %r1;
	mov.b32 	%r860, -1;
	@%p19 bra 	$L__BB11_38;
	ld.global.u32 	%r342, [%rd1+72];
	xor.b32  	%r860, %r342, -2147483648;
$L__BB11_38:
	bar.sync 	0;
	mov.b64 	{%r344, %r345}, %rd9;
	shfl.sync.idx.b32	%r60|%p20, %r344, 0, 31, -1;
	shfl.sync.idx.b32	%r346|%p21, %r345, 0, 31, -1;
	mov.b64 	%rd2, {%r60, %r346};
	setp.ge.s32 	%p22, %r3, %r60;
	cvta.to.global.u64 	%rd13, %rd7;
	add.s64 	%rd3, %rd13, %rd12;
	@%p22 bra 	$L__BB11_40;
	ld.global.u32 	%r897, [%rd3];
$L__BB11_40:
	setp.ge.s32 	%p23, %r6, %r60;
	@%p23 bra 	$L__BB11_42;
	ld.global.u32 	%r896, [%rd3+4];
$L__BB11_42:
	setp.ge.s32 	%p24, %r9, %r60;
	@%p24 bra 	$L__BB11_44;
	ld.global.u32 	%r895, [%rd3+8];
$L__BB11_44:
	setp.ge.s32 	%p25, %r12, %r60;
	@%p25 bra 	$L__BB11_46;
	ld.global.u32 	%r894, [%rd3+12];
$L__BB11_46:
	setp.ge.s32 	%p26, %r15, %r60;
	@%p26 bra 	$L__BB11_48;
	ld.global.u32 	%r893, [%rd3+16];
$L__BB11_48:
	setp.ge.s32 	%p27, %r18, %r60;
	@%p27 bra 	$L__BB11_50;
	ld.global.u32 	%r892, [%rd3+20];
$L__BB11_50:
	setp.ge.s32 	%p28, %r21, %r60;
	@%p28 bra 	$L__BB11_52;
	ld.global.u32 	%r891, [%rd3+24];
$L__BB11_52:
	setp.ge.s32 	%p29, %r24, %r60;
	@%p29 bra 	$L__BB11_54;
	ld.global.u32 	%r890, [%rd3+28];
$L__BB11_54:
	setp.ge.s32 	%p30, %r27, %r60;
	@%p30 bra 	$L__BB11_56;
	ld.global.u32 	%r889, [%rd3+32];
$L__BB11_56:
	setp.ge.s32 	%p31, %r30, %r60;
	@%p31 bra 	$L__BB11_58;
	ld.global.u32 	%r888, [%rd3+36];
$L__BB11_58:
	setp.ge.s32 	%p32, %r33, %r60;
	@%p32 bra 	$L__BB11_60;
	ld.global.u32 	%r887, [%rd3+40];
$L__BB11_60:
	setp.ge.s32 	%p33, %r36, %r60;
	@%p33 bra 	$L__BB11_62;
	ld.global.u32 	%r886, [%rd3+44];
$L__BB11_62:
	setp.ge.s32 	%p34, %r39, %r60;
	@%p34 bra 	$L__BB11_64;
	ld.global.u32 	%r885, [%rd3+48];
$L__BB11_64:
	setp.ge.s32 	%p35, %r42, %r60;
	@%p35 bra 	$L__BB11_66;
	ld.global.u32 	%r884, [%rd3+52];
$L__BB11_66:
	setp.ge.s32 	%p36, %r45, %r60;
	@%p36 bra 	$L__BB11_68;
	ld.global.u32 	%r883, [%rd3+56];
$L__BB11_68:
	setp.ge.s32 	%p37, %r48, %r60;
	@%p37 bra 	$L__BB11_70;
	ld.global.u32 	%r882, [%rd3+60];
$L__BB11_70:
	setp.ge.s32 	%p38, %r51, %r60;
	@%p38 bra 	$L__BB11_72;
	ld.global.u32 	%r881, [%rd3+64];
$L__BB11_72:
	setp.ge.s32 	%p39, %r54, %r60;
	@%p39 bra 	$L__BB11_74;
	ld.global.u32 	%r880, [%rd3+68];
$L__BB11_74:
	setp.ge.s32 	%p40, %r57, %r60;
	@%p40 bra 	$L__BB11_76;
	ld.global.u32 	%r879, [%rd3+72];
$L__BB11_76:
	bar.sync 	0;
	shr.u32 	%r99, %r2, 5;
	shl.b32 	%r366, %r2, 2;
	mov.u32 	%r367, _ZZN3cub18CUB_300001_SM_10006detail10radix_sort31DeviceRadixSortSingleTileKernelINS1_5radix10policy_hubIiiyE10Policy1000ELNS0_9SortOrderE0EiiyNS1_21identity_decomposer_tEEEvPKT1_PSA_PKT2_PSE_T3_iiT4_E12temp_storage;
	add.s32 	%r100, %r367, %r366;
	shl.b32 	%r368, %r2, 7;
	add.s32 	%r101, %r100, %r368;
	shl.b32 	%r369, %r99, 2;
	add.s32 	%r370, %r367, %r369;
	add.s32 	%r102, %r370, 33792;
	mad.lo.s32 	%r103, %r2, -56, %r101;
	add.s32 	%r859, %r303, 6;
	sub.s32 	%r858, %r304, %r303;
$L__BB11_77:
	add.s32 	%r430, %r859, -6;
	min.s32 	%r373, %r858, 6;
	mov.b32 	%r459, 0;
	st.shared.u32 	[%r100], %r459;
	st.shared.u32 	[%r100+1024], %r459;
	st.shared.u32 	[%r100+2048], %r459;
	st.shared.u32 	[%r100+3072], %r459;
	st.shared.u32 	[%r100+4096], %r459;
	st.shared.u32 	[%r100+5120], %r459;
	st.shared.u32 	[%r100+6144], %r459;
	st.shared.u32 	[%r100+7168], %r459;
	st.shared.u32 	[%r100+8192], %r459;
	st.shared.u32 	[%r100+9216], %r459;
	st.shared.u32 	[%r100+10240], %r459;
	st.shared.u32 	[%r100+11264], %r459;
	st.shared.u32 	[%r100+12288], %r459;
	st.shared.u32 	[%r100+13312], %r459;
	st.shared.u32 	[%r100+14336], %r459;
	st.shared.u32 	[%r100+15360], %r459;
	st.shared.u32 	[%r100+16384], %r459;
	st.shared.u32 	[%r100+17408], %r459;
	st.shared.u32 	[%r100+18432], %r459;
	st.shared.u32 	[%r100+19456], %r459;
	st.shared.u32 	[%r100+20480], %r459;
	st.shared.u32 	[%r100+21504], %r459;
	st.shared.u32 	[%r100+22528], %r459;
	st.shared.u32 	[%r100+23552], %r459;
	st.shared.u32 	[%r100+24576], %r459;
	st.shared.u32 	[%r100+25600], %r459;
	st.shared.u32 	[%r100+26624], %r459;
	st.shared.u32 	[%r100+27648], %r459;
	st.shared.u32 	[%r100+28672], %r459;
	st.shared.u32 	[%r100+29696], %r459;
	st.shared.u32 	[%r100+30720], %r459;
	st.shared.u32 	[%r100+31744], %r459;
	st.shared.u32 	[%r100+32768], %r459;
	// begin inline asm
	bmsk.clamp.b32 %r371, %r459, %r373;
	// end inline asm
	// begin inline asm
	shr.b32 %r374, %r878, %r430;
	// end inline asm
	and.b32  	%r462, %r371, %r374;
	shl.b32 	%r463, %r462, 10;
	and.b32  	%r464, %r463, 31744;
	add.s32 	%r465, %r100, %r464;
	shr.u32 	%r466, %r462, 4;
	and.b32  	%r467, %r466, 268435454;
	add.s32 	%r147, %r465, %r467;
	ld.shared.u16 	%rs1, [%r147];
	add.s16 	%rs20, %rs1, 1;
	st.shared.u16 	[%r147], %rs20;
	// begin inline asm
	shr.b32 %r377, %r877, %r430;
	// end inline asm
	and.b32  	%r468, %r371, %r377;
	shl.b32 	%r469, %r468, 10;
	and.b32  	%r470, %r469, 31744;
	add.s32 	%r471, %r100, %r470;
	shr.u32 	%r472, %r468, 4;
	and.b32  	%r473, %r472, 268435454;
	add.s32 	%r148, %r471, %r473;
	ld.shared.u16 	%rs2, [%r148];
	add.s16 	%rs21, %rs2, 1;
	st.shared.u16 	[%r148], %rs21;
	// begin inline asm
	shr.b32 %r380, %r876, %r430;
	// end inline asm
	and.b32  	%r474, %r371, %r380;
	shl.b32 	%r475, %r474, 10;
	and.b32  	%r476, %r475, 31744;
	add.s32 	%r477, %r100, %r476;
	shr.u32 	%r478, %r474, 4;
	and.b32  	%r479, %r478, 268435454;
	add.s32 	%r149, %r477, %r479;
	ld.shared.u16 	%rs3, [%r149];
	add.s16 	%rs22, %rs3, 1;
	st.shared.u16 	[%r149], %rs22;
	// begin inline asm
	shr.b32 %r383, %r875, %r430;
	// end inline asm
	and.b32  	%r480, %r371, %r383;
	shl.b32 	%r481, %r480, 10;
	and.b32  	%r482, %r481, 31744;
	add.s32 	%r483, %r100, %r482;
	shr.u32 	%r484, %r480, 4;
	and.b32  	%r485, %r484, 268435454;
	add.s32 	%r150, %r483, %r485;
	ld.shared.u16 	%rs4, [%r150];
	add.s16 	%rs23, %rs4, 1;
	st.shared.u16 	[%r150], %rs23;
	// begin inline asm
	shr.b32 %r386, %r874, %r430;
	// end inline asm
	and.b32  	%r486, %r371, %r386;
	shl.b32 	%r487, %r486, 10;
	and.b32  	%r488, %r487, 31744;
	add.s32 	%r489, %r100, %r488;
	shr.u32 	%r490, %r486, 4;
	and.b32  	%r491, %r490, 268435454;
	add.s32 	%r151, %r489, %r491;
	ld.shared.u16 	%rs5, [%r151];
	add.s16 	%rs24, %rs5, 1;
	st.shared.u16 	[%r151], %rs24;
	// begin inline asm
	shr.b32 %r389, %r873, %r430;
	// end inline asm
	and.b32  	%r492, %r371, %r389;
	shl.b32 	%r493, %r492, 10;
	and.b32  	%r494, %r493, 31744;
	add.s32 	%r495, %r100, %r494;
	shr.u32 	%r496, %r492, 4;
	and.b32  	%r497, %r496, 268435454;
	add.s32 	%r152, %r495, %r497;
	ld.shared.u16 	%rs6, [%r152];
	add.s16 	%rs25, %rs6, 1;
	st.shared.u16 	[%r152], %rs25;
	// begin inline asm
	shr.b32 %r392, %r872, %r430;
	// end inline asm
	and.b32  	%r498, %r371, %r392;
	shl.b32 	%r499, %r498, 10;
	and.b32  	%r500, %r499, 31744;
	add.s32 	%r501, %r100, %r500;
	shr.u32 	%r502, %r498, 4;
	and.b32  	%r503, %r502, 268435454;
	add.s32 	%r153, %r501, %r503;
	ld.shared.u16 	%rs7, [%r153];
	add.s16 	%rs26, %rs7, 1;
	st.shared.u16 	[%r153], %rs26;
	// begin inline asm
	shr.b32 %r395, %r871, %r430;
	// end inline asm
	and.b32  	%r504, %r371, %r395;
	shl.b32 	%r505, %r504, 10;
	and.b32  	%r506, %r505, 31744;
	add.s32 	%r507, %r100, %r506;
	shr.u32 	%r508, %r504, 4;
	and.b32  	%r509, %r508, 268435454;
	add.s32 	%r154, %r507, %r509;
	ld.shared.u16 	%rs8, [%r154];
	add.s16 	%rs27, %rs8, 1;
	st.shared.u16 	[%r154], %rs27;
	// begin inline asm
	shr.b32 %r398, %r870, %r430;
	// end inline asm
	and.b32  	%r510, %r371, %r398;
	shl.b32 	%r511, %r510, 10;
	and.b32  	%r512, %r511, 31744;
	add.s32 	%r513, %r100, %r512;
	shr.u32 	%r514, %r510, 4;
	and.b32  	%r515, %r514, 268435454;
	add.s32 	%r155, %r513, %r515;
	ld.shared.u16 	%rs9, [%r155];
	add.s16 	%rs28, %rs9, 1;
	st.shared.u16 	[%r155], %rs28;
	// begin inline asm
	shr.b32 %r401, %r869, %r430;
	// end inline asm
	and.b32  	%r516, %r371, %r401;
	shl.b32 	%r517, %r516, 10;
	and.b32  	%r518, %r517, 31744;
	add.s32 	%r519, %r100, %r518;
	shr.u32 	%r520, %r516, 4;
	and.b32  	%r521, %r520, 268435454;
	add.s32 	%r156, %r519, %r521;
	ld.shared.u16 	%rs10, [%r156];
	add.s16 	%rs29, %rs10, 1;
	st.shared.u16 	[%r156], %rs29;
	// begin inline asm
	shr.b32 %r404, %r868, %r430;
	// end inline asm
	and.b32  	%r522, %r371, %r404;
	shl.b32 	%r523, %r522, 10;
	and.b32  	%r524, %r523, 31744;
	add.s32 	%r525, %r100, %r524;
	shr.u32 	%r526, %r522, 4;
	and.b32  	%r527, %r526, 268435454;
	add.s32 	%r157, %r525, %r527;
	ld.shared.u16 	%rs11, [%r157];
	add.s16 	%rs30, %rs11, 1;
	st.shared.u16 	[%r157], %rs30;
	// begin inline asm
	shr.b32 %r407, %r867, %r430;
	// end inline asm
	and.b32  	%r528, %r371, %r407;
	shl.b32 	%r529, %r528, 10;
	and.b32  	%r530, %r529, 31744;
	add.s32 	%r531, %r100, %r530;
	shr.u32 	%r532, %r528, 4;
	and.b32  	%r533, %r532, 268435454;
	add.s32 	%r158, %r531, %r533;
	ld.shared.u16 	%rs12, [%r158];
	add.s16 	%rs31, %rs12, 1;
	st.shared.u16 	[%r158], %rs31;
	// begin inline asm
	shr.b32 %r410, %r866, %r430;
	// end inline asm
	and.b32  	%r534, %r371, %r410;
	shl.b32 	%r535, %r534, 10;
	and.b32  	%r536, %r535, 31744;
	add.s32 	%r537, %r100, %r536;
	shr.u32 	%r538, %r534, 4;
	and.b32  	%r539, %r538, 268435454;
	add.s32 	%r159, %r537, %r539;
	ld.shared.u16 	%rs13, [%r159];
	add.s16 	%rs32, %rs13, 1;
	st.shared.u16 	[%r159], %rs32;
	// begin inline asm
	shr.b32 %r413, %r865, %r430;
	// end inline asm
	and.b32  	%r540, %r371, %r413;
	shl.b32 	%r541, %r540, 10;
	and.b32  	%r542, %r541, 31744;
	add.s32 	%r543, %r100, %r542;
	shr.u32 	%r544, %r540, 4;
	and.b32  	%r545, %r544, 268435454;
	add.s32 	%r160, %r543, %r545;
	ld.shared.u16 	%rs14, [%r160];
	add.s16 	%rs33, %rs14, 1;
	st.shared.u16 	[%r160], %rs33;
	// begin inline asm
	shr.b32 %r416, %r864, %r430;
	// end inline asm
	and.b32  	%r546, %r371, %r416;
	shl.b32 	%r547, %r546, 10;
	and.b32  	%r548, %r547, 31744;
	add.s32 	%r549, %r100, %r548;
	shr.u32 	%r550, %r546, 4;
	and.b32  	%r551, %r550, 268435454;
	add.s32 	%r161, %r549, %r551;
	ld.shared.u16 	%rs15, [%r161];
	add.s16 	%rs34, %rs15, 1;
	st.shared.u16 	[%r161], %rs34;
	// begin inline asm
	shr.b32 %r419, %r863, %r430;
	// end inline asm
	and.b32  	%r552, %r371, %r419;
	shl.b32 	%r553, %r552, 10;
	and.b32  	%r554, %r553, 31744;
	add.s32 	%r555, %r100, %r554;
	shr.u32 	%r556, %r552, 4;
	and.b32  	%r557, %r556, 268435454;
	add.s32 	%r162, %r555, %r557;
	ld.shared.u16 	%rs16, [%r162];
	add.s16 	%rs35, %rs16, 1;
	st.shared.u16 	[%r162], %rs35;
	// begin inline asm
	shr.b32 %r422, %r862, %r430;
	// end inline asm
	and.b32  	%r558, %r371, %r422;
	shl.b32 	%r559, %r558, 10;
	and.b32  	%r560, %r559, 31744;
	add.s32 	%r561, %r100, %r560;
	shr.u32 	%r562, %r558, 4;
	and.b32  	%r563, %r562, 268435454;
	add.s32 	%r163, %r561, %r563;
	ld.shared.u16 	%rs17, [%r163];
	add.s16 	%rs36, %rs17, 1;
	st.shared.u16 	[%r163], %rs36;
	// begin inline asm
	shr.b32 %r425, %r861, %r430;
	// end inline asm
	and.b32  	%r564, %r371, %r425;
	shl.b32 	%r565, %r564, 10;
	and.b32  	%r566, %r565, 31744;
	add.s32 	%r567, %r100, %r566;
	shr.u32 	%r568, %r564, 4;
	and.b32  	%r569, %r568, 268435454;
	add.s32 	%r164, %r567, %r569;
	ld.shared.u16 	%rs18, [%r164];
	add.s16 	%rs37, %rs18, 1;
	st.shared.u16 	[%r164], %rs37;
	// begin inline asm
	shr.b32 %r428, %r860, %r430;
	// end inline asm
	and.b32  	%r570, %r371, %r428;
	shl.b32 	%r571, %r570, 10;
	and.b32  	%r572, %r571, 31744;
	add.s32 	%r573, %r100, %r572;
	shr.u32 	%r574, %r570, 4;
	and.b32  	%r575, %r574, 268435454;
	add.s32 	%r165, %r573, %r575;
	ld.shared.u16 	%rs19, [%r165];
	add.s16 	%rs38, %rs19, 1;
	st.shared.u16 	[%r165], %rs38;
	bar.sync 	0;
	ld.shared.u32 	%r166, [%r101];
	ld.shared.u32 	%r576, [%r101+4];
	ld.shared.u32 	%r577, [%r101+8];
	ld.shared.u32 	%r578, [%r101+12];
	ld.shared.u32 	%r579, [%r101+16];
	ld.shared.u32 	%r580, [%r101+20];
	ld.shared.u32 	%r581, [%r101+24];
	ld.shared.u32 	%r582, [%r101+28];
	ld.shared.u32 	%r583, [%r101+32];
	ld.shared.u32 	%r584, [%r101+36];
	ld.shared.u32 	%r585, [%r101+40];
	ld.shared.u32 	%r586, [%r101+44];
	ld.shared.u32 	%r587, [%r101+48];
	ld.shared.u32 	%r588, [%r101+52];
	ld.shared.u32 	%r589, [%r101+56];
	ld.shared.u32 	%r590, [%r101+60];
	ld.shared.u32 	%r591, [%r101+64];
	ld.shared.u32 	%r592, [%r101+68];
	ld.shared.u32 	%r593, [%r101+72];
	ld.shared.u32 	%r594, [%r101+76];
	ld.shared.u32 	%r595, [%r101+80];
	ld.shared.u32 	%r596, [%r101+84];
	ld.shared.u32 	%r597, [%r101+88];
	ld.shared.u32 	%r598, [%r101+92];
	ld.shared.u32 	%r599, [%r101+96];
	ld.shared.u32 	%r600, [%r101+100];
	ld.shared.u32 	%r601, [%r101+104];
	ld.shared.u32 	%r602, [%r101+108];
	ld.shared.u32 	%r603, [%r101+112];
	ld.shared.u32 	%r604, [%r101+116];
	ld.shared.u32 	%r605, [%r101+120];
	ld.shared.u32 	%r606, [%r101+124];
	ld.shared.u32 	%r607, [%r101+128];
	add.s32 	%r167, %r576, %r166;
	add.s32 	%r168, %r577, %r167;
	add.s32 	%r169, %r578, %r168;
	add.s32 	%r170, %r579, %r169;
	add.s32 	%r171, %r580, %r170;
	add.s32 	%r172, %r581, %r171;
	add.s32 	%r173, %r582, %r172;
	add.s32 	%r174, %r583, %r173;
	add.s32 	%r175, %r584, %r174;
	add.s32 	%r176, %r585, %r175;
	add.s32 	%r177, %r586, %r176;
	add.s32 	%r178, %r587, %r177;
	add.s32 	%r179, %r588, %r178;
	add.s32 	%r180, %r589, %r179;
	add.s32 	%r181, %r590, %r180;
	add.s32 	%r182, %r591, %r181;
	add.s32 	%r183, %r592, %r182;
	add.s32 	%r184, %r593, %r183;
	add.s32 	%r185, %r594, %r184;
	add.s32 	%r186, %r595, %r185;
	add.s32 	%r187, %r596, %r186;
	add.s32 	%r188, %r597, %r187;
	add.s32 	%r189, %r598, %r188;
	add.s32 	%r190, %r599, %r189;
	add.s32 	%r191, %r600, %r190;
	add.s32 	%r192, %r601, %r191;
	add.s32 	%r193, %r602, %r192;
	add.s32 	%r194, %r603, %r193;
	add.s32 	%r195, %r604, %r194;
	add.s32 	%r196, %r605, %r195;
	add.s32 	%r197, %r606, %r196;
	add.s32 	%r436, %r607, %r197;
	// begin inline asm
	mov.u32 %r431, %laneid;
	// end inline asm
	mov.b32 	%r434, 1;
	mov.b32 	%r461, -1;
	// begin inline asm
	{  .reg .u32 r0;  .reg .pred p;  shfl.sync.up.b32 r0|p, %r436, %r434, %r459, %r461;  @p add.u32 r0, r0, %r436;  mov.u32 %r432, r0;}
	// end inline asm
	mov.b32 	%r440, 2;
	// begin inline asm
	{  .reg .u32 r0;  .reg .pred p;  shfl.sync.up.b32 r0|p, %r432, %r440, %r459, %r461;  @p add.u32 r0, r0, %r432;  mov.u32 %r438, r0;}
	// end inline asm
	mov.b32 	%r446, 4;
	// begin inline asm
	{  .reg .u32 r0;  .reg .pred p;  shfl.sync.up.b32 r0|p, %r438, %r446, %r459, %r461;  @p add.u32 r0, r0, %r438;  mov.u32 %r444, r0;}
	// end inline asm
	mov.b32 	%r452, 8;
	// begin inline asm
	{  .reg .u32 r0;  .reg .pred p;  shfl.sync.up.b32 r0|p, %r444, %r452, %r459, %r461;  @p add.u32 r0, r0, %r444;  mov.u32 %r450, r0;}
	// end inline asm
	mov.b32 	%r458, 16;
	// begin inline asm
	{  .reg .u32 r0;  .reg .pred p;  shfl.sync.up.b32 r0|p, %r450, %r458, %r459, %r461;  @p add.u32 r0, r0, %r450;  mov.u32 %r456, r0;}
	// end inline asm
	setp.ne.s32 	%p41, %r431, 31;
	@%p41 bra 	$L__BB11_79;
	st.shared.u32 	[%r102], %r456;
$L__BB11_79:
	sub.s32 	%r608, %r456, %r436;
	setp.gt.u32 	%p42, %r2, 31;
	setp.eq.s32 	%p43, %r99, 7;
	setp.eq.s32 	%p44, %r99, 6;
	setp.eq.s32 	%p45, %r99, 5;
	setp.eq.s32 	%p46, %r99, 4;
	setp.eq.s32 	%p47, %r99, 3;
	setp.eq.s32 	%p48, %r99, 2;
	setp.eq.s32 	%p49, %r99, 1;
	bar.sync 	0;
	ld.shared.v4.u32 	{%r609, %r610, %r611, %r612}, [_ZZN3cub18CUB_300001_SM_10006detail10radix_sort31DeviceRadixSortSingleTileKernelINS1_5radix10policy_hubIiiyE10Policy1000ELNS0_9SortOrderE0EiiyNS1_21identity_decomposer_tEEEvPKT1_PSA_PKT2_PSE_T3_iiT4_E12temp_storage+33792];
	selp.b32 	%r613, %r609, %r898, %p49;
	add.s32 	%r614, %r610, %r609;
	selp.b32 	%r615, %r614, %r613, %p48;
	add.s32 	%r616, %r614, %r611;
	selp.b32 	%r617, %r616, %r615, %p47;
	add.s32 	%r618, %r616, %r612;
	selp.b32 	%r619, %r618, %r617, %p46;
	ld.shared.v4.u32 	{%r620, %r621, %r622, %r623}, [_ZZN3cub18CUB_300001_SM_10006detail10radix_sort31DeviceRadixSortSingleTileKernelINS1_5radix10policy_hubIiiyE10Policy1000ELNS0_9SortOrderE0EiiyNS1_21identity_decomposer_tEEEvPKT1_PSA_PKT2_PSE_T3_iiT4_E12temp_storage+33808];
	add.s32 	%r624, %r618, %r620;
	selp.b32 	%r625, %r624, %r619, %p45;
	add.s32 	%r626, %r624, %r621;
	selp.b32 	%r627, %r626, %r625, %p44;
	add.s32 	%r628, %r626, %r622;
	selp.b32 	%r898, %r628, %r627, %p43;
	add.s32 	%r202, %r628, %r623;
	setp.ne.s32 	%p50, %r431, 0;
	selp.b32 	%r629, %r608, 0, %p50;
	add.s32 	%r630, %r898, %r629;
	or.pred  	%p51, %p42, %p50;
	selp.b32 	%r899, %r630, %r608, %p42;
	@%p51 bra 	$L__BB11_81;
	shl.b32 	%r899, %r202, 16;
	st.shared.u32 	[_ZZN3cub18CUB_300001_SM_10006detail10radix_sort31DeviceRadixSortSingleTileKernelINS1_5radix10policy_hubIiiyE10Policy1000ELNS0_9SortOrderE0EiiyNS1_21identity_decomposer_tEEEvPKT1_PSA_PKT2_PSE_T3_iiT4_E12temp_storage+33832], %r899;
$L__BB11_81:
	setp.eq.s32 	%p52, %r2, 0;
	bar.sync 	0;
	ld.shared.u32 	%r631, [_ZZN3cub18CUB_300001_SM_10006detail10radix_sort31DeviceRadixSortSingleTileKernelINS1_5radix10policy_hubIiiyE10Policy1000ELNS0_9SortOrderE0EiiyNS1_21identity_decomposer_tEEEvPKT1_PSA_PKT2_PSE_T3_iiT4_E12temp_storage+33832];
	selp.b32 	%r632, 0, %r631, %p52;
	add.s32 	%r633, %r899, %r632;
	add.s32 	%r634, %r166, %r633;
	add.s32 	%r635, %r167, %r633;
	add.s32 	%r636, %r168, %r633;
	add.s32 	%r637, %r169, %r633;
	add.s32 	%r638, %r170, %r633;
	add.s32 	%r639, %r171, %r633;
	add.s32 	%r640, %r172, %r633;
	add.s32 	%r641, %r173, %r633;
	add.s32 	%r642, %r174, %r633;
	add.s32 	%r643, %r175, %r633;
	add.s32 	%r644, %r176, %r633;
	add.s32 	%r645, %r177, %r633;
	add.s32 	%r646, %r178, %r633;
	add.s32 	%r647, %r179, %r633;
	add.s32 	%r648, %r180, %r633;
	add.s32 	%r649, %r181, %r633;
	add.s32 	%r650, %r182, %r633;
	add.s32 	%r651, %r183, %r633;
	add.s32 	%r652, %r184, %r633;
	add.s32 	%r653, %r185, %r633;
	add.s32 	%r654, %r186, %r633;
	add.s32 	%r655, %r187, %r633;
	add.s32 	%r656, %r188, %r633;
	add.s32 	%r657, %r189, %r633;
	add.s32 	%r658, %r190, %r633;
	add.s32 	%r659, %r191, %r633;
	add.s32 	%r660, %r192, %r633;
	add.s32 	%r661, %r193, %r633;
	add.s32 	%r662, %r194, %r633;
	add.s32 	%r663, %r195, %r633;
	add.s32 	%r664, %r196, %r633;
	add.s32 	%r665, %r197, %r633;
	st.shared.u32 	[%r101], %r633;
	st.shared.u32 	[%r101+4], %r634;
	st.shared.u32 	[%r101+8], %r635;
	st.shared.u32 	[%r101+12], %r636;
	st.shared.u32 	[%r101+16], %r637;
	st.shared.u32 	[%r101+20], %r638;
	st.shared.u32 	[%r101+24], %r639;
	st.shared.u32 	[%r101+28], %r640;
	st.shared.u32 	[%r101+32], %r641;
	st.shared.u32 	[%r101+36], %r642;
	st.shared.u32 	[%r101+40], %r643;
	st.shared.u32 	[%r101+44], %r644;
	st.shared.u32 	[%r101+48], %r645;
	st.shared.u32 	[%r101+52], %r646;
	st.shared.u32 	[%r101+56], %r647;
	st.shared.u32 	[%r101+60], %r648;
	st.shared.u32 	[%r101+64], %r649;
	st.shared.u32 	[%r101+68], %r650;
	st.shared.u32 	[%r101+72], %r651;
	st.shared.u32 	[%r101+76], %r652;
	st.shared.u32 	[%r101+80], %r653;
	st.shared.u32 	[%r101+84], %r654;
	st.shared.u32 	[%r101+88], %r655;
	st.shared.u32 	[%r101+92], %r656;
	st.shared.u32 	[%r101+96], %r657;
	st.shared.u32 	[%r101+100], %r658;
	st.shared.u32 	[%r101+104], %r659;
	st.shared.u32 	[%r101+108], %r660;
	st.shared.u32 	[%r101+112], %r661;
	st.shared.u32 	[%r101+116], %r662;
	st.shared.u32 	[%r101+120], %r663;
	st.shared.u32 	[%r101+124], %r664;
	st.shared.u32 	[%r101+128], %r665;
	bar.sync 	0;
	cvt.u32.u16 	%r666, %rs1;
	ld.shared.u16 	%r667, [%r147];
	add.s32 	%r206, %r667, %r666;
	cvt.u32.u16 	%r668, %rs2;
	ld.shared.u16 	%r669, [%r148];
	add.s32 	%r207, %r669, %r668;
	cvt.u32.u16 	%r670, %rs3;
	ld.shared.u16 	%r671, [%r149];
	add.s32 	%r208, %r671, %r670;
	cvt.u32.u16 	%r672, %rs4;
	ld.shared.u16 	%r673, [%r150];
	add.s32 	%r209, %r673, %r672;
	cvt.u32.u16 	%r674, %rs5;
	ld.shared.u16 	%r675, [%r151];
	add.s32 	%r210, %r675, %r674;
	cvt.u32.u16 	%r676, %rs6;
	ld.shared.u16 	%r677, [%r152];
	add.s32 	%r211, %r677, %r676;
	cvt.u32.u16 	%r678, %rs7;
	ld.shared.u16 	%r679, [%r153];
	add.s32 	%r212, %r679, %r678;
	cvt.u32.u16 	%r680, %rs8;
	ld.shared.u16 	%r681, [%r154];
	add.s32 	%r213, %r681, %r680;
	cvt.u32.u16 	%r682, %rs9;
	ld.shared.u16 	%r683, [%r155];
	add.s32 	%r214, %r683, %r682;
	cvt.u32.u16 	%r684, %rs10;
	ld.shared.u16 	%r685, [%r156];
	add.s32 	%r215, %r685, %r684;
	cvt.u32.u16 	%r686, %rs11;
	ld.shared.u16 	%r687, [%r157];
	add.s32 	%r216, %r687, %r686;
	cvt.u32.u16 	%r688, %rs12;
	ld.shared.u16 	%r689, [%r158];
	add.s32 	%r217, %r689, %r688;
	cvt.u32.u16 	%r690, %rs13;
	ld.shared.u16 	%r691, [%r159];
	add.s32 	%r218, %r691, %r690;
	cvt.u32.u16 	%r692, %rs14;
	ld.shared.u16 	%r693, [%r160];
	add.s32 	%r219, %r693, %r692;
	cvt.u32.u16 	%r694, %rs15;
	ld.shared.u16 	%r695, [%r161];
	add.s32 	%r220, %r695, %r694;
	cvt.u32.u16 	%r696, %rs16;
	ld.shared.u16 	%r697, [%r162];
	add.s32 	%r221, %r697, %r696;
	cvt.u32.u16 	%r698, %rs17;
	ld.shared.u16 	%r699, [%r163];
	add.s32 	%r222, %r699, %r698;
	cvt.u32.u16 	%r700, %rs18;
	ld.shared.u16 	%r701, [%r164];
	add.s32 	%r223, %r701, %r700;
	cvt.u32.u16 	%r702, %rs19;
	ld.shared.u16 	%r703, [%r165];
	add.s32 	%r224, %r703, %r702;
	bar.sync 	0;
	setp.lt.s32 	%p53, %r859, %r304;
	@%p53 bra 	$L__BB11_121;
	cvt.u64.u32 	%rd15, %r2;
	shl.b32 	%r704, %r206, 2;
	mov.u32 	%r705, _ZZN3cub18CUB_300001_SM_10006detail10radix_sort31DeviceRadixSortSingleTileKernelINS1_5radix10policy_hubIiiyE10Policy1000ELNS0_9SortOrderE0EiiyNS1_21identity_decomposer_tEEEvPKT1_PSA_PKT2_PSE_T3_iiT4_E12temp_storage;
	add.s32 	%r706, %r705, %r704;
	st.shared.u32 	[%r706], %r878;
	shl.b32 	%r707, %r207, 2;
	add.s32 	%r708, %r705, %r707;
	st.shared.u32 	[%r708], %r877;
	shl.b32 	%r709, %r208, 2;
	add.s32 	%r710, %r705, %r709;
	st.shared.u32 	[%r710], %r876;
	shl.b32 	%r711, %r209, 2;
	add.s32 	%r712, %r705, %r711;
	st.shared.u32 	[%r712], %r875;
	shl.b32 	%r713, %r210, 2;
	add.s32 	%r714, %r705, %r713;
	st.shared.u32 	[%r714], %r874;
	shl.b32 	%r715, %r211, 2;
	add.s32 	%r716, %r705, %r715;
	st.shared.u32 	[%r716], %r873;
	shl.b32 	%r717, %r212, 2;
	add.s32 	%r718, %r705, %r717;
	st.shared.u32 	[%r718], %r872;
	shl.b32 	%r719, %r213, 2;
	add.s32 	%r720, %r705, %r719;
	st.shared.u32 	[%r720], %r871;
	shl.b32 	%r721, %r214, 2;
	add.s32 	%r722, %r705, %r721;
	st.shared.u32 	[%r722], %r870;
	shl.b32 	%r723, %r215, 2;
	add.s32 	%r724, %r705, %r723;
	st.shared.u32 	[%r724], %r869;
	shl.b32 	%r725, %r216, 2;
	add.s32 	%r726, %r705, %r725;
	st.shared.u32 	[%r726], %r868;
	shl.b32 	%r727, %r217, 2;
	add.s32 	%r728, %r705, %r727;
	st.shared.u32 	[%r728], %r867;
	shl.b32 	%r729, %r218, 2;
	add.s32 	%r730, %r705, %r729;
	st.shared.u32 	[%r730], %r866;
	shl.b32 	%r731, %r219, 2;
	add.s32 	%r732, %r705, %r731;
	st.shared.u32 	[%r732], %r865;
	shl.b32 	%r733, %r220, 2;
	add.s32 	%r734, %r705, %r733;
	st.shared.u32 	[%r734], %r864;
	shl.b32 	%r735, %r221, 2;
	add.s32 	%r736, %r705, %r735;
	st.shared.u32 	[%r736], %r863;
	shl.b32 	%r737, %r222, 2;
	add.s32 	%r738, %r705, %r737;
	st.shared.u32 	[%r738], %r862;
	shl.b32 	%r739, %r223, 2;
	add.s32 	%r740, %r705, %r739;
	st.shared.u32 	[%r740], %r861;
	shl.b32 	%r741, %r224, 2;
	add.s32 	%r742, %r705, %r741;
	st.shared.u32 	[%r742], %r860;
	bar.sync 	0;
	mad.lo.s32 	%r225, %r2, -72, %r103;
	ld.shared.u32 	%r226, [%r225];
	ld.shared.u32 	%r227, [%r225+1024];
	ld.shared.u32 	%r228, [%r225+2048];
	ld.shared.u32 	%r229, [%r225+3072];
	ld.shared.u32 	%r230, [%r225+4096];
	ld.shared.u32 	%r231, [%r225+5120];
	ld.shared.u32 	%r232, [%r225+6144];
	ld.shared.u32 	%r233, [%r225+7168];
	ld.shared.u32 	%r234, [%r225+8192];
	ld.shared.u32 	%r235, [%r225+9216];
	ld.shared.u32 	%r236, [%r225+10240];
	ld.shared.u32 	%r237, [%r225+11264];
	ld.shared.u32 	%r238, [%r225+12288];
	ld.shared.u32 	%r239, [%r225+13312];
	ld.shared.u32 	%r240, [%r225+14336];
	ld.shared.u32 	%r241, [%r225+15360];
	ld.shared.u32 	%r242, [%r225+16384];
	ld.shared.u32 	%r243, [%r225+17408];
	ld.shared.u32 	%r244, [%r225+18432];
	bar.sync 	0;
	st.shared.u32 	[%r706], %r897;
	st.shared.u32 	[%r708], %r896;
	st.shared.u32 	[%r710], %r895;
	st.shared.u32 	[%r712], %r894;
	st.shared.u32 	[%r714], %r893;
	st.shared.u32 	[%r716], %r892;
	st.shared.u32 	[%r718], %r891;
	st.shared.u32 	[%r720], %r890;
	st.shared.u32 	[%r722], %r889;
	st.shared.u32 	[%r724], %r888;
	st.shared.u32 	[%r726], %r887;
	st.shared.u32 	[%r728], %r886;
	st.shared.u32 	[%r730], %r885;
	st.shared.u32 	[%r732], %r884;
	st.shared.u32 	[%r734], %r883;
	st.shared.u32 	[%r736], %r882;
	st.shared.u32 	[%r738], %r881;
	st.shared.u32 	[%r740], %r880;
	st.shared.u32 	[%r742], %r879;
	bar.sync 	0;
	ld.shared.u32 	%r245, [%r225+1024];
	ld.shared.u32 	%r246, [%r225+2048];
	ld.shared.u32 	%r247, [%r225+3072];
	ld.shared.u32 	%r248, [%r225+4096];
	ld.shared.u32 	%r249, [%r225+5120];
	ld.shared.u32 	%r250, [%r225+6144];
	ld.shared.u32 	%r251, [%r225+7168];
	ld.shared.u32 	%r252, [%r225+8192];
	ld.shared.u32 	%r253, [%r225+9216];
	ld.shared.u32 	%r254, [%r225+10240];
	ld.shared.u32 	%r255, [%r225+11264];
	ld.shared.u32 	%r256, [%r225+12288];
	ld.shared.u32 	%r257, [%r225+13312];
	ld.shared.u32 	%r258, [%r225+14336];
	ld.shared.u32 	%r259, [%r225+15360];
	ld.shared.u32 	%r260, [%r225+16384];
	ld.shared.u32 	%r261, [%r225+17408];
	ld.shared.u32 	%r262, [%r225+18432];
	setp.gt.u64 	%p54, %rd2, %rd15;
	cvta.to.global.u64 	%rd16, %rd6;
	mul.wide.u32 	%rd17, %r2, 4;
	add.s64 	%rd4, %rd16, %rd17;
	cvta.to.global.u64 	%rd18, %rd8;
	add.s64 	%rd5, %rd18, %rd17;
	@%p54 bra 	$L__BB11_83;
	bra.uni 	$L__BB11_84;
$L__BB11_83:
	xor.b32  	%r743, %r226, -2147483648;
	ld.shared.u32 	%r744, [%r225];
	st.global.u32 	[%rd4], %r743;
	st.global.u32 	[%rd5], %r744;
$L__BB11_84:
	add.s32 	%r745, %r2, 256;
	cvt.u64.u32 	%rd19, %r745;
	setp.le.u64 	%p55, %rd2, %rd19;
	@%p55 bra 	$L__BB11_86;
	xor.b32  	%r746, %r227, -2147483648;
	st.global.u32 	[%rd4+1024], %r746;
	st.global.u32 	[%rd5+1024], %r245;
$L__BB11_86:
	add.s32 	%r747, %r2, 512;
	cvt.u64.u32 	%rd20, %r747;
	setp.le.u64 	%p56, %rd2, %rd20;
	@%p56 bra 	$L__BB11_88;
	xor.b32  	%r748, %r228, -2147483648;
	st.global.u32 	[%rd4+2048], %r748;
	st.global.u32 	[%rd5+2048], %r246;
$L__BB11_88:
	add.s32 	%r749, %r2, 768;
	cvt.u64.u32 	%rd21, %r749;
	setp.le.u64 	%p57, %rd2, %rd21;
	@%p57 bra 	$L__BB11_90;
	xor.b32  	%r750, %r229, -2147483648;
	st.global.u32 	[%rd4+3072], %r750;
	st.global.u32 	[%rd5+3072], %r247;
$L__BB11_90:
	or.b32  	%r751, %r2, 1024;
	cvt.u64.u32 	%rd22, %r751;
	setp.le.u64 	%p58, %rd2, %rd22;
	@%p58 bra 	$L__BB11_92;
	xor.b32  	%r752, %r230, -2147483648;
	st.global.u32 	[%rd4+4096], %r752;
	st.global.u32 	[%rd5+4096], %r248;
$L__BB11_92:
	add.s32 	%r753, %r2, 1280;
	cvt.u64.u32 	%rd23, %r753;
	setp.le.u64 	%p59, %rd2, %rd23;
	@%p59 bra 	$L__BB11_94;
	xor.b32  	%r754, %r231, -2147483648;
	st.global.u32 	[%rd4+5120], %r754;
	st.global.u32 	[%rd5+5120], %r249;
$L__BB11_94:
	add.s32 	%r755, %r2, 1536;
	cvt.u64.u32 	%rd24, %r755;
	setp.le.u64 	%p60, %rd2, %rd24;
	@%p60 bra 	$L__BB11_96;
	xor.b32  	%r756, %r232, -2147483648;
	st.global.u32 	[%rd4+6144], %r756;
	st.global.u32 	[%rd5+6144], %r250;
$L__BB11_96:
	add.s32 	%r757, %r2, 1792;
	cvt.u64.u32 	%rd25, %r757;
	setp.le.u64 	%p61, %rd2, %rd25;
	@%p61 bra 	$L__BB11_98;
	xor.b32  	%r758, %r233, -2147483648;
	st.global.u32 	[%rd4+7168], %r758;
	st.global.u32 	[%rd5+7168], %r251;
$L__BB11_98:
	or.b32  	%r759, %r2, 2048;
	cvt.u64.u32 	%rd26, %r759;
	setp.le.u64 	%p62, %rd2, %rd26;
	@%p62 bra 	$L__BB11_100;
	xor.b32  	%r760, %r234, -2147483648;
	st.global.u32 	[%rd4+8192], %r760;
	st.global.u32 	[%rd5+8192], %r252;
$L__BB11_100:
	add.s32 	%r761, %r2, 2304;
	cvt.u64.u32 	%rd27, %r761;
	setp.le.u64 	%p63, %rd2, %rd27;
	@%p63 bra 	$L__BB11_102;
	xor.b32  	%r762, %r235, -2147483648;
	st.global.u32 	[%rd4+9216], %r762;
	st.global.u32 	[%rd5+9216], %r253;
$L__BB11_102:
	add.s32 	%r763, %r2, 2560;
	cvt.u64.u32 	%rd28, %r763;
	setp.le.u64 	%p64, %rd2, %rd28;
	@%p64 bra 	$L__BB11_104;
	xor.b32  	%r764, %r236, -2147483648;
	st.global.u32 	[%rd4+10240], %r764;
	st.global.u32 	[%rd5+10240], %r254;
$L__BB11_104:
	add.s32 	%r765, %r2, 2816;
	cvt.u64.u32 	%rd29, %r765;
	setp.le.u64 	%p65, %rd2, %rd29;
	@%p65 bra 	$L__BB11_106;
	xor.b32  	%r766, %r237, -2147483648;
	st.global.u32 	[%rd4+11264], %r766;
	st.global.u32 	[%rd5+11264], %r255;
$L__BB11_106:
	or.b32  	%r767, %r2, 3072;
	cvt.u64.u32 	%rd30, %r767;
	setp.le.u64 	%p66, %rd2, %rd30;
	@%p66 bra 	$L__BB11_108;
	xor.b32  	%r768, %r238, -2147483648;
	st.global.u32 	[%rd4+12288], %r768;
	st.global.u32 	[%rd5+12288], %r256;
$L__BB11_108:
	add.s32 	%r769, %r2, 3328;
	cvt.u64.u32 	%rd31, %r769;
	setp.le.u64 	%p67, %rd2, %rd31;
	@%p67 bra 	$L__BB11_110;
	xor.b32  	%r770, %r239, -2147483648;
	st.global.u32 	[%rd4+13312], %r770;
	st.global.u32 	[%rd5+13312], %r257;
$L__BB11_110:
	add.s32 	%r771, %r2, 3584;
	cvt.u64.u32 	%rd32, %r771;
	setp.le.u64 	%p68, %rd2, %rd32;
	@%p68 bra 	$L__BB11_112;
	xor.b32  	%r772, %r240, -2147483648;
	st.global.u32 	[%rd4+14336], %r772;
	st.global.u32 	[%rd5+14336], %r258;
$L__BB11_112:
	add.s32 	%r773, %r2, 3840;
	cvt.u64.u32 	%rd33, %r773;
	setp.le.u64 	%p69, %rd2, %rd33;
	@%p69 bra 	$L__BB11_114;
	xor.b32  	%r774, %r241, -2147483648;
	st.global.u32 	[%rd4+15360], %r774;
	st.global.u32 	[%rd5+15360], %r259;
$L__BB11_114:
	or.b32  	%r775, %r2, 4096;
	cvt.u64.u32 	%rd34, %r775;
	setp.le.u64 	%p70, %rd2, %rd34;
	@%p70 bra 	$L__BB11_116;
	xor.b32  	%r776, %r242, -2147483648;
	st.global.u32 	[%rd4+16384], %r776;
	st.global.u32 	[%rd5+16384], %r260;
$L__BB11_116:
	add.s32 	%r777, %r2, 4352;
	cvt.u64.u32 	%rd35, %r777;
	setp.le.u64 	%p71, %rd2, %rd35;
	@%p71 bra 	$L__BB11_118;
	xor.b32  	%r778, %r243, -2147483648;
	st.global.u32 	[%rd4+17408], %r778;
	st.global.u32 	[%rd5+17408], %r261;
$L__BB11_118:
	add.s32 	%r779, %r2, 4608;
	cvt.u64.u32 	%rd36, %r779;
	setp.le.u64 	%p72, %rd2, %rd36;
	@%p72 bra 	$L__BB11_120;
	xor.b32  	%r780, %r244, -2147483648;
	st.global.u32 	[%rd4+18432], %r780;
	st.global.u32 	[%rd5+18432], %r262;
$L__BB11_120:
	ret;
$L__BB11_121:
	shl.b32 	%r781, %r206, 2;
	mov.u32 	%r782, _ZZN3cub18CUB_300001_SM_10006detail10radix_sort31DeviceRadixSortSingleTileKernelINS1_5radix10policy_hubIiiyE10Policy1000ELNS0_9SortOrderE0EiiyNS1_21identity_decomposer_tEEEvPKT1_PSA_PKT2_PSE_T3_iiT4_E12temp_storage;
	add.s32 	%r783, %r782, %r781;
	st.shared.u32 	[%r783], %r878;
	shl.b32 	%r784, %r207, 2;
	add.s32 	%r785, %r782, %r784;
	st.shared.u32 	[%r785], %r877;
	shl.b32 	%r786, %r208, 2;
	add.s32 	%r787, %r782, %r786;
	st.shared.u32 	[%r787], %r876;
	shl.b32 	%r788, %r209, 2;
	add.s32 	%r789, %r782, %r788;
	st.shared.u32 	[%r789], %r875;
	shl.b32 	%r790, %r210, 2;
	add.s32 	%r791, %r782, %r790;
	st.shared.u32 	[%r791], %r874;
	shl.b32 	%r792, %r211, 2;
	add.s32 	%r793, %r782, %r792;
	st.shared.u32 	[%r793], %r873;
	shl.b32 	%r794, %r212, 2;
	add.s32 	%r795, %r782, %r794;
	st.shared.u32 	[%r795], %r872;
	shl.b32 	%r796, %r213, 2;
	add.s32 	%r797, %r782, %r796;
	st.shared.u32 	[%r797], %r871;
	shl.b32 	%r798, %r214, 2;
	add.s32 	%r799, %r782, %r798;
	st.shared.u32 	[%r799], %r870;
	shl.b32 	%r800, %r215, 2;
	add.s32 	%r801, %r782, %r800;
	st.shared.u32 	[%r801], %r869;
	shl.b32 	%r802, %r216, 2;
	add.s32 	%r803, %r782, %r802;
	st.shared.u32 	[%r803], %r868;
	shl.b32 	%r804, %r217, 2;
	add.s32 	%r805, %r782, %r804;
	st.shared.u32 	[%r805], %r867;
	shl.b32 	%r806, %r218, 2;
	add.s32 	%r807, %r782, %r806;
	st.shared.u32 	[%r807], %r866;
	shl.b32 	%r808, %r219, 2;
	add.s32 	%r809, %r782, %r808;
	st.shared.u32 	[%r809], %r865;
	shl.b32 	%r810, %r220, 2;
	add.s32 	%r811, %r782, %r810;
	st.shared.u32 	[%r811], %r864;
	shl.b32 	%r812, %r221, 2;
	add.s32 	%r813, %r782, %r812;
	st.shared.u32 	[%r813], %r863;
	shl.b32 	%r814, %r222, 2;
	add.s32 	%r815, %r782, %r814;
	st.shared.u32 	[%r815], %r862;
	shl.b32 	%r816, %r223, 2;
	add.s32 	%r817, %r782, %r816;
	st.shared.u32 	[%r817], %r861;
	shl.b32 	%r818, %r224, 2;
	add.s32 	%r819, %r782, %r818;
	st.shared.u32 	[%r819], %r860;
	bar.sync 	0;
	ld.shared.u32 	%r878, [%r103];
	ld.shared.u32 	%r877, [%r103+4];
	ld.shared.u32 	%r876, [%r103+8];
	ld.shared.u32 	%r875, [%r103+12];
	ld.shared.u32 	%r874, [%r103+16];
	ld.shared.u32 	%r873, [%r103+20];
	ld.shared.u32 	%r872, [%r103+24];
	ld.shared.u32 	%r871, [%r103+28];
	ld.shared.u32 	%r870, [%r103+32];
	ld.shared.u32 	%r869, [%r103+36];
	ld.shared.u32 	%r868, [%r103+40];
	ld.shared.u32 	%r867, [%r103+44];
	ld.shared.u32 	%r866, [%r103+48];
	ld.shared.u32 	%r865, [%r103+52];
	ld.shared.u32 	%r864, [%r103+56];
	ld.shared.u32 	%r863, [%r103+60];
	ld.shared.u32 	%r862, [%r103+64];
	ld.shared.u32 	%r861, [%r103+68];
	ld.shared.u32 	%r860, [%r103+72];
	bar.sync 	0;
	st.shared.u32 	[%r783], %r897;
	st.shared.u32 	[%r785], %r896;
	st.shared.u32 	[%r787], %r895;
	st.shared.u32 	[%r789], %r894;
	st.shared.u32 	[%r791], %r893;
	st.shared.u32 	[%r793], %r892;
	st.shared.u32 	[%r795], %r891;
	st.shared.u32 	[%r797], %r890;
	st.shared.u32 	[%r799], %r889;
	st.shared.u32 	[%r801], %r888;
	st.shared.u32 	[%r803], %r887;
	st.shared.u32 	[%r805], %r886;
	st.shared.u32 	[%r807], %r885;
	st.shared.u32 	[%r809], %r884;
	st.shared.u32 	[%r811], %r883;
	st.shared.u32 	[%r813], %r882;
	st.shared.u32 	[%r815], %r881;
	st.shared.u32 	[%r817], %r880;
	st.shared.u32 	[%r819], %r879;
	bar.sync 	0;
	ld.shared.u32 	%r897, [%r103];
	ld.shared.u32 	%r896, [%r103+4];
	ld.shared.u32 	%r895, [%r103+8];
	ld.shared.u32 	%r894, [%r103+12];
	ld.shared.u32 	%r893, [%r103+16];
	ld.shared.u32 	%r892, [%r103+20];
	ld.shared.u32 	%r891, [%r103+24];
	ld.shared.u32 	%r890, [%r103+28];
	ld.shared.u32 	%r889, [%r103+32];
	ld.shared.u32 	%r888, [%r103+36];
	ld.shared.u32 	%r887, [%r103+40];
	ld.shared.u32 	%r886, [%r103+44];
	ld.shared.u32 	%r885, [%r103+48];
	ld.shared.u32 	%r884, [%r103+52];
	ld.shared.u32 	%r883, [%r103+56];
	ld.shared.u32 	%r882, [%r103+60];
	ld.shared.u32 	%r881, [%r103+64];
	ld.shared.u32 	%r880, [%r103+68];
	ld.shared.u32 	%r879, [%r103+72];
	bar.sync 	0;
	add.s32 	%r859, %r859, 6;
	add.s32 	%r858, %r858, -6;
	bra.uni 	$L__BB11_77;

}
	// .globl	_ZN3cub18CUB_300001_SM_10006detail10radix_sort30DeviceRadixSortHistogramKernelINS1_5radix10policy_hubIiiyE10Policy1000ELNS0_9SortOrderE0EiyNS1_21identity_decomposer_tEEEvPT2_PKT1_SA_iiT3_
.visible .entry _ZN3cub18CUB_300001_SM_10006detail10radix_sort30DeviceRadixSortHistogramKernelINS1_5radix10policy_hubIiiyE10Policy1000ELNS0_9SortOrderE0EiyNS1_21identity_decomposer_tEEEvPT2_PKT1_SA_iiT3_(
	.param .u64 .ptr .align 1 _ZN3cub18CUB_300001_SM_10006detail10radix_sort30DeviceRadixSortHistogramKernelINS1_5radix10policy_hubIiiyE10Policy1000ELNS0_9SortOrderE0EiyNS1_21identity_decomposer_tEEEvPT2_PKT1_SA_iiT3__param_0,
	.param .u64 .ptr .align 1 _ZN3cub18CUB_300001_SM_10006detail10radix_sort30DeviceRadixSortHistogramKernelINS1_5radix10policy_hubIiiyE10Policy1000ELNS0_9SortOrderE0EiyNS1_21identity_decomposer_tEEEvPT2_PKT1_SA_iiT3__param_1,
	.param .u64 _ZN3cub18CUB_300001_SM_10006detail10radix_sort30DeviceRadixSortHistogramKernelINS1_5radix10policy_hubIiiyE10Policy1000ELNS0_9SortOrderE0EiyNS1_21identity_decomposer_tEEEvPT2_PKT1_SA_iiT3__param_2,
	.param .u32 _ZN3cub18CUB_300001_SM_10006detail10radix_sort30DeviceRadixSortHistogramKernelINS1_5radix10policy_hubIiiyE10Policy1000ELNS0_9SortOrderE0EiyNS1_21identity_decomposer_tEEEvPT2_PKT1_SA_iiT3__param_3,
	.param .u32 _ZN3cub18CUB_300001_SM_10006detail10radix_sort30DeviceRadixSortHistogramKernelINS1_5radix10policy_hubIiiyE10Policy1000ELNS0_9SortOrderE0EiyNS1_21identity_decomposer_tEEEvPT2_PKT1_SA_iiT3__param_4,
	.param .align 1 .b8 _ZN3cub18CUB_300001_SM_10006detail10radix_sort30DeviceRadixSortHistogramKernelINS1_5radix10policy_hubIiiyE10Policy1000ELNS0_9SortOrderE0EiyNS1_21identity_decomposer_tEEEvPT2_PKT1_SA_iiT3__param_5[1]
)
.maxntid 128
{
	.reg .pred 	%p<91>;
	.reg .b32 	%r<486>;
	.reg .b64 	%rd<137>;
	// demoted variable
	.shared .align 4 .b8 _ZZN3cub18CUB_300001_SM_10006detail10radix_sort30DeviceRadixSortHistogramKernelINS1_5radix10policy_hubIiiyE10Policy1000ELNS0_9SortOrderE0EiyNS1_21identity_decomposer_tEEEvPT2_PKT1_SA_iiT3_E12temp_storage[4096];
	ld.param.u64 	%rd18, [_ZN3cub18CUB_300001_SM_10006detail10radix_sort30DeviceRadixSortHistogramKernelINS1_5radix10policy_hubIiiyE10Policy1000ELNS0_9SortOrderE0EiyNS1_21identity_decomposer_tEEEvPT2_PKT1_SA_iiT3__param_0];
	ld.param.u64 	%rd19, [_ZN3cub18CUB_300001_SM_10006detail10radix_sort30DeviceRadixSortHistogramKernelINS1_5radix10policy_hubIiiyE10Policy1000ELNS0_9SortOrderE0EiyNS1_21identity_decomposer_tEEEvPT2_PKT1_SA_iiT3__param_1];
	ld.param.u64 	%rd17, [_ZN3cub18CUB_300001_SM_10006detail10radix_sort30DeviceRadixSortHistogramKernelINS1_5radix10policy_hubIiiyE10Policy1000ELNS0_9SortOrderE0EiyNS1_21identity_decomposer_tEEEvPT2_PKT1_SA_iiT3__param_2];
	ld.param.u32 	%r174, [_ZN3cub18CUB_300001_SM_10006detail10radix_sort30DeviceRadixSortHistogramKernelINS1_5radix10policy_hubIiiyE10Policy1000ELNS0_9SortOrderE0EiyNS1_21identity_decomposer_tEEEvPT2_PKT1_SA_iiT3__param_3];
	ld.param.u32 	%r175, [_ZN3cub18CUB_300001_SM_10006detail10radix_sort30DeviceRadixSortHistogramKernelINS1_5radix10policy_hubIiiyE10Policy1000ELNS0_9SortOrderE0EiyNS1_21identity_decomposer_tEEEvPT2_PKT1_SA_iiT3__param_4];
	cvta.to.global.u64 	%rd1, %rd19;
	cvta.to.global.u64 	%rd2, %rd18;
	setp.eq.s64 	%p2, %rd17, 0;
	@%p2 bra 	$L__BB12_153;
	sub.s32 	%r176, %r175, %r174;
	add.s32 	%r177, %r176, 7;
	shr.s32 	%r178, %r177, 31;
	shr.u32 	%r179, %r178, 29;
	add.s32 	%r180, %r177, %r179;
	shr.s32 	%r181, %r180, 3;
	mov.u32 	%r182, %tid.x;
	setp.gt.u32 	%p3, %r182, 255;
	setp.lt.s32 	%p4, %r177, 8;
	mov.u32 	%r183, %ctaid.x;
	shl.b32 	%r184, %r183, 11;
	cvt.u64.u32 	%rd3, %r184;
	mov.u32 	%r185, %nctaid.x;
	shl.b32 	%r186, %r185, 11;
	cvt.u64.u32 	%rd4, %r186;
	add.s32 	%r1, %r181, -1;
	and.b32  	%r2, %r181, 15;
	and.b32  	%r3, %r181, 7;
	add.s32 	%r4, %r3, -1;
	and.b32  	%r5, %r181, 3;
	or.pred  	%p1, %p3, %p4;
	shl.b32 	%r187, %r182, 2;
	mov.u32 	%r188, _ZZN3cub18CUB_300001_SM_10006detail10radix_sort30DeviceRadixSortHistogramKernelINS1_5radix10policy_hubIiiyE10Policy1000ELNS0_9SortOrderE0EiyNS1_21identity_decomposer_tEEEvPT2_PKT1_SA_iiT3_E12temp_storage;
	add.s32 	%r6, %r188, %r187;
	and.b32  	%r7, %r181, 268435440;
	cvt.u64.u32 	%rd5, %r182;
	add.s32 	%r8, %r182, 128;
	add.s32 	%r9, %r182, 256;
	add.s32 	%r10, %r182, 384;
	add.s32 	%r11, %r182, 512;
	add.s32 	%r12, %r182, 640;
	add.s32 	%r13, %r182, 768;
	or.b32  	%r14, %r182, 1024;
	add.s32 	%r15, %r182, 1920;
	and.b32  	%r16, %r181, 268435448;
	and.b32  	%r17, %r181, 1;
	neg.s32 	%r18, %r7;
	add.s32 	%r19, %r6, 8192;
	add.s64 	%rd21, %rd17, -1;
	shr.u64 	%rd22, %rd21, 30;
	add.s64 	%rd23, %rd22, 1;
	min.u64 	%rd6, %rd23, %rd17;
	mov.b64 	%rd135, 0;
$L__BB12_2:
	@%p1 bra 	$L__BB12_30;
	setp.lt.u32 	%p5, %r1, 15;
	mov.b32 	%r439, 0;
	@%p5 bra 	$L__BB12_6;
	mov.u32 	%r436, %r19;
	mov.u32 	%r437, %r18;
$L__BB12_5:
	.pragma "nounroll";
	mov.b32 	%r190, 0;
	st.shared.u32 	[%r436+-8192], %r190;
	st.shared.u32 	[%r436+-7168], %r190;
	st.shared.u32 	[%r436+-6144], %r190;
	st.shared.u32 	[%r436+-5120], %r190;
	st.shared.u32 	[%r436+-4096], %r190;
	st.shared.u32 	[%r436+-3072], %r190;
	st.shared.u32 	[%r436+-2048], %r190;
	st.shared.u32 	[%r436+-1024], %r190;
	st.shared.u32 	[%r436], %r190;
	st.shared.u32 	[%r436+1024], %r190;
	st.shared.u32 	[%r436+2048], %r190;
	st.shared.u32 	[%r436+3072], %r190;
	st.shared.u32 	[%r436+4096], %r190;
	st.shared.u32 	[%r436+5120], %r190;
	st.shared.u32 	[%r436+6144], %r190;
	st.shared.u32 	[%r436+7168], %r190;
	add.s32 	%r437, %r437, 16;
	add.s32 	%r436, %r436, 16384;
	setp.ne.s32 	%p6, %r437, 0;
	mov.u32 	%r439, %r7;
	@%p6 bra 	$L__BB12_5;
$L__BB12_6:
	add.s32 	%r25, %r2, -1;
	setp.eq.s32 	%p7, %r2, 0;
	@%p7 bra 	$L__BB12_16;
	setp.lt.u32 	%p8, %r25, 7;
	@%p8 bra 	$L__BB12_9;
	shl.b32 	%r191, %r439, 10;
	add.s32 	%r192, %r6, %r191;
	mov.b32 	%r193, 0;
	st.shared.u32 	[%r192], %r193;
	st.shared.u32 	[%r192+1024], %r193;
	st.shared.u32 	[%r192+2048], %r193;
	st.shared.u32 	[%r192+3072], %r193;
	st.shared.u32 	[%r192+4096], %r193;
	st.shared.u32 	[%r192+5120], %r193;
	st.shared.u32 	[%r192+6144], %r193;
	st.shared.u32 	[%r192+7168], %r193;
	add.s32 	%r439, %r439, 8;
$L__BB12_9:
	setp.eq.s32 	%p9, %r3, 0;
	@%p9 bra 	$L__BB12_16;
	setp.lt.u32 	%p10, %r4, 3;
	@%p10 bra 	$L__BB12_12;
	shl.b32 	%r194, %r439, 10;
	add.s32 	%r195, %r6, %r194;
	mov.b32 	%r196, 0;
	st.shared.u32 	[%r195], %r196;
	st.shared.u32 	[%r195+1024], %r196;
	st.shared.u32 	[%r195+2048], %r196;
	st.shared.u32 	[%r195+3072], %r196;
	add.s32 	%r439, %r439, 4;
$L__BB12_12:
	setp.eq.s32 	%p11, %r5, 0;
	@%p11 bra 	$L__BB12_16;
	setp.eq.s32 	%p12, %r5, 1;
	shl.b32 	%r197, %r439, 10;
	add.s32 	%r30, %r6, %r197;
	mov.b32 	%r198, 0;
	st.shared.u32 	[%r30], %r198;
	@%p12 bra 	$L__BB12_16;
	setp.eq.s32 	%p13, %r5, 2;
	mov.b32 	%r199, 0;
	st.shared.u32 	[%r30+1024], %r199;
	@%p13 bra 	$L__BB12_16;
	mov.b32 	%r200, 0;
	st.shared.u32 	[%r30+2048], %r200;
$L__BB12_16:
	cvt.u32.u64 	%r201, %rd5;
	setp.gt.u32 	%p14, %r201, 127;
	@%p14 bra 	$L__BB12_30;
	setp.lt.u32 	%p15, %r1, 15;
	mov.b32 	%r443, 0;
	@%p15 bra 	$L__BB12_20;
	mov.b32 	%r441, 0;
$L__BB12_19:
	.pragma "nounroll";
	shl.b32 	%r204, %r441, 10;
	add.s32 	%r205, %r6, %r204;
	mov.b32 	%r206, 0;
	st.shared.u32 	[%r205+512], %r206;
	st.shared.u32 	[%r205+1536], %r206;
	st.shared.u32 	[%r205+2560], %r206;
	st.shared.u32 	[%r205+3584], %r206;
	st.shared.u32 	[%r205+4608], %r206;
	st.shared.u32 	[%r205+5632], %r206;
	st.shared.u32 	[%r205+6656], %r206;
	st.shared.u32 	[%r205+7680], %r206;
	st.shared.u32 	[%r205+8704], %r206;
	st.shared.u32 	[%r205+9728], %r206;
	st.shared.u32 	[%r205+10752], %r206;
	st.shared.u32 	[%r205+11776], %r206;
	st.shared.u32 	[%r205+12800], %r206;
	st.shared.u32 	[%r205+13824], %r206;
	st.shared.u32 	[%r205+14848], %r206;
	st.shared.u32 	[%r205+15872], %r206;
	add.s32 	%r441, %r441, 16;
	setp.ne.s32 	%p16, %r441, %r7;
	mov.u32 	%r443, %r7;
	@%p16 bra 	$L__BB12_19;
$L__BB12_20:
	setp.eq.s32 	%p17, %r2, 0;
	@%p17 bra 	$L__BB12_30;
	setp.lt.u32 	%p18, %r25, 7;
	@%p18 bra 	$L__BB12_23;
	shl.b32 	%r207, %r443, 10;
	add.s32 	%r208, %r6, %r207;
	mov.b32 	%r209, 0;
	st.shared.u32 	[%r208+512], %r209;
	st.shared.u32 	[%r208+1536], %r209;
	st.shared.u32 	[%r208+2560], %r209;
	st.shared.u32 	[%r208+3584], %r209;
	st.shared.u32 	[%r208+4608], %r209;
	st.shared.u32 	[%r208+5632], %r209;
	st.shared.u32 	[%r208+6656], %r209;
	st.shared.u32 	[%r208+7680], %r209;
	add.s32 	%r443, %r443, 8;
$L__BB12_23:
	setp.eq.s32 	%p19, %r3, 0;
	@%p19 bra 	$L__BB12_30;
	setp.lt.u32 	%p20, %r4, 3;
	@%p20 bra 	$L__BB12_26;
	shl.b32 	%r210, %r443, 10;
	add.s32 	%r211, %r6, %r210;
	mov.b32 	%r212, 0;
	st.shared.u32 	[%r211+512], %r212;
	st.shared.u32 	[%r211+1536], %r212;
	st.shared.u32 	[%r211+2560], %r212;
	st.shared.u32 	[%r211+3584], %r212;
	add.s32 	%r443, %r443, 4;
$L__BB12_26:
	setp.eq.s32 	%p21, %r5, 0;
	@%p21 bra 	$L__BB12_30;
	setp.eq.s32 	%p22, %r5, 1;
	shl.b32 	%r213, %r443, 10;
	add.s32 	%r38, %r6, %r213;
	mov.b32 	%r214, 0;
	st.shared.u32 	[%r38+512], %r214;
	@%p22 bra 	$L__BB12_30;
	setp.eq.s32 	%p23, %r5, 2;
	mov.b32 	%r215, 0;
	st.shared.u32 	[%r38+1536], %r215;
	@%p23 bra 	$L__BB12_30;
	mov.b32 	%r216, 0;
	st.shared.u32 	[%r38+2560], %r216;
$L__BB12_30:
	bar.sync 	0;
	bar.sync 	0;
	shl.b64 	%rd8, %rd135, 30;
	sub.s64 	%rd24, %rd17, %rd8;
	min.u64 	%rd9, %rd24, 1073741824;
	setp.le.u64 	%p24, %rd9, %rd3;
	@%p24 bra 	$L__BB12_70;
	mov.u64 	%rd136, %rd3;
$L__BB12_32:
	add.s64 	%rd11, %rd136, %rd8;
	sub.s64 	%rd12, %rd17, %rd11;
	setp.lt.u64 	%p25, %rd12, 2048;
	@%p25 bra 	$L__BB12_34;
	add.s64 	%rd27, %rd11, %rd5;
	shl.b64 	%rd28, %rd27, 2;
	add.s64 	%rd29, %rd1, %rd28;
	ld.global.u32 	%r475, [%rd29];
	ld.global.u32 	%r474, [%rd29+512];
	ld.global.u32 	%r473, [%rd29+1024];
	ld.global.u32 	%r472, [%rd29+1536];
	ld.global.u32 	%r471, [%rd29+2048];
	ld.global.u32 	%r470, [%rd29+2560];
	ld.global.u32 	%r469, [%rd29+3072];
	ld.global.u32 	%r468, [%rd29+3584];
	ld.global.u32 	%r467, [%rd29+4096];
	ld.global.u32 	%r466, [%rd29+4608];
	ld.global.u32 	%r465, [%rd29+5120];
	ld.global.u32 	%r464, [%rd29+5632];
	ld.global.u32 	%r463, [%rd29+6144];
	ld.global.u32 	%r462, [%rd29+6656];
	ld.global.u32 	%r461, [%rd29+7168];
	ld.global.u32 	%r460, [%rd29+7680];
	bra.uni 	$L__BB12_66;
$L__BB12_34:
	cvt.u32.u64 	%r218, %rd5;
	cvt.u32.u64 	%r55, %rd12;
	setp.ge.s32 	%p26, %r218, %r55;
	add.s64 	%rd25, %rd11, %rd5;
	shl.b64 	%rd26, %rd25, 2;
	add.s64 	%rd13, %rd1, %rd26;
	mov.b32 	%r475, 2147483647;
	@%p26 bra 	$L__BB12_36;
	ld.global.u32 	%r475, [%rd13];
$L__BB12_36:
	setp.ge.s32 	%p27, %r8, %r55;
	mov.b32 	%r474, 2147483647;
	@%p27 bra 	$L__BB12_38;
	ld.global.u32 	%r474, [%rd13+512];
$L__BB12_38:
	setp.ge.s32 	%p28, %r9, %r55;
	mov.b32 	%r473, 2147483647;
	@%p28 bra 	$L__BB12_40;
	ld.global.u32 	%r473, [%rd13+1024];
$L__BB12_40:
	setp.ge.s32 	%p29, %r10, %r55;
	mov.b32 	%r472, 2147483647;
	@%p29 bra 	$L__BB12_42;
	ld.global.u32 	%r472, [%rd13+1536];
$L__BB12_42:
	setp.ge.s32 	%p30, %r11, %r55;
	mov.b32 	%r471, 2147483647;
	@%p30 bra 	$L__BB12_44;
	ld.global.u32 	%r471, [%rd13+2048];
$L__BB12_44:
	setp.ge.s32 	%p31, %r12, %r55;
	mov.b32 	%r470, 2147483647;
	@%p31 bra 	$L__BB12_46;
	ld.global.u32 	%r470, [%rd13+2560];
$L__BB12_46:
	setp.ge.s32 	%p32, %r13, %r55;
	mov.b32 	%r469, 2147483647;
	@%p32 bra 	$L__BB12_48;
	ld.global.u32 	%r469, [%rd13+3072];
$L__BB12_48:
	mov.u32 	%r226, %tid.x;
	add.s32 	%r227, %r226, 896;
	setp.ge.s32 	%p33, %r227, %r55;
	mov.b32 	%r468, 2147483647;
	@%p33 bra 	$L__BB12_50;
	ld.global.u32 	%r468, [%rd13+3584];
$L__BB12_50:
	setp.ge.s32 	%p34, %r14, %r55;
	mov.b32 	%r467, 2147483647;
	@%p34 bra 	$L__BB12_52;
	ld.global.u32 	%r467, [%rd13+4096];
$L__BB12_52:
	add.s32 	%r231, %r226, 1152;
	setp.ge.s32 	%p35, %r231, %r55;
	mov.b32 	%r466, 2147483647;
	@%p35 bra 	$L__BB12_54;
	ld.global.u32 	%r466, [%rd13+4608];
$L__BB12_54:
	add.s32 	%r234, %r226, 1280;
	setp.ge.s32 	%p36, %r234, %r55;
	mov.b32 	%r465, 2147483647;
	@%p36 bra 	$L__BB12_56;
	ld.global.u32 	%r465, [%rd13+5120];
$L__BB12_56:
	add.s32 	%r237, %r226, 1408;
	setp.ge.s32 	%p37, %r237, %r55;
	mov.b32 	%r464, 2147483647;
	@%p37 bra 	$L__BB12_58;
	ld.global.u32 	%r464, [%rd13+5632];
$L__BB12_58:
	add.s32 	%r240, %r226, 1536;
	setp.ge.s32 	%p38, %r240, %r55;
	mov.b32 	%r463, 2147483647;
	@%p38 bra 	$L__BB12_60;
	ld.global.u32 	%r463, [%rd13+6144];
$L__BB12_60:
	add.s32 	%r243, %r226, 1664;
	setp.ge.s32 	%p39, %r243, %r55;
	mov.b32 	%r462, 2147483647;
	@%p39 bra 	$L__BB12_62;
	ld.global.u32 	%r462, [%rd13+6656];
$L__BB12_62:
	add.s32 	%r246, %r226, 1792;
	setp.ge.s32 	%p40, %r246, %r55;
	mov.b32 	%r461, 2147483647;
	@%p40 bra 	$L__BB12_64;
	ld.global.u32 	%r461, [%rd13+7168];
$L__BB12_64:
	setp.ge.s32 	%p41, %r15, %r55;
	mov.b32 	%r460, 2147483647;
	@%p41 bra 	$L__BB12_66;
	ld.global.u32 	%r460, [%rd13+7680];
$L__BB12_66:
	setp.le.s32 	%p42, %r175, %r174;
	@%p42 bra 	$L__BB12_69;
	xor.b32  	%r103, %r460, -2147483648;
	xor.b32  	%r104, %r461, -2147483648;
	xor.b32  	%r105, %r462, -2147483648;
	xor.b32  	%r106, %r463, -2147483648;
	xor.b32  	%r107, %r464, -2147483648;
	xor.b32  	%r108, %r465, -2147483648;
	xor.b32  	%r109, %r466, -2147483648;
	xor.b32  	%r110, %r467, -2147483648;
	xor.b32  	%r111, %r468, -2147483648;
	xor.b32  	%r112, %r469, -2147483648;
	xor.b32  	%r113, %r470, -2147483648;
	xor.b32  	%r114, %r471, -2147483648;
	xor.b32  	%r115, %r472, -2147483648;
	xor.b32  	%r116, %r473, -2147483648;
	xor.b32  	%r117, %r474, -2147483648;
	xor.b32  	%r118, %r475, -2147483648;
	mov.b32 	%r476, 0;
	mov.u32 	%r477, %r174;
$L__BB12_68:
	sub.s32 	%r249, %r175, %r477;
	shl.b32 	%r250, %r476, 10;
	mov.u32 	%r251, _ZZN3cub18CUB_300001_SM_10006detail10radix_sort30DeviceRadixSortHistogramKernelINS1_5radix10policy_hubIiiyE10Policy1000ELNS0_9SortOrderE0EiyNS1_21identity_decomposer_tEEEvPT2_PKT1_SA_iiT3_E12temp_storage;
	add.s32 	%r252, %r251, %r250;
	min.s32 	%r253, %r249, 8;
	mov.b32 	%r254, -1;
	shl.b32 	%r255, %r254, %r253;
	not.b32 	%r256, %r255;
	shr.u32 	%r257, %r118, %r477;
	and.b32  	%r258, %r257, %r256;
	shl.b32 	%r259, %r258, 2;
	add.s32 	%r260, %r252, %r259;
	atom.shared.add.u32 	%r261, [%r260], 1;
	shr.u32 	%r262, %r117, %r477;
	and.b32  	%r263, %r262, %r256;
	shl.b32 	%r264, %r263, 2;
	add.s32 	%r265, %r252, %r264;
	atom.shared.add.u32 	%r266, [%r265], 1;
	shr.u32 	%r267, %r116, %r477;
	and.b32  	%r268, %r267, %r256;
	shl.b32 	%r269, %r268, 2;
	add.s32 	%r270, %r252, %r269;
	atom.shared.add.u32 	%r271, [%r270], 1;
	shr.u32 	%r272, %r115, %r477;
	and.b32  	%r273, %r272, %r256;
	shl.b32 	%r274, %r273, 2;
	add.s32 	%r275, %r252, %r274;
	atom.shared.add.u32 	%r276, [%r275], 1;
	shr.u32 	%r277, %r114, %r477;
	and.b32  	%r278, %r277, %r256;
	shl.b32 	%r279, %r278, 2;
	add.s32 	%r280, %r252, %r279;
	atom.shared.add.u32 	%r281, [%r280], 1;
	shr.u32 	%r282, %r113, %r477;
	and.b32  	%r283, %r282, %r256;
	shl.b32 	%r284, %r283, 2;
	add.s32 	%r285, %r252, %r284;
	atom.shared.add.u32 	%r286, [%r285], 1;
	shr.u32 	%r287, %r112, %r477;
	and.b32  	%r288, %r287, %r256;
	shl.b32 	%r289, %r288, 2;
	add.s32 	%r290, %r252, %r289;
	atom.shared.add.u32 	%r291, [%r290], 1;
	shr.u32 	%r292, %r111, %r477;
	and.b32  	%r293, %r292, %r256;
	shl.b32 	%r294, %r293, 2;
	add.s32 	%r295, %r252, %r294;
	atom.shared.add.u32 	%r296, [%r295], 1;
	shr.u32 	%r297, %r110, %r477;
	and.b32  	%r298, %r297, %r256;
	shl.b32 	%r299, %r298, 2;
	add.s32 	%r300, %r252, %r299;
	atom.shared.add.u32 	%r301, [%r300], 1;
	shr.u32 	%r302, %r109, %r477;
	and.b32  	%r303, %r302, %r256;
	shl.b32 	%r304, %r303, 2;
	add.s32 	%r305, %r252, %r304;
	atom.shared.add.u32 	%r306, [%r305], 1;
	shr.u32 	%r307, %r108, %r477;
	and.b32  	%r308, %r307, %r256;
	shl.b32 	%r309, %r308, 2;
	add.s32 	%r310, %r252, %r309;
	atom.shared.add.u32 	%r311, [%r310], 1;
	shr.u32 	%r312, %r107, %r477;
	and.b32  	%r313, %r312, %r256;
	shl.b32 	%r314, %r313, 2;
	add.s32 	%r315, %r252, %r314;
	atom.shared.add.u32 	%r316, [%r315], 1;
	shr.u32 	%r317, %r106, %r477;
	and.b32  	%r318, %r317, %r256;
	shl.b32 	%r319, %r318, 2;
	add.s32 	%r320, %r252, %r319;
	atom.shared.add.u32 	%r321, [%r320], 1;
	shr.u32 	%r322, %r105, %r477;
	and.b32  	%r323, %r322, %r256;
	shl.b32 	%r324, %r323, 2;
	add.s32 	%r325, %r252, %r324;
	atom.shared.add.u32 	%r326, [%r325], 1;
	shr.u32 	%r327, %r104, %r477;
	and.b32  	%r328, %r327, %r256;
	shl.b32 	%r329, %r328, 2;
	add.s32 	%r330, %r252, %r329;
	atom.shared.add.u32 	%r331, [%r330], 1;
	shr.u32 	%r332, %r103, %r477;
	and.b32  	%r333, %r332, %r256;
	shl.b32 	%r334, %r333, 2;
	add.s32 	%r335, %r252, %r334;
	atom.shared.add.u32 	%r336, [%r335], 1;
	add.s32 	%r477, %r477, 8;
	add.s32 	%r476, %r476, 1;
	setp.lt.s32 	%p43, %r477, %r175;
	@%p43 bra 	$L__BB12_68;
$L__BB12_69:
	add.s64 	%rd136, %rd136, %rd4;
	setp.lt.u64 	%p44, %rd136, %rd9;
	@%p44 bra 	$L__BB12_32;
$L__BB12_70:
	bar.sync 	0;
	@%p1 bra 	$L__BB12_152;
	setp.lt.u32 	%p45, %r1, 7;
	mov.b32 	%r480, 0;
	@%p45 bra 	$L__BB12_90;
	mov.b32 	%r478, 0;
$L__BB12_73:
	.pragma "nounroll";
	shl.b32 	%r339, %r478, 10;
	add.s32 	%r124, %r6, %r339;
	ld.shared.u32 	%r125, [%r124];
	setp.eq.s32 	%p46, %r125, 0;
	@%p46 bra 	$L__BB12_75;
	cvt.u32.u64 	%r340, %rd5;
	shl.b32 	%r341, %r478, 8;
	add.s32 	%r342, %r341, %r340;
	mul.wide.u32 	%rd30, %r342, 8;
	add.s64 	%rd31, %rd2, %rd30;
	cvt.u64.u32 	%rd32, %r125;
	atom.global.add.u64 	%rd33, [%rd31], %rd32;
$L__BB12_75:
	ld.shared.u32 	%r126, [%r124+1024];
	setp.eq.s32 	%p47, %r126, 0;
	@%p47 bra 	$L__BB12_77;
	cvt.u32.u64 	%r343, %rd5;
	shl.b32 	%r344, %r478, 8;
	add.s32 	%r345, %r344, %r343;
	add.s32 	%r346, %r345, 256;
	mul.wide.u32 	%rd34, %r346, 8;
	add.s64 	%rd35, %rd2, %rd34;
	cvt.u64.u32 	%rd36, %r126;
	atom.global.add.u64 	%rd37, [%rd35], %rd36;
$L__BB12_77:
	ld.shared.u32 	%r127, [%r124+2048];
	setp.eq.s32 	%p48, %r127, 0;
	@%p48 bra 	$L__BB12_79;
	cvt.u32.u64 	%r347, %rd5;
	shl.b32 	%r348, %r478, 8;
	add.s32 	%r349, %r348, %r347;
	add.s32 	%r350, %r349, 512;
	mul.wide.u32 	%rd38, %r350, 8;
	add.s64 	%rd39, %rd2, %rd38;
	cvt.u64.u32 	%rd40, %r127;
	atom.global.add.u64 	%rd41, [%rd39], %rd40;
$L__BB12_79:
	ld.shared.u32 	%r128, [%r124+3072];
	setp.eq.s32 	%p49, %r128, 0;
	@%p49 bra 	$L__BB12_81;
	cvt.u32.u64 	%r351, %rd5;
	shl.b32 	%r352, %r478, 8;
	add.s32 	%r353, %r352, %r351;
	add.s32 	%r354, %r353, 768;
	mul.wide.u32 	%rd42, %r354, 8;
	add.s64 	%rd43, %rd2, %rd42;
	cvt.u64.u32 	%rd44, %r128;
	atom.global.add.u64 	%rd45, [%rd43], %rd44;
$L__BB12_81:
	ld.shared.u32 	%r129, [%r124+4096];
	setp.eq.s32 	%p50, %r129, 0;
	@%p50 bra 	$L__BB12_83;
	cvt.u32.u64 	%r355, %rd5;
	shl.b32 	%r356, %r478, 8;
	add.s32 	%r357, %r356, %r355;
	add.s32 	%r358, %r357, 1024;
	mul.wide.u32 	%rd46, %r358, 8;
	add.s64 	%rd47, %rd2, %rd46;
	cvt.u64.u32 	%rd48, %r129;
	atom.global.add.u64 	%rd49, [%rd47], %rd48;
$L__BB12_83:
	ld.shared.u32 	%r130, [%r124+5120];
	setp.eq.s32 	%p51, %r130, 0;
	@%p51 bra 	$L__BB12_85;
	cvt.u32.u64 	%r359, %rd5;
	shl.b32 	%r360, %r478, 8;
	add.s32 	%r361, %r360, %r359;
	add.s32 	%r362, %r361, 1280;
	mul.wide.u32 	%rd50, %r362, 8;
	add.s64 	%rd51, %rd2, %rd50;
	cvt.u64.u32 	%rd52, %r130;
	atom.global.add.u64 	%rd53, [%rd51], %rd52;
$L__BB12_85:
	ld.shared.u32 	%r131, [%r124+6144];
	setp.eq.s32 	%p52, %r131, 0;
	@%p52 bra 	$L__BB12_87;
	cvt.u32.u64 	%r363, %rd5;
	shl.b32 	%r364, %r478, 8;
	add.s32 	%r365, %r364, %r363;
	add.s32 	%r366, %r365, 1536;
	mul.wide.u32 	%rd54, %r366, 8;
	add.s64 	%rd55, %rd2, %rd54;
	cvt.u64.u32 	%rd56, %r131;
	atom.global.add.u64 	%rd57, [%rd55], %rd56;
$L__BB12_87:
	ld.shared.u32 	%r132, [%r124+7168];
	setp.eq.s32 	%p53, %r132, 0;
	@%p53 bra 	$L__BB12_89;
	cvt.u32.u64 	%r367, %rd5;
	shl.b32 	%r368, %r478, 8;
	add.s32 	%r369, %r368, %r367;
	add.s32 	%r370, %r369, 1792;
	mul.wide.u32 	%rd58, %r370, 8;
	add.s64 	%rd59, %rd2, %rd58;
	cvt.u64.u32 	%rd60, %r132;
	atom.global.add.u64 	%rd61, [%rd59], %rd60;
$L__BB12_89:
	add.s32 	%r478, %r478, 8;
	setp.ne.s32 	%p54, %r478, %r16;
	mov.u32 	%r480, %r16;
	@%p54 bra 	$L__BB12_73;
$L__BB12_90:
	add.s32 	%r135, %r5, -1;
	setp.eq.s32 	%p55, %r3, 0;
	@%p55 bra 	$L__BB12_111;
	setp.lt.u32 	%p56, %r4, 3;
	@%p56 bra 	$L__BB12_101;
	shl.b32 	%r371, %r480, 10;
	add.s32 	%r136, %r6, %r371;
	ld.shared.u32 	%r137, [%r136];
	setp.eq.s32 	%p57, %r137, 0;
	@%p57 bra 	$L__BB12_94;
	cvt.u32.u64 	%r372, %rd5;
	shl.b32 	%r373, %r480, 8;
	add.s32 	%r374, %r373, %r372;
	mul.wide.u32 	%rd62, %r374, 8;
	add.s64 	%rd63, %rd2, %rd62;
	cvt.u64.u32 	%rd64, %r137;
	atom.global.add.u64 	%rd65, [%rd63], %rd64;
$L__BB12_94:
	ld.shared.u32 	%r138, [%r136+1024];
	setp.eq.s32 	%p58, %r138, 0;
	@%p58 bra 	$L__BB12_96;
	cvt.u32.u64 	%r375, %rd5;
	shl.b32 	%r376, %r480, 8;
	add.s32 	%r377, %r376, %r375;
	add.s32 	%r378, %r377, 256;
	mul.wide.u32 	%rd66, %r378, 8;
	add.s64 	%rd67, %rd2, %rd66;
	cvt.u64.u32 	%rd68, %r138;
	atom.global.add.u64 	%rd69, [%rd67], %rd68;
$L__BB12_96:
	ld.shared.u32 	%r139, [%r136+2048];
	setp.eq.s32 	%p59, %r139, 0;
	@%p59 bra 	$L__BB12_98;
	cvt.u32.u64 	%r379, %rd5;
	shl.b32 	%r380, %r480, 8;
	add.s32 	%r381, %r380, %r379;
	add.s32 	%r382, %r381, 512;
	mul.wide.u32 	%rd70, %r382, 8;
	add.s64 	%rd71, %rd2, %rd70;
	cvt.u64.u32 	%rd72, %r139;
	atom.global.add.u64 	%rd73, [%rd71], %rd72;
$L__BB12_98:
	ld.shared.u32 	%r140, [%r136+3072];
	setp.eq.s32 	%p60, %r140, 0;
	@%p60 bra 	$L__BB12_100;
	cvt.u32.u64 	%r383, %rd5;
	shl.b32 	%r384, %r480, 8;
	add.s32 	%r385, %r384, %r383;
	add.s32 	%r386, %r385, 768;
	mul.wide.u32 	%rd74, %r386, 8;
	add.s64 	%rd75, %rd2, %rd74;
	cvt.u64.u32 	%rd76, %r140;
	atom.global.add.u64 	%rd77, [%rd75], %rd76;
$L__BB12_100:
	add.s32 	%r480, %r480, 4;
$L__BB12_101:
	setp.eq.s32 	%p61, %r5, 0;
	@%p61 bra 	$L__BB12_111;
	setp.eq.s32 	%p62, %r135, 0;
	@%p62 bra 	$L__BB12_108;
	shl.b32 	%r387, %r480, 10;
	add.s32 	%r143, %r6, %r387;
	ld.shared.u32 	%r144, [%r143];
	setp.eq.s32 	%p63, %r144, 0;
	@%p63 bra 	$L__BB12_105;
	cvt.u32.u64 	%r388, %rd5;
	shl.b32 	%r389, %r480, 8;
	add.s32 	%r390, %r389, %r388;
	mul.wide.u32 	%rd78, %r390, 8;
	add.s64 	%rd79, %rd2, %rd78;
	cvt.u64.u32 	%rd80, %r144;
	atom.global.add.u64 	%rd81, [%rd79], %rd80;
$L__BB12_105:
	ld.shared.u32 	%r145, [%r143+1024];
	setp.eq.s32 	%p64, %r145, 0;
	@%p64 bra 	$L__BB12_107;
	cvt.u32.u64 	%r391, %rd5;
	shl.b32 	%r392, %r480, 8;
	add.s32 	%r393, %r392, %r391;
	add.s32 	%r394, %r393, 256;
	mul.wide.u32 	%rd82, %r394, 8;
	add.s64 	%rd83, %rd2, %rd82;
	cvt.u64.u32 	%rd84, %r145;
	atom.global.add.u64 	%rd85, [%rd83], %rd84;
$L__BB12_107:
	add.s32 	%r480, %r480, 2;
$L__BB12_108:
	setp.eq.s32 	%p65, %r17, 0;
	@%p65 bra 	$L__BB12_111;
	shl.b32 	%r395, %r480, 10;
	add.s32 	%r396, %r6, %r395;
	ld.shared.u32 	%r148, [%r396];
	setp.eq.s32 	%p66, %r148, 0;
	@%p66 bra 	$L__BB12_111;
	cvt.u32.u64 	%r397, %rd5;
	shl.b32 	%r398, %r480, 8;
	add.s32 	%r399, %r398, %r397;
	mul.wide.u32 	%rd86, %r399, 8;
	add.s64 	%rd87, %rd2, %rd86;
	cvt.u64.u32 	%rd88, %r148;
	atom.global.add.u64 	%rd89, [%rd87], %rd88;
$L__BB12_111:
	cvt.u32.u64 	%r400, %rd5;
	setp.gt.u32 	%p67, %r400, 127;
	@%p67 bra 	$L__BB12_152;
	setp.lt.u32 	%p68, %r1, 7;
	mov.b32 	%r484, 0;
	@%p68 bra 	$L__BB12_131;
	mov.b32 	%r482, 0;
$L__BB12_114:
	.pragma "nounroll";
	shl.b32 	%r404, %r482, 10;
	add.s32 	%r150, %r6, %r404;
	ld.shared.u32 	%r151, [%r150+512];
	setp.eq.s32 	%p69, %r151, 0;
	shl.b32 	%r405, %r482, 8;
	add.s32 	%r406, %r405, %r400;
	mul.wide.u32 	%rd90, %r406, 8;
	add.s64 	%rd15, %rd2, %rd90;
	@%p69 bra 	$L__BB12_116;
	cvt.u64.u32 	%rd91, %r151;
	atom.global.add.u64 	%rd92, [%rd15+1024], %rd91;
$L__BB12_116:
	ld.shared.u32 	%r152, [%r150+1536];
	setp.eq.s32 	%p70, %r152, 0;
	@%p70 bra 	$L__BB12_118;
	cvt.u64.u32 	%rd93, %r152;
	atom.global.add.u64 	%rd94, [%rd15+3072], %rd93;
$L__BB12_118:
	ld.shared.u32 	%r153, [%r150+2560];
	setp.eq.s32 	%p71, %r153, 0;
	@%p71 bra 	$L__BB12_120;
	cvt.u64.u32 	%rd95, %r153;
	atom.global.add.u64 	%rd96, [%rd15+5120], %rd95;
$L__BB12_120:
	ld.shared.u32 	%r154, [%r150+3584];
	setp.eq.s32 	%p72, %r154, 0;
	@%p72 bra 	$L__BB12_122;
	cvt.u64.u32 	%rd97, %r154;
	atom.global.add.u64 	%rd98, [%rd15+7168], %rd97;
$L__BB12_122:
	ld.shared.u32 	%r155, [%r150+4608];
	setp.eq.s32 	%p73, %r155, 0;
	@%p73 bra 	$L__BB12_124;
	cvt.u64.u32 	%rd99, %r155;
	atom.global.add.u64 	%rd100, [%rd15+9216], %rd99;
$L__BB12_124:
	ld.shared.u32 	%r156, [%r150+5632];
	setp.eq.s32 	%p74, %r156, 0;
	@%p74 bra 	$L__BB12_126;
	cvt.u64.u32 	%rd101, %r156;
	atom.global.add.u64 	%rd102, [%rd15+11264], %rd101;
$L__BB12_126:
	ld.shared.u32 	%r157, [%r150+6656];
	setp.eq.s32 	%p75, %r157, 0;
	@%p75 bra 	$L__BB12_128;
	cvt.u64.u32 	%rd103, %r157;
	atom.global.add.u64 	%rd104, [%rd15+13312], %rd103;
$L__BB12_128:
	ld.shared.u32 	%r158, [%r150+7680];
	setp.eq.s32 	%p76, %r158, 0;
	@%p76 bra 	$L__BB12_130;
	cvt.u64.u32 	%rd105, %r158;
	atom.global.add.u64 	%rd106, [%rd15+15360], %rd105;
$L__BB12_130:
	add.s32 	%r482, %r482, 8;
	setp.ne.s32 	%p77, %r482, %r16;
	mov.u32 	%r484, %r16;
	@%p77 bra 	$L__BB12_114;
$L__BB12_131:
	setp.eq.s32 	%p78, %r3, 0;
	@%p78 bra 	$L__BB12_152;
	setp.lt.u32 	%p79, %r4, 3;
	@%p79 bra 	$L__BB12_142;
	shl.b32 	%r407, %r484, 10;
	add.s32 	%r161, %r6, %r407;
	ld.shared.u32 	%r162, [%r161+512];
	setp.eq.s32 	%p80, %r162, 0;
	@%p80 bra 	$L__BB12_135;
	shl.b32 	%r409, %r484, 8;
	add.s32 	%r410, %r409, %r400;
	mul.wide.u32 	%rd107, %r410, 8;
	add.s64 	%rd108, %rd2, %rd107;
	cvt.u64.u32 	%rd109, %r162;
	atom.global.add.u64 	%rd110, [%rd108+1024], %rd109;
$L__BB12_135:
	ld.shared.u32 	%r163, [%r161+1536];
	setp.eq.s32 	%p81, %r163, 0;
	@%p81 bra 	$L__BB12_137;
	shl.b32 	%r412, %r484, 8;
	add.s32 	%r413, %r412, %r400;
	add.s32 	%r414, %r413, 256;
	mul.wide.u32 	%rd111, %r414, 8;
	add.s64 	%rd112, %rd2, %rd111;
	cvt.u64.u32 	%rd113, %r163;
	atom.global.add.u64 	%rd114, [%rd112+1024], %rd113;
$L__BB12_137:
	ld.shared.u32 	%r164, [%r161+2560];
	setp.eq.s32 	%p82, %r164, 0;
	@%p82 bra 	$L__BB12_139;
	shl.b32 	%r416, %r484, 8;
	add.s32 	%r417, %r416, %r400;
	add.s32 	%r418, %r417, 512;
	mul.wide.u32 	%rd115, %r418, 8;
	add.s64 	%rd116, %rd2, %rd115;
	cvt.u64.u32 	%rd117, %r164;
	atom.global.add.u64 	%rd118, [%rd116+1024], %rd117;
$L__BB12_139:
	ld.shared.u32 	%r165, [%r161+3584];
	setp.eq.s32 	%p83, %r165, 0;
	@%p83 bra 	$L__BB12_141;
	shl.b32 	%r420, %r484, 8;
	add.s32 	%r421, %r420, %r400;
	add.s32 	%r422, %r421, 768;
	mul.wide.u32 	%rd119, %r422, 8;
	add.s64 	%rd120, %rd2, %rd119;
	cvt.u64.u32 	%rd121, %r165;
	atom.global.add.u64 	%rd122, [%rd120+1024], %rd121;
$L__BB12_141:
	add.s32 	%r484, %r484, 4;
$L__BB12_142:
	setp.eq.s32 	%p84, %r5, 0;
	@%p84 bra 	$L__BB12_152;
	setp.eq.s32 	%p85, %r135, 0;
	@%p85 bra 	$L__BB12_149;
	shl.b32 	%r423, %r484, 10;
	add.s32 	%r168, %r6, %r423;
	ld.shared.u32 	%r169, [%r168+512];
	setp.eq.s32 	%p86, %r169, 0;
	@%p86 bra 	$L__BB12_146;
	shl.b32 	%r425, %r484, 8;
	add.s32 	%r426, %r425, %r400;
	mul.wide.u32 	%rd123, %r426, 8;
	add.s64 	%rd124, %rd2, %rd123;
	cvt.u64.u32 	%rd125, %r169;
	atom.global.add.u64 	%rd126, [%rd124+1024], %rd125;
$L__BB12_146:
	ld.shared.u32 	%r170, [%r168+1536];
	setp.eq.s32 	%p87, %r170, 0;
	@%p87 bra 	$L__BB12_148;
	shl.b32 	%r428, %r484, 8;
	add.s32 	%r429, %r428, %r400;
	add.s32 	%r430, %r429, 256;
	mul.wide.u32 	%rd127, %r430, 8;
	add.s64 	%rd128, %rd2, %rd127;
	cvt.u64.u32 	%rd129, %r170;
	atom.global.add.u64 	%rd130, [%rd128+1024], %rd129;
$L__BB12_148:
	add.s32 	%r484, %r484, 2;
$L__BB12_149:
	setp.eq.s32 	%p88, %r17, 0;
	@%p88 bra 	$L__BB12_152;
	shl.b32 	%r431, %r484, 10;
	add.s32 	%r432, %r6, %r431;
	ld.shared.u32 	%r173, [%r432+512];
	setp.eq.s32 	%p89, %r173, 0;
	@%p89 bra 	$L__BB12_152;
	shl.b32 	%r434, %r484, 8;
	add.s32 	%r435, %r434, %r400;
	mul.wide.u32 	%rd131, %r435, 8;
	add.s64 	%rd132, %rd2, %rd131;
	cvt.u64.u32 	%rd133, %r173;
	atom.global.add.u64 	%rd134, [%rd132+1024], %rd133;
$L__BB12_152:
	bar.sync 	0;
	add.s64 	%rd135, %rd135, 1;
	setp.ne.s64 	%p90, %rd135, %rd6;
	@%p90 bra 	$L__BB12_2;
$L__BB12_153:
	ret;

}
	// .globl	_ZN3cub18CUB_300001_SM_10006detail10radix_sort33DeviceRadixSortExclusiveSumKernelINS1_5radix10policy_hubIiiyE10Policy1000EyEEvPT0_
.visible .entry _ZN3cub18CUB_300001_SM_10006detail10radix_sort33DeviceRadixSortExclusiveSumKernelINS1_5radix10policy_hubIiiyE10Policy1000EyEEvPT0_(
	.param .u64 .ptr .align 1 _ZN3cub18CUB_300001_SM_10006detail10radix_sort33DeviceRadixSortExclusiveSumKernelINS1_5radix10policy_hubIiiyE10Policy1000EyEEvPT0__param_0
)
{
	.reg .pred 	%p<4>;
	.reg .b32 	%r<28>;
	.reg .b64 	%rd<54>;
	// demoted variable
	.shared .align 16 .b8 _ZZN3cub18CUB_300001_SM_10006detail10radix_sort33DeviceRadixSortExclusiveSumKernelINS1_5radix10policy_hubIiiyE10Policy1000EyEEvPT0_E12temp_storage[2336];
	ld.param.u64 	%rd5, [_ZN3cub18CUB_300001_SM_10006detail10radix_sort33DeviceRadixSortExclusiveSumKernelINS1_5radix10policy_hubIiiyE10Policy1000EyEEvPT0__param_0];
	cvta.to.global.u64 	%rd6, %rd5;
	mov.u32 	%r3, %ctaid.x;
	shl.b32 	%r4, %r3, 8;
	mov.u32 	%r1, %tid.x;
	setp.gt.u32 	%p1, %r1, 255;
	add.s32 	%r5, %r4, %r1;
	mul.wide.s32 	%rd7, %r5, 8;
	add.s64 	%rd1, %rd6, %rd7;
	@%p1 bra 	$L__BB13_2;
	ld.global.u64 	%rd53, [%rd1];
$L__BB13_2:
	shr.u32 	%r6, %r1, 3;
	add.s32 	%r7, %r6, %r1;
	shl.b32 	%r8, %r7, 3;
	mov.u32 	%r9, _ZZN3cub18CUB_300001_SM_10006detail10radix_sort33DeviceRadixSortExclusiveSumKernelINS1_5radix10policy_hubIiiyE10Policy1000EyEEvPT0_E12temp_storage;
	add.s32 	%r10, %r9, %r8;
	add.s32 	%r2, %r10, 16;
	st.shared.u64 	[%r10+16], %rd53;
	bar.sync 	0;
	setp.gt.u32 	%p2, %r1, 31;
	@%p2 bra 	$L__BB13_4;
	mad.lo.s32 	%r27, %r1, 72, %r9;
	ld.shared.u64 	%rd23, [%r27+16];
	ld.shared.u64 	%rd24, [%r27+24];
	ld.shared.u64 	%rd25, [%r27+32];
	ld.shared.u64 	%rd26, [%r27+40];
	ld.shared.u64 	%rd27, [%r27+48];
	ld.shared.u64 	%rd28, [%r27+56];
	ld.shared.u64 	%rd29, [%r27+64];
	ld.shared.u64 	%rd30, [%r27+72];
	add.s64 	%rd31, %rd24, %rd23;
	add.s64 	%rd32, %rd31, %rd25;
	add.s64 	%rd33, %rd32, %rd26;
	add.s64 	%rd34, %rd33, %rd27;
	add.s64 	%rd35, %rd34, %rd28;
	add.s64 	%rd36, %rd35, %rd29;
	add.s64 	%rd10, %rd36, %rd30;
	mov.b32 	%r11, 1;
	mov.b32 	%r24, 0;
	mov.b32 	%r25, -1;
	// begin inline asm
	{  .reg .u64 r0;  .reg .u32 lo;  .reg .u32 hi;  .reg .pred p;  mov.b64 {lo, hi}, %rd10;  shfl.sync.up.b32 lo|p, lo, %r11, %r24, %r25;  shfl.sync.up.b32 hi|p, hi, %r11, %r24, %r25;  mov.b64 r0, {lo, hi};  @p add.u64 r0, r0, %rd10;  mov.u64 %rd8, r0;}
	// end inline asm
	mov.b32 	%r14, 2;
	// begin inline asm
	{  .reg .u64 r0;  .reg .u32 lo;  .reg .u32 hi;  .reg .pred p;  mov.b64 {lo, hi}, %rd8;  shfl.sync.up.b32 lo|p, lo, %r14, %r24, %r25;  shfl.sync.up.b32 hi|p, hi, %r14, %r24, %r25;  mov.b64 r0, {lo, hi};  @p add.u64 r0, r0, %rd8;  mov.u64 %rd11, r0;}
	// end inline asm
	mov.b32 	%r17, 4;
	// begin inline asm
	{  .reg .u64 r0;  .reg .u32 lo;  .reg .u32 hi;  .reg .pred p;  mov.b64 {lo, hi}, %rd11;  shfl.sync.up.b32 lo|p, lo, %r17, %r24, %r25;  shfl.sync.up.b32 hi|p, hi, %r17, %r24, %r25;  mov.b64 r0, {lo, hi};  @p add.u64 r0, r0, %rd11;  mov.u64 %rd14, r0;}
	// end inline asm
	mov.b32 	%r20, 8;
	// begin inline asm
	{  .reg .u64 r0;  .reg .u32 lo;  .reg .u32 hi;  .reg .pred p;  mov.b64 {lo, hi}, %rd14;  shfl.sync.up.b32 lo|p, lo, %r20, %r24, %r25;  shfl.sync.up.b32 hi|p, hi, %r20, %r24, %r25;  mov.b64 r0, {lo, hi};  @p add.u64 r0, r0, %rd14;  mov.u64 %rd17, r0;}
	// end inline asm
	mov.b32 	%r23, 16;
	// begin inline asm
	{  .reg .u64 r0;  .reg .u32 lo;  .reg .u32 hi;  .reg .pred p;  mov.b64 {lo, hi}, %rd17;  shfl.sync.up.b32 lo|p, lo, %r23, %r24, %r25;  shfl.sync.up.b32 hi|p, hi, %r23, %r24, %r25;  mov.b64 r0, {lo, hi};  @p add.u64 r0, r0, %rd17;  mov.u64 %rd20, r0;}
	// end inline asm
	sub.s64 	%rd37, %rd20, %rd10;
	ld.shared.u64 	%rd38, [%r27+16];
	ld.shared.u64 	%rd39, [%r27+24];
	ld.shared.u64 	%rd40, [%r27+32];
	ld.shared.u64 	%rd41, [%r27+40];
	ld.shared.u64 	%rd42, [%r27+48];
	ld.shared.u64 	%rd43, [%r27+56];
	ld.shared.u64 	%rd44, [%r27+64];
	add.s64 	%rd45, %rd38, %rd37;
	add.s64 	%rd46, %rd39, %rd45;
	add.s64 	%rd47, %rd40, %rd46;
	add.s64 	%rd48, %rd41, %rd47;
	add.s64 	%rd49, %rd42, %rd48;
	add.s64 	%rd50, %rd43, %rd49;
	add.s64 	%rd51, %rd44, %rd50;
	st.shared.u64 	[%r27+16], %rd37;
	st.shared.u64 	[%r27+24], %rd45;
	st.shared.u64 	[%r27+32], %rd46;
	st.shared.u64 	[%r27+40], %rd47;
	st.shared.u64 	[%r27+48], %rd48;
	st.shared.u64 	[%r27+56], %rd49;
	st.shared.u64 	[%r27+64], %rd50;
	st.shared.u64 	[%r27+72], %rd51;
$L__BB13_4:
	setp.gt.u32 	%p3, %r1, 255;
	bar.sync 	0;
	@%p3 bra 	$L__BB13_6;
	ld.shared.u64 	%rd52, [%r2];
	st.global.u64 	[%rd1], %rd52;
$L__BB13_6:
	ret;

}
	// .globl	_ZN3cub18CUB_300001_SM_10006detail10radix_sort29DeviceRadixSortOnesweepKernelINS1_5radix10policy_hubIiiyE10Policy1000ELNS0_9SortOrderE0EiiyiiNS1_21identity_decomposer_tEEEvPT5_SB_PT3_PKSC_PT1_PKSG_PT2_PKSK_T4_iiT6_
.visible .entry _ZN3cub18CUB_300001_SM_10006detail10radix_sort29DeviceRadixSortOnesweepKernelINS1_5radix10policy_hubIiiyE10Policy1000ELNS0_9SortOrderE0EiiyiiNS1_21identity_decomposer_tEEEvPT5_SB_PT3_PKSC_PT1_PKSG_PT2_PKSK_T4_iiT6_(
	.param .u64 .ptr .align 1 _ZN3cub18CUB_300001_SM_10006detail10radix_sort29DeviceRadixSortOnesweepKernelINS1_5radix10policy_hubIiiyE10Policy1000ELNS0_9SortOrderE0EiiyiiNS1_21identity_decomposer_tEEEvPT5_SB_PT3_PKSC_PT1_PKSG_PT2_PKSK_T4_iiT6__param_0,
	.param .u64 .ptr .align 1 _ZN3cub18CUB_300001_SM_10006detail10radix_sort29DeviceRadixSortOnesweepKernelINS1_5radix10policy_hubIiiyE10Policy1000ELNS0_9SortOrderE0EiiyiiNS1_21identity_decomposer_tEEEvPT5_SB_PT3_PKSC_PT1_PKSG_PT2_PKSK_T4_iiT6__param_1,
	.param .u64 .ptr .align 1 _ZN3cub18CUB_300001_SM_10006detail10radix_sort29DeviceRadixSortOnesweepKernelINS1_5radix10policy_hubIiiyE10Policy1000ELNS0_9SortOrderE0EiiyiiNS1_21identity_decomposer_tEEEvPT5_SB_PT3_PKSC_PT1_PKSG_PT2_PKSK_T4_iiT6__param_2,
	.param .u64 .ptr .align 1 _ZN3cub18CUB_300001_SM_10006detail10radix_sort29DeviceRadixSortOnesweepKernelINS1_5radix10policy_hubIiiyE10Policy1000ELNS0_9SortOrderE0EiiyiiNS1_21identity_decomposer_tEEEvPT5_SB_PT3_PKSC_PT1_PKSG_PT2_PKSK_T4_iiT6__param_3,
	.param .u64 .ptr .align 1 _ZN3cub18CUB_300001_SM_10006detail10radix_sort29DeviceRadixSortOnesweepKernelINS1_5radix10policy_hubIiiyE10Policy1000ELNS0_9SortOrderE0EiiyiiNS1_21identity_decomposer_tEEEvPT5_SB_PT3_PKSC_PT1_PKSG_PT2_PKSK_T4_iiT6__param_4,
	.param .u64 .ptr .align 1 _ZN3cub18CUB_300001_SM_10006detail10radix_sort29DeviceRadixSortOnesweepKernelINS1_5radix10policy_hubIiiyE10Policy1000ELNS0_9SortOrderE0EiiyiiNS1_21identity_decomposer_tEEEvPT5_SB_PT3_PKSC_PT1_PKSG_PT2_PKSK_T4_iiT6__param_5,
	.param .u64 .ptr .align 1 _ZN3cub18CUB_300001_SM_10006detail10radix_sort29DeviceRadixSortOnesweepKernelINS1_5radix10policy_hubIiiyE10Policy1000ELNS0_9SortOrderE0EiiyiiNS1_21identity_decomposer_tEEEvPT5_SB_PT3_PKSC_PT1_PKSG_PT2_PKSK_T4_iiT6__param_6,
	.param .u64 .ptr .align 1 _ZN3cub18CUB_300001_SM_10006detail10radix_sort29DeviceRadixSortOnesweepKernelINS1_5radix10policy_hubIiiyE10Policy1000ELNS0_9SortOrderE0EiiyiiNS1_21identity_decomposer_tEEEvPT5_SB_PT3_PKSC_PT1_PKSG_PT2_PKSK_T4_iiT6__param_7,
	.param .u32 _ZN3cub18CUB_300001_SM_10006detail10radix_sort29DeviceRadixSortOnesweepKernelINS1_5radix10policy_hubIiiyE10Policy1000ELNS0_9SortOrderE0EiiyiiNS1_21identity_decomposer_tEEEvPT5_SB_PT3_PKSC_PT1_PKSG_PT2_PKSK_T4_iiT6__param_8,
	.param .u32 _ZN3cub18CUB_300001_SM_10006detail10radix_sort29DeviceRadixSortOnesweepKernelINS1_5radix10policy_hubIiiyE10Policy1000ELNS0_9SortOrderE0EiiyiiNS1_21identity_decomposer_tEEEvPT5_SB_PT3_PKSC_PT1_PKSG_PT2_PKSK_T4_iiT6__param_9,
	.param .u32 _ZN3cub18CUB_300001_SM_10006detail10radix_sort29DeviceRadixSortOnesweepKernelINS1_5radix10policy_hubIiiyE10Policy1000ELNS0_9SortOrderE0EiiyiiNS1_21identity_decomposer_tEEEvPT5_SB_PT3_PKSC_PT1_PKSG_PT2_PKSK_T4_iiT6__param_10,
	.param .align 1 .b8 _ZN3cub18CUB_300001_SM_10006detail10radix_sort29DeviceRadixSortOnesweepKernelINS1_5radix10policy_hubIiiyE10Policy1000ELNS0_9SortOrderE0EiiyiiNS1_21identity_decomposer_tEEEvPT5_SB_PT3_PKSC_PT1_PKSG_PT2_PKSK_T4_iiT6__param_11[1]
)
.maxntid 384
{
	.reg .pred 	%p<205>;
	.reg .b32 	%r<2283>;
	.reg .b64 	%rd<457>;
	// demoted variable
	.shared .align 16 .b8 _ZZN3cub18CUB_300001_SM_10006detail10radix_sort29DeviceRadixSortOnesweepKernelINS1_5radix10policy_hubIiiyE10Policy1000ELNS0_9SortOrderE0EiiyiiNS1_21identity_decomposer_tEEEvPT5_SB_PT3_PKSC_PT1_PKSG_PT2_PKSK_T4_iiT6_E1s[28160];
	ld.param.u64 	%rd43, [_ZN3cub18CUB_300001_SM_10006detail10radix_sort29DeviceRadixSortOnesweepKernelINS1_5radix10policy_hubIiiyE10Policy1000ELNS0_9SortOrderE0EiiyiiNS1_21identity_decomposer_tEEEvPT5_SB_PT3_PKSC_PT1_PKSG_PT2_PKSK_T4_iiT6__param_0];
	ld.param.u64 	%rd44, [_ZN3cub18CUB_300001_SM_10006detail10radix_sort29DeviceRadixSortOnesweepKernelINS1_5radix10policy_hubIiiyE10Policy1000ELNS0_9SortOrderE0EiiyiiNS1_21identity_decomposer_tEEEvPT5_SB_PT3_PKSC_PT1_PKSG_PT2_PKSK_T4_iiT6__param_1];
	ld.param.u64 	%rd47, [_ZN3cub18CUB_300001_SM_10006detail10radix_sort29DeviceRadixSortOnesweepKernelINS1_5radix10policy_hubIiiyE10Policy1000ELNS0_9SortOrderE0EiiyiiNS1_21identity_decomposer_tEEEvPT5_SB_PT3_PKSC_PT1_PKSG_PT2_PKSK_T4_iiT6__param_4];
	ld.param.u64 	%rd50, [_ZN3cub18CUB_300001_SM_10006detail10radix_sort29DeviceRadixSortOnesweepKernelINS1_5radix10policy_hubIiiyE10Policy1000ELNS0_9SortOrderE0EiiyiiNS1_21identity_decomposer_tEEEvPT5_SB_PT3_PKSC_PT1_PKSG_PT2_PKSK_T4_iiT6__param_5];
	cvta.to.global.u64 	%rd1, %rd47;
	cvta.to.global.u64 	%rd2, %rd43;
	cvta.to.global.u64 	%rd3, %rd50;
	mov.u32 	%r1, %tid.x;
	// begin inline asm
	mov.u32 %r443, %laneid;
	// end inline asm
	setp.ne.s32 	%p1, %r1, 0;
	@%p1 bra 	$L__BB14_2;
	cvta.to.global.u64 	%rd51, %rd44;
	atom.global.add.u32 	%r444, [%rd51], 1;
	st.shared.u32 	[_ZZN3cub18CUB_300001_SM_10006detail10radix_sort29DeviceRadixSortOnesweepKernelINS1_5radix10policy_hubIiiyE10Policy1000ELNS0_9SortOrderE0EiiyiiNS1_21identity_decomposer_tEEEvPT5_SB_PT3_PKSC_PT1_PKSG_PT2_PKSK_T4_iiT6_E1s+26112], %r444;
$L__BB14_2:
	ld.param.u32 	%r2078, [_ZN3cub18CUB_300001_SM_10006detail10radix_sort29DeviceRadixSortOnesweepKernelINS1_5radix10policy_hubIiiyE10Policy1000ELNS0_9SortOrderE0EiiyiiNS1_21identity_decomposer_tEEEvPT5_SB_PT3_PKSC_PT1_PKSG_PT2_PKSK_T4_iiT6__param_8];
	bar.sync 	0;
	ld.shared.u32 	%r3, [_ZZN3cub18CUB_300001_SM_10006detail10radix_sort29DeviceRadixSortOnesweepKernelINS1_5radix10policy_hubIiiyE10Policy1000ELNS0_9SortOrderE0EiiyiiNS1_21identity_decomposer_tEEEvPT5_SB_PT3_PKSC_PT1_PKSG_PT2_PKSK_T4_iiT6_E1s+26112];
	mul.lo.s32 	%r445, %r3, 6528;
	add.s32 	%r4, %r445, 6528;
	setp.gt.s32 	%p2, %r4, %r2078;
	cvt.s64.s32 	%rd4, %r445;
	@%p2 bra 	$L__BB14_4;
	and.b32  	%r446, %r1, 31;
	and.b32  	%r447, %r1, 992;
	mul.lo.s32 	%r448, %r447, 17;
	or.b32  	%r449, %r448, %r446;
	cvt.u64.u32 	%rd52, %r449;
	add.s64 	%rd53, %rd52, %rd4;
	shl.b64 	%rd54, %rd53, 2;
	add.s64 	%rd55, %rd3, %rd54;
	ld.global.u32 	%r2165, [%rd55];
	ld.global.u32 	%r2164, [%rd55+128];
	ld.global.u32 	%r2163, [%rd55+256];
	ld.global.u32 	%r2162, [%rd55+384];
	ld.global.u32 	%r2161, [%rd55+512];
	ld.global.u32 	%r2160, [%rd55+640];
	ld.global.u32 	%r2159, [%rd55+768];
	ld.global.u32 	%r2158, [%rd55+896];
	ld.global.u32 	%r2157, [%rd55+1024];
	ld.global.u32 	%r2156, [%rd55+1152];
	ld.global.u32 	%r2155, [%rd55+1280];
	ld.global.u32 	%r2154, [%rd55+1408];
	ld.global.u32 	%r2153, [%rd55+1536];
	ld.global.u32 	%r2152, [%rd55+1664];
	ld.global.u32 	%r2151, [%rd55+1792];
	ld.global.u32 	%r2150, [%rd55+1920];
	ld.global.u32 	%r2149, [%rd55+2048];
	bra.uni 	$L__BB14_38;
$L__BB14_4:
	ld.param.u32 	%r2079, [_ZN3cub18CUB_300001_SM_10006detail10radix_sort29DeviceRadixSortOnesweepKernelINS1_5radix10policy_hubIiiyE10Policy1000ELNS0_9SortOrderE0EiiyiiNS1_21identity_decomposer_tEEEvPT5_SB_PT3_PKSC_PT1_PKSG_PT2_PKSK_T4_iiT6__param_8];
	cvt.u32.u64 	%r451, %rd4;
	sub.s32 	%r22, %r2079, %r451;
	and.b32  	%r452, %r1, 31;
	and.b32  	%r453, %r1, 992;
	mul.lo.s32 	%r454, %r453, 17;
	or.b32  	%r23, %r454, %r452;
	setp.ge.s32 	%p3, %r23, %r22;
	cvt.u64.u32 	%rd56, %r23;
	add.s64 	%rd57, %rd56, %rd4;
	shl.b64 	%rd58, %rd57, 2;
	add.s64 	%rd5, %rd3, %rd58;
	mov.b32 	%r2165, 2147483647;
	@%p3 bra 	$L__BB14_6;
	ld.global.u32 	%r2165, [%rd5];
$L__BB14_6:
	add.s32 	%r456, %r23, 32;
	setp.ge.s32 	%p4, %r456, %r22;
	mov.b32 	%r2164, 2147483647;
	@%p4 bra 	$L__BB14_8;
	ld.global.u32 	%r2164, [%rd5+128];
$L__BB14_8:
	add.s32 	%r458, %r23, 64;
	setp.ge.s32 	%p5, %r458, %r22;
	mov.b32 	%r2163, 2147483647;
	@%p5 bra 	$L__BB14_10;
	ld.global.u32 	%r2163, [%rd5+256];
$L__BB14_10:
	add.s32 	%r460, %r23, 96;
	setp.ge.s32 	%p6, %r460, %r22;
	mov.b32 	%r2162, 2147483647;
	@%p6 bra 	$L__BB14_12;
	ld.global.u32 	%r2162, [%rd5+384];
$L__BB14_12:
	add.s32 	%r462, %r23, 128;
	setp.ge.s32 	%p7, %r462, %r22;
	mov.b32 	%r2161, 2147483647;
	@%p7 bra 	$L__BB14_14;
	ld.global.u32 	%r2161, [%rd5+512];
$L__BB14_14:
	add.s32 	%r464, %r23, 160;
	setp.ge.s32 	%p8, %r464, %r22;
	mov.b32 	%r2160, 2147483647;
	@%p8 bra 	$L__BB14_16;
	ld.global.u32 	%r2160, [%rd5+640];
$L__BB14_16:
	add.s32 	%r466, %r23, 192;
	setp.ge.s32 	%p9, %r466, %r22;
	mov.b32 	%r2159, 2147483647;
	@%p9 bra 	$L__BB14_18;
	ld.global.u32 	%r2159, [%rd5+768];
$L__BB14_18:
	add.s32 	%r468, %r23, 224;
	setp.ge.s32 	%p10, %r468, %r22;
	mov.b32 	%r2158, 2147483647;
	@%p10 bra 	$L__BB14_20;
	ld.global.u32 	%r2158, [%rd5+896];
$L__BB14_20:
	add.s32 	%r470, %r23, 256;
	setp.ge.s32 	%p11, %r470, %r22;
	mov.b32 	%r2157, 2147483647;
	@%p11 bra 	$L__BB14_22;
	ld.global.u32 	%r2157, [%rd5+1024];
$L__BB14_22:
	add.s32 	%r472, %r23, 288;
	setp.ge.s32 	%p12, %r472, %r22;
	mov.b32 	%r2156, 2147483647;
	@%p12 bra 	$L__BB14_24;
	ld.global.u32 	%r2156, [%rd5+1152];
$L__BB14_24:
	add.s32 	%r474, %r23, 320;
	setp.ge.s32 	%p13, %r474, %r22;
	mov.b32 	%r2155, 2147483647;
	@%p13 bra 	$L__BB14_26;
	ld.global.u32 	%r2155, [%rd5+1280];
$L__BB14_26:
	add.s32 	%r476, %r23, 352;
	setp.ge.s32 	%p14, %r476, %r22;
	mov.b32 	%r2154, 2147483647;
	@%p14 bra 	$L__BB14_28;
	ld.global.u32 	%r2154, [%rd5+1408];
$L__BB14_28:
	add.s32 	%r478, %r23, 384;
	setp.ge.s32 	%p15, %r478, %r22;
	mov.b32 	%r2153, 2147483647;
	@%p15 bra 	$L__BB14_30;
	ld.global.u32 	%r2153, [%rd5+1536];
$L__BB14_30:
	add.s32 	%r480, %r23, 416;
	setp.ge.s32 	%p16, %r480, %r22;
	mov.b32 	%r2152, 2147483647;
	@%p16 bra 	$L__BB14_32;
	ld.global.u32 	%r2152, [%rd5+1664];
$L__BB14_32:
	add.s32 	%r482, %r23, 448;
	setp.ge.s32 	%p17, %r482, %r22;
	mov.b32 	%r2151, 2147483647;
	@%p17 bra 	$L__BB14_34;
	ld.global.u32 	%r2151, [%rd5+1792];
$L__BB14_34:
	add.s32 	%r484, %r23, 480;
	setp.ge.s32 	%p18, %r484, %r22;
	mov.b32 	%r2150, 2147483647;
	@%p18 bra 	$L__BB14_36;
	ld.global.u32 	%r2150, [%rd5+1920];
$L__BB14_36:
	add.s32 	%r486, %r23, 512;
	setp.ge.s32 	%p19, %r486, %r22;
	mov.b32 	%r2149, 2147483647;
	@%p19 bra 	$L__BB14_38;
	ld.global.u32 	%r2149, [%rd5+2048];
$L__BB14_38:
	ld.param.u32 	%r2131, [_ZN3cub18CUB_300001_SM_10006detail10radix_sort29DeviceRadixSortOnesweepKernelINS1_5radix10policy_hubIiiyE10Policy1000ELNS0_9SortOrderE0EiiyiiNS1_21identity_decomposer_tEEEvPT5_SB_PT3_PKSC_PT1_PKSG_PT2_PKSK_T4_iiT6__param_10];
	mov.b32 	%r487, -1;
	shl.b32 	%r488, %r487, %r2131;
	not.b32 	%r74, %r488;
	shr.u32 	%r75, %r1, 5;
	shl.b32 	%r489, %r75, 10;
	mov.u32 	%r490, _ZZN3cub18CUB_300001_SM_10006detail10radix_sort29DeviceRadixSortOnesweepKernelINS1_5radix10policy_hubIiiyE10Policy1000ELNS0_9SortOrderE0EiiyiiNS1_21identity_decomposer_tEEEvPT5_SB_PT3_PKSC_PT1_PKSG_PT2_PKSK_T4_iiT6_E1s;
	add.s32 	%r76, %r490, %r489;
	setp.gt.s32 	%p20, %r443, 255;
	@%p20 bra 	$L__BB14_51;
	max.s32 	%r491, %r443, 224;
	sub.s32 	%r492, %r491, %r443;
	add.s32 	%r493, %r492, 31;
	shr.u32 	%r494, %r493, 5;
	add.s32 	%r77, %r494, 1;
	and.b32  	%r78, %r77, 15;
	setp.lt.u32 	%p21, %r493, 480;
	mov.u32 	%r2169, %r443;
	@%p21 bra 	$L__BB14_42;
	and.b32  	%r495, %r77, 268435440;
	neg.s32 	%r2167, %r495;
	shl.b32 	%r497, %r443, 2;
	add.s32 	%r498, %r489, %r497;
	add.s32 	%r500, %r498, %r490;
	add.s32 	%r2166, %r500, 1024;
	mov.u32 	%r2169, %r443;
$L__BB14_41:
	.pragma "nounroll";
	mov.b32 	%r501, 0;
	st.shared.u32 	[%r2166+-1024], %r501;
	st.shared.u32 	[%r2166+-896], %r501;
	st.shared.u32 	[%r2166+-768], %r501;
	st.shared.u32 	[%r2166+-640], %r501;
	st.shared.u32 	[%r2166+-512], %r501;
	st.shared.u32 	[%r2166+-384], %r501;
	st.shared.u32 	[%r2166+-256], %r501;
	st.shared.u32 	[%r2166+-128], %r501;
	st.shared.u32 	[%r2166], %r501;
	st.shared.u32 	[%r2166+128], %r501;
	st.shared.u32 	[%r2166+256], %r501;
	st.shared.u32 	[%r2166+384], %r501;
	st.shared.u32 	[%r2166+512], %r501;
	st.shared.u32 	[%r2166+640], %r501;
	st.shared.u32 	[%r2166+768], %r501;
	st.shared.u32 	[%r2166+896], %r501;
	add.s32 	%r2169, %r2169, 512;
	add.s32 	%r2167, %r2167, 16;
	add.s32 	%r2166, %r2166, 2048;
	setp.ne.s32 	%p22, %r2167, 0;
	@%p22 bra 	$L__BB14_41;
$L__BB14_42:
	setp.eq.s32 	%p23, %r78, 0;
	@%p23 bra 	$L__BB14_51;
	and.b32  	%r88, %r77, 7;
	setp.lt.u32 	%p24, %r78, 8;
	@%p24 bra 	$L__BB14_45;
	shl.b32 	%r502, %r2169, 2;
	add.s32 	%r503, %r76, %r502;
	mov.b32 	%r504, 0;
	st.shared.u32 	[%r503], %r504;
	st.shared.u32 	[%r503+128], %r504;
	st.shared.u32 	[%r503+256], %r504;
	st.shared.u32 	[%r503+384], %r504;
	st.shared.u32 	[%r503+512], %r504;
	st.shared.u32 	[%r503+640], %r504;
	st.shared.u32 	[%r503+768], %r504;
	st.shared.u32 	[%r503+896], %r504;
	add.s32 	%r2169, %r2169, 256;
$L__BB14_45:
	setp.eq.s32 	%p25, %r88, 0;
	@%p25 bra 	$L__BB14_51;
	and.b32  	%r91, %r77, 3;
	setp.lt.u32 	%p26, %r88, 4;
	@%p26 bra 	$L__BB14_48;
	shl.b32 	%r505, %r2169, 2;
	add.s32 	%r506, %r76, %r505;
	mov.b32 	%r507, 0;
	st.shared.u32 	[%r506], %r507;
	st.shared.u32 	[%r506+128], %r507;
	st.shared.u32 	[%r506+256], %r507;
	st.shared.u32 	[%r506+384], %r507;
	add.s32 	%r2169, %r2169, 128;
$L__BB14_48:
	setp.eq.s32 	%p27, %r91, 0;
	@%p27 bra 	$L__BB14_51;
	shl.b32 	%r509, %r2169, 2;
	add.s32 	%r510, %r489, %r509;
	add.s32 	%r2173, %r490, %r510;
	neg.s32 	%r2172, %r91;
$L__BB14_50:
	.pragma "nounroll";
	mov.b32 	%r512, 0;
	st.shared.u32 	[%r2173], %r512;
	add.s32 	%r2173, %r2173, 128;
	add.s32 	%r2172, %r2172, 1;
	setp.ne.s32 	%p28, %r2172, 0;
	@%p28 bra 	$L__BB14_50;
$L__BB14_51:
	ld.param.u32 	%r2094, [_ZN3cub18CUB_300001_SM_10006detail10radix_sort29DeviceRadixSortOnesweepKernelINS1_5radix10policy_hubIiiyE10Policy1000ELNS0_9SortOrderE0EiiyiiNS1_21identity_decomposer_tEEEvPT5_SB_PT3_PKSC_PT1_PKSG_PT2_PKSK_T4_iiT6__param_9];
	bar.warp.sync 	-1;
	xor.b32  	%r514, %r2165, -2147483648;
	shr.u32 	%r515, %r514, %r2094;
	and.b32  	%r100, %r515, %r74;
	shl.b32 	%r516, %r100, 2;
	add.s32 	%r517, %r76, %r516;
	atom.shared.add.u32 	%r518, [%r517], 1;
	xor.b32  	%r2227, %r2164, -2147483648;
	shr.u32 	%r520, %r2227, %r2094;
	and.b32  	%r521, %r520, %r74;
	shl.b32 	%r522, %r521, 2;
	add.s32 	%r523, %r76, %r522;
	atom.shared.add.u32 	%r524, [%r523], 1;
	xor.b32  	%r2226, %r2163, -2147483648;
	shr.u32 	%r526, %r2226, %r2094;
	and.b32  	%r527, %r526, %r74;
	shl.b32 	%r528, %r527, 2;
	add.s32 	%r529, %r76, %r528;
	atom.shared.add.u32 	%r530, [%r529], 1;
	xor.b32  	%r2225, %r2162, -2147483648;
	shr.u32 	%r532, %r2225, %r2094;
	and.b32  	%r533, %r532, %r74;
	shl.b32 	%r534, %r533, 2;
	add.s32 	%r535, %r76, %r534;
	atom.shared.add.u32 	%r536, [%r535], 1;
	xor.b32  	%r537, %r2161, -2147483648;
	shr.u32 	%r538, %r537, %r2094;
	and.b32  	%r539, %r538, %r74;
	shl.b32 	%r540, %r539, 2;
	add.s32 	%r541, %r76, %r540;
	atom.shared.add.u32 	%r542, [%r541], 1;
	xor.b32  	%r543, %r2160, -2147483648;
	shr.u32 	%r544, %r543, %r2094;
	and.b32  	%r545, %r544, %r74;
	shl.b32 	%r546, %r545, 2;
	add.s32 	%r547, %r76, %r546;
	atom.shared.add.u32 	%r548, [%r547], 1;
	xor.b32  	%r549, %r2159, -2147483648;
	shr.u32 	%r550, %r549, %r2094;
	and.b32  	%r551, %r550, %r74;
	shl.b32 	%r552, %r551, 2;
	add.s32 	%r553, %r76, %r552;
	atom.shared.add.u32 	%r554, [%r553], 1;
	xor.b32  	%r555, %r2158, -2147483648;
	shr.u32 	%r556, %r555, %r2094;
	and.b32  	%r557, %r556, %r74;
	shl.b32 	%r558, %r557, 2;
	add.s32 	%r559, %r76, %r558;
	atom.shared.add.u32 	%r560, [%r559], 1;
	xor.b32  	%r561, %r2157, -2147483648;
	shr.u32 	%r562, %r561, %r2094;
	and.b32  	%r563, %r562, %r74;
	shl.b32 	%r564, %r563, 2;
	add.s32 	%r565, %r76, %r564;
	atom.shared.add.u32 	%r566, [%r565], 1;
	xor.b32  	%r567, %r2156, -2147483648;
	shr.u32 	%r568, %r567, %r2094;
	and.b32  	%r569, %r568, %r74;
	shl.b32 	%r570, %r569, 2;
	add.s32 	%r571, %r76, %r570;
	atom.shared.add.u32 	%r572, [%r571], 1;
	xor.b32  	%r573, %r2155, -2147483648;
	shr.u32 	%r574, %r573, %r2094;
	and.b32  	%r575, %r574, %r74;
	shl.b32 	%r576, %r575, 2;
	add.s32 	%r577, %r76, %r576;
	atom.shared.add.u32 	%r578, [%r577], 1;
	xor.b32  	%r579, %r2154, -2147483648;
	shr.u32 	%r580, %r579, %r2094;
	and.b32  	%r581, %r580, %r74;
	shl.b32 	%r582, %r581, 2;
	add.s32 	%r583, %r76, %r582;
	atom.shared.add.u32 	%r584, [%r583], 1;
	xor.b32  	%r585, %r2153, -2147483648;
	shr.u32 	%r586, %r585, %r2094;
	and.b32  	%r587, %r586, %r74;
	shl.b32 	%r588, %r587, 2;
	add.s32 	%r589, %r76, %r588;
	atom.shared.add.u32 	%r590, [%r589], 1;
	xor.b32  	%r591, %r2152, -2147483648;
	shr.u32 	%r592, %r591, %r2094;
	and.b32  	%r593, %r592, %r74;
	shl.b32 	%r594, %r593, 2;
	add.s32 	%r595, %r76, %r594;
	atom.shared.add.u32 	%r596, [%r595], 1;
	xor.b32  	%r597, %r2151, -2147483648;
	shr.u32 	%r598, %r597, %r2094;
	and.b32  	%r599, %r598, %r74;
	shl.b32 	%r600, %r599, 2;
	add.s32 	%r601, %r76, %r600;
	atom.shared.add.u32 	%r602, [%r601], 1;
	xor.b32  	%r603, %r2150, -2147483648;
	shr.u32 	%r604, %r603, %r2094;
	and.b32  	%r605, %r604, %r74;
	shl.b32 	%r606, %r605, 2;
	add.s32 	%r607, %r76, %r606;
	atom.shared.add.u32 	%r608, [%r607], 1;
	xor.b32  	%r2212, %r2149, -2147483648;
	shr.u32 	%r610, %r2212, %r2094;
	and.b32  	%r611, %r610, %r74;
	shl.b32 	%r612, %r611, 2;
	add.s32 	%r613, %r76, %r612;
	atom.shared.add.u32 	%r614, [%r613], 1;
	bar.sync 	0;
	setp.gt.u32 	%p29, %r1, 255;
	shl.b32 	%r615, %r1, 2;
	add.s32 	%r101, %r490, %r615;
	mov.b32 	%r2174, 0;
	@%p29 bra 	$L__BB14_53;
	ld.shared.u32 	%r617, [%r101];
	mov.b32 	%r618, 0;
	st.shared.u32 	[%r101], %r618;
	ld.shared.u32 	%r619, [%r101+1024];
	st.shared.u32 	[%r101+1024], %r617;
	add.s32 	%r620, %r619, %r617;
	ld.shared.u32 	%r621, [%r101+2048];
	st.shared.u32 	[%r101+2048], %r620;
	add.s32 	%r622, %r621, %r620;
	ld.shared.u32 	%r623, [%r101+3072];
	st.shared.u32 	[%r101+3072], %r622;
	add.s32 	%r624, %r623, %r622;
	ld.shared.u32 	%r625, [%r101+4096];
	st.shared.u32 	[%r101+4096], %r624;
	add.s32 	%r626, %r625, %r624;
	ld.shared.u32 	%r627, [%r101+5120];
	st.shared.u32 	[%r101+5120], %r626;
	add.s32 	%r628, %r627, %r626;
	ld.shared.u32 	%r629, [%r101+6144];
	st.shared.u32 	[%r101+6144], %r628;
	add.s32 	%r630, %r629, %r628;
	ld.shared.u32 	%r631, [%r101+7168];
	st.shared.u32 	[%r101+7168], %r630;
	add.s32 	%r632, %r631, %r630;
	ld.shared.u32 	%r633, [%r101+8192];
	st.shared.u32 	[%r101+8192], %r632;
	add.s32 	%r634, %r633, %r632;
	ld.shared.u32 	%r635, [%r101+9216];
	st.shared.u32 	[%r101+9216], %r634;
	add.s32 	%r636, %r635, %r634;
	ld.shared.u32 	%r637, [%r101+10240];
	st.shared.u32 	[%r101+10240], %r636;
	add.s32 	%r638, %r637, %r636;
	ld.shared.u32 	%r639, [%r101+11264];
	st.shared.u32 	[%r101+11264], %r638;
	add.s32 	%r2174, %r639, %r638;
$L__BB14_53:
	setp.gt.u32 	%p30, %r1, 255;
	shl.b32 	%r640, %r3, 8;
	add.s32 	%r641, %r640, %r1;
	mul.wide.s32 	%rd59, %r641, 4;
	add.s64 	%rd6, %rd2, %rd59;
	@%p30 bra 	$L__BB14_55;
	or.b32  	%r642, %r2174, 1073741824;
	st.volatile.global.u32 	[%rd6], %r642;
$L__BB14_55:
	ld.param.u64 	%rd442, [_ZN3cub18CUB_300001_SM_10006detail10radix_sort29DeviceRadixSortOnesweepKernelINS1_5radix10policy_hubIiiyE10Policy1000ELNS0_9SortOrderE0EiiyiiNS1_21identity_decomposer_tEEEvPT5_SB_PT3_PKSC_PT1_PKSG_PT2_PKSK_T4_iiT6__param_7];
	xor.b32  	%r2223, %r2160, -2147483648;
	xor.b32  	%r2224, %r2161, -2147483648;
	xor.b32  	%r2222, %r2159, -2147483648;
	xor.b32  	%r2221, %r2158, -2147483648;
	xor.b32  	%r2228, %r2165, -2147483648;
	xor.b32  	%r2218, %r2155, -2147483648;
	xor.b32  	%r2220, %r2157, -2147483648;
	xor.b32  	%r2217, %r2154, -2147483648;
	xor.b32  	%r2219, %r2156, -2147483648;
	xor.b32  	%r2215, %r2152, -2147483648;
	xor.b32  	%r2216, %r2153, -2147483648;
	xor.b32  	%r2213, %r2150, -2147483648;
	xor.b32  	%r2214, %r2151, -2147483648;
	setp.lt.u32 	%p31, %r1, 256;
	setp.eq.s32 	%p32, %r2174, 6528;
	and.pred  	%p33, %p31, %p32;
	selp.u32 	%r643, 1, 0, %p33;
	{ 
	.reg .pred 	%p1; 
	.reg .pred 	%p2; 
	setp.ne.u32 	%p1, %r643, 0; 
	bar.red.or.pred 	%p2, 0, %p1; 
	selp.u32 	%r644, 1, 0, %p2; 
	}
	setp.eq.s32 	%p34, %r644, 0;
	and.b32  	%r645, %r1, 992;
	and.b32  	%r646, %r1, 31;
	mul.lo.s32 	%r647, %r645, 17;
	or.b32  	%r648, %r647, %r646;
	cvt.u64.u32 	%rd7, %r648;
	mul.lo.s32 	%r649, %r3, 6528;
	cvt.s64.s32 	%rd60, %r649;
	add.s64 	%rd61, %rd7, %rd60;
	cvta.to.global.u64 	%rd62, %rd442;
	shl.b64 	%rd63, %rd61, 2;
	add.s64 	%rd8, %rd62, %rd63;
	cvt.u64.u32 	%rd9, %r1;
	@%p34 bra 	$L__BB14_175;
	setp.gt.u32 	%p35, %r1, 255;
	shl.b32 	%r650, %r1, 3;
	mov.u32 	%r651, _ZZN3cub18CUB_300001_SM_10006detail10radix_sort29DeviceRadixSortOnesweepKernelINS1_5radix10policy_hubIiiyE10Policy1000ELNS0_9SortOrderE0EiiyiiNS1_21identity_decomposer_tEEEvPT5_SB_PT3_PKSC_PT1_PKSG_PT2_PKSK_T4_iiT6_E1s;
	add.s32 	%r652, %r651, %r650;
	add.s32 	%r121, %r652, 26112;
	@%p35 bra 	$L__BB14_64;
	ld.param.u64 	%rd436, [_ZN3cub18CUB_300001_SM_10006detail10radix_sort29DeviceRadixSortOnesweepKernelINS1_5radix10policy_hubIiiyE10Policy1000ELNS0_9SortOrderE0EiiyiiNS1_21identity_decomposer_tEEEvPT5_SB_PT3_PKSC_PT1_PKSG_PT2_PKSK_T4_iiT6__param_3];
	cvta.to.global.u64 	%rd64, %rd436;
	shl.b64 	%rd65, %rd9, 3;
	add.s64 	%rd66, %rd64, %rd65;
	ld.global.u64 	%rd67, [%rd66];
	setp.gt.u32 	%p36, %r1, %r100;
	selp.b64 	%rd68, 6528, 0, %p36;
	sub.s64 	%rd455, %rd67, %rd68;
	st.shared.u64 	[%r121], %rd455;
	setp.lt.s32 	%p37, %r3, 1;
	mov.u32 	%r2178, %r2174;
	@%p37 bra 	$L__BB14_63;
	mov.b32 	%r2176, -1;
	mov.u32 	%r2175, %r3;
	mov.u32 	%r2178, %r2174;
$L__BB14_59:
	ld.param.u64 	%rd429, [_ZN3cub18CUB_300001_SM_10006detail10radix_sort29DeviceRadixSortOnesweepKernelINS1_5radix10policy_hubIiiyE10Policy1000ELNS0_9SortOrderE0EiiyiiNS1_21identity_decomposer_tEEEvPT5_SB_PT3_PKSC_PT1_PKSG_PT2_PKSK_T4_iiT6__param_0];
	add.s32 	%r125, %r2175, -1;
	shl.b32 	%r654, %r125, 8;
	add.s32 	%r655, %r654, %r1;
	cvta.to.global.u64 	%rd69, %rd429;
	mul.wide.s32 	%rd70, %r655, 4;
	add.s64 	%rd11, %rd69, %rd70;
$L__BB14_60:
	membar.cta;
	ld.volatile.global.u32 	%r126, [%rd11];
	setp.eq.s32 	%p38, %r126, 0;
	@%p38 bra 	$L__BB14_60;
	and.b32  	%r656, %r126, 1073741823;
	add.s32 	%r2178, %r656, %r2178;
	setp.gt.s32 	%p39, %r126, -1;
	vote.sync.ballot.b32 	%r2176, %p39, %r2176;
	setp.gt.u32 	%p41, %r2175, 1;
	and.pred  	%p42, %p39, %p41;
	mov.u32 	%r2175, %r125;
	@%p42 bra 	$L__BB14_59;
	ld.shared.u64 	%rd455, [%r121];
$L__BB14_63:
	or.b32  	%r657, %r2178, -2147483648;
	st.volatile.global.u32 	[%rd6], %r657;
	sub.s32 	%r658, %r2178, %r2174;
	cvt.s64.s32 	%rd71, %r658;
	add.s64 	%rd72, %rd455, %rd71;
	st.shared.u64 	[%r121], %rd72;
$L__BB14_64:
	ld.param.u32 	%r2080, [_ZN3cub18CUB_300001_SM_10006detail10radix_sort29DeviceRadixSortOnesweepKernelINS1_5radix10policy_hubIiiyE10Policy1000ELNS0_9SortOrderE0EiiyiiNS1_21identity_decomposer_tEEEvPT5_SB_PT3_PKSC_PT1_PKSG_PT2_PKSK_T4_iiT6__param_8];
	ld.param.u64 	%rd432, [_ZN3cub18CUB_300001_SM_10006detail10radix_sort29DeviceRadixSortOnesweepKernelINS1_5radix10policy_hubIiiyE10Policy1000ELNS0_9SortOrderE0EiiyiiNS1_21identity_decomposer_tEEEvPT5_SB_PT3_PKSC_PT1_PKSG_PT2_PKSK_T4_iiT6__param_2];
	setp.gt.u32 	%p43, %r1, 255;
	setp.lt.s32 	%p44, %r4, %r2080;
	setp.eq.s64 	%p45, %rd432, 0;
	or.pred  	%p46, %p45, %p44;
	or.pred  	%p47, %p43, %p46;
	@%p47 bra 	$L__BB14_66;
	ld.param.u64 	%rd433, [_ZN3cub18CUB_300001_SM_10006detail10radix_sort29DeviceRadixSortOnesweepKernelINS1_5radix10policy_hubIiiyE10Policy1000ELNS0_9SortOrderE0EiiyiiNS1_21identity_decomposer_tEEEvPT5_SB_PT3_PKSC_PT1_PKSG_PT2_PKSK_T4_iiT6__param_2];
	ld.shared.u64 	%rd73, [%r121];
	setp.gt.u32 	%p48, %r1, %r100;
	selp.b64 	%rd74, 6528, 0, %p48;
	cvt.s64.s32 	%rd75, %r2174;
	add.s64 	%rd76, %rd74, %rd75;
	add.s64 	%rd77, %rd76, %rd73;
	cvta.to.global.u64 	%rd78, %rd433;
	shl.b64 	%rd79, %rd9, 3;
	add.s64 	%rd80, %rd78, %rd79;
	st.global.u64 	[%rd80], %rd77;
$L__BB14_66:
	ld.param.u32 	%r2081, [_ZN3cub18CUB_300001_SM_10006detail10radix_sort29DeviceRadixSortOnesweepKernelINS1_5radix10policy_hubIiiyE10Policy1000ELNS0_9SortOrderE0EiiyiiNS1_21identity_decomposer_tEEEvPT5_SB_PT3_PKSC_PT1_PKSG_PT2_PKSK_T4_iiT6__param_8];
	setp.gt.s32 	%p49, %r4, %r2081;
	bar.sync 	0;
	shl.b32 	%r659, %r100, 3;
	add.s32 	%r661, %r651, %r659;
	ld.shared.u64 	%rd14, [%r661+26112];
	@%p49 bra 	$L__BB14_68;
	add.s64 	%rd81, %rd14, %rd7;
	shl.b64 	%rd82, %rd81, 2;
	add.s64 	%rd83, %rd1, %rd82;
	st.global.u32 	[%rd83], %r2165;
	st.global.u32 	[%rd83+128], %r2164;
	st.global.u32 	[%rd83+256], %r2163;
	st.global.u32 	[%rd83+384], %r2162;
	st.global.u32 	[%rd83+512], %r2161;
	st.global.u32 	[%rd83+640], %r2160;
	st.global.u32 	[%rd83+768], %r2159;
	st.global.u32 	[%rd83+896], %r2158;
	st.global.u32 	[%rd83+1024], %r2157;
	st.global.u32 	[%rd83+1152], %r2156;
	st.global.u32 	[%rd83+1280], %r2155;
	st.global.u32 	[%rd83+1408], %r2154;
	st.global.u32 	[%rd83+1536], %r2153;
	st.global.u32 	[%rd83+1664], %r2152;
	st.global.u32 	[%rd83+1792], %r2151;
	st.global.u32 	[%rd83+1920], %r2150;
	st.global.u32 	[%rd83+2048], %r2149;
	bra.uni 	$L__BB14_102;
$L__BB14_68:
	ld.param.u32 	%r2082, [_ZN3cub18CUB_300001_SM_10006detail10radix_sort29DeviceRadixSortOnesweepKernelINS1_5radix10policy_hubIiiyE10Policy1000ELNS0_9SortOrderE0EiiyiiNS1_21identity_decomposer_tEEEvPT5_SB_PT3_PKSC_PT1_PKSG_PT2_PKSK_T4_iiT6__param_8];
	cvt.u32.u64 	%r662, %rd7;
	mad.lo.s32 	%r130, %r3, -6528, %r2082;
	setp.ge.s32 	%p50, %r662, %r130;
	add.s64 	%rd84, %rd14, %rd7;
	shl.b64 	%rd85, %rd84, 2;
	add.s64 	%rd15, %rd1, %rd85;
	@%p50 bra 	$L__BB14_70;
	st.global.u32 	[%rd15], %r2165;
$L__BB14_70:
	add.s32 	%r664, %r662, 32;
	setp.ge.s32 	%p51, %r664, %r130;
	@%p51 bra 	$L__BB14_72;
	st.global.u32 	[%rd15+128], %r2164;
$L__BB14_72:
	add.s32 	%r666, %r662, 64;
	setp.ge.s32 	%p52, %r666, %r130;
	@%p52 bra 	$L__BB14_74;
	st.global.u32 	[%rd15+256], %r2163;
$L__BB14_74:
	add.s32 	%r668, %r662, 96;
	setp.ge.s32 	%p53, %r668, %r130;
	@%p53 bra 	$L__BB14_76;
	st.global.u32 	[%rd15+384], %r2162;
$L__BB14_76:
	add.s32 	%r670, %r662, 128;
	setp.ge.s32 	%p54, %r670, %r130;
	@%p54 bra 	$L__BB14_78;
	st.global.u32 	[%rd15+512], %r2161;
$L__BB14_78:
	add.s32 	%r672, %r662, 160;
	setp.ge.s32 	%p55, %r672, %r130;
	@%p55 bra 	$L__BB14_80;
	st.global.u32 	[%rd15+640], %r2160;
$L__BB14_80:
	add.s32 	%r674, %r662, 192;
	setp.ge.s32 	%p56, %r674, %r130;
	@%p56 bra 	$L__BB14_82;
	st.global.u32 	[%rd15+768], %r2159;
$L__BB14_82:
	add.s32 	%r676, %r662, 224;
	setp.ge.s32 	%p57, %r676, %r130;
	@%p57 bra 	$L__BB14_84;
	st.global.u32 	[%rd15+896], %r2158;
$L__BB14_84:
	add.s32 	%r678, %r662, 256;
	setp.ge.s32 	%p58, %r678, %r130;
	@%p58 bra 	$L__BB14_86;
	st.global.u32 	[%rd15+1024], %r2157;
$L__BB14_86:
	add.s32 	%r680, %r662, 288;
	setp.ge.s32 	%p59, %r680, %r130;
	@%p59 bra 	$L__BB14_88;
	st.global.u32 	[%rd15+1152], %r2156;
$L__BB14_88:
	add.s32 	%r682, %r662, 320;
	setp.ge.s32 	%p60, %r682, %r130;
	@%p60 bra 	$L__BB14_90;
	st.global.u32 	[%rd15+1280], %r2155;
$L__BB14_90:
	add.s32 	%r684, %r662, 352;
	setp.ge.s32 	%p61, %r684, %r130;
	@%p61 bra 	$L__BB14_92;
	st.global.u32 	[%rd15+1408], %r2154;
$L__BB14_92:
	add.s32 	%r686, %r662, 384;
	setp.ge.s32 	%p62, %r686, %r130;
	@%p62 bra 	$L__BB14_94;
	st.global.u32 	[%rd15+1536], %r2153;
$L__BB14_94:
	add.s32 	%r688, %r662, 416;
	setp.ge.s32 	%p63, %r688, %r130;
	@%p63 bra 	$L__BB14_96;
	st.global.u32 	[%rd15+1664], %r2152;
$L__BB14_96:
	add.s32 	%r690, %r662, 448;
	setp.ge.s32 	%p64, %r690, %r130;
	@%p64 bra 	$L__BB14_98;
	st.global.u32 	[%rd15+1792], %r2151;
$L__BB14_98:
	add.s32 	%r692, %r662, 480;
	setp.ge.s32 	%p65, %r692, %r130;
	@%p65 bra 	$L__BB14_100;
	st.global.u32 	[%rd15+1920], %r2150;
$L__BB14_100:
	add.s32 	%r694, %r662, 512;
	setp.ge.s32 	%p66, %r694, %r130;
	@%p66 bra 	$L__BB14_102;
	st.global.u32 	[%rd15+2048], %r2149;
$L__BB14_102:
	ld.param.u32 	%r2083, [_ZN3cub18CUB_300001_SM_10006detail10radix_sort29DeviceRadixSortOnesweepKernelINS1_5radix10policy_hubIiiyE10Policy1000ELNS0_9SortOrderE0EiiyiiNS1_21identity_decomposer_tEEEvPT5_SB_PT3_PKSC_PT1_PKSG_PT2_PKSK_T4_iiT6__param_8];
	setp.gt.s32 	%p67, %r4, %r2083;
	@%p67 bra 	$L__BB14_104;
	ld.global.u32 	%r2211, [%rd8];
	ld.global.u32 	%r2210, [%rd8+128];
	ld.global.u32 	%r2209, [%rd8+256];
	ld.global.u32 	%r2208, [%rd8+384];
	ld.global.u32 	%r2207, [%rd8+512];
	ld.global.u32 	%r2206, [%rd8+640];
	ld.global.u32 	%r2205, [%rd8+768];
	ld.global.u32 	%r2204, [%rd8+896];
	ld.global.u32 	%r2203, [%rd8+1024];
	ld.global.u32 	%r2202, [%rd8+1152];
	ld.global.u32 	%r2201, [%rd8+1280];
	ld.global.u32 	%r2200, [%rd8+1408];
	ld.global.u32 	%r2199, [%rd8+1536];
	ld.global.u32 	%r2198, [%rd8+1664];
	ld.global.u32 	%r2197, [%rd8+1792];
	ld.global.u32 	%r2196, [%rd8+1920];
	ld.global.u32 	%r2195, [%rd8+2048];
	bra.uni 	$L__BB14_138;
$L__BB14_104:
	ld.param.u32 	%r2084, [_ZN3cub18CUB_300001_SM_10006detail10radix_sort29DeviceRadixSortOnesweepKernelINS1_5radix10policy_hubIiiyE10Policy1000ELNS0_9SortOrderE0EiiyiiNS1_21identity_decomposer_tEEEvPT5_SB_PT3_PKSC_PT1_PKSG_PT2_PKSK_T4_iiT6__param_8];
	cvt.u32.u64 	%r696, %rd7;
	sub.s32 	%r148, %r2084, %r649;
	setp.ge.s32 	%p68, %r696, %r148;
	@%p68 bra 	$L__BB14_106;
	ld.global.u32 	%r2211, [%rd8];
$L__BB14_106:
	add.s32 	%r700, %r696, 32;
	setp.ge.s32 	%p69, %r700, %r148;
	@%p69 bra 	$L__BB14_108;
	ld.global.u32 	%r2210, [%rd8+128];
$L__BB14_108:
	add.s32 	%r703, %r696, 64;
	setp.ge.s32 	%p70, %r703, %r148;
	@%p70 bra 	$L__BB14_110;
	ld.global.u32 	%r2209, [%rd8+256];
$L__BB14_110:
	add.s32 	%r706, %r696, 96;
	setp.ge.s32 	%p71, %r706, %r148;
	@%p71 bra 	$L__BB14_112;
	ld.global.u32 	%r2208, [%rd8+384];
$L__BB14_112:
	add.s32 	%r709, %r696, 128;
	setp.ge.s32 	%p72, %r709, %r148;
	@%p72 bra 	$L__BB14_114;
	ld.global.u32 	%r2207, [%rd8+512];
$L__BB14_114:
	add.s32 	%r712, %r696, 160;
	setp.ge.s32 	%p73, %r712, %r148;
	@%p73 bra 	$L__BB14_116;
	ld.global.u32 	%r2206, [%rd8+640];
$L__BB14_116:
	add.s32 	%r715, %r696, 192;
	setp.ge.s32 	%p74, %r715, %r148;
	@%p74 bra 	$L__BB14_118;
	ld.global.u32 	%r2205, [%rd8+768];
$L__BB14_118:
	add.s32 	%r718, %r696, 224;
	setp.ge.s32 	%p75, %r718, %r148;
	@%p75 bra 	$L__BB14_120;
	ld.global.u32 	%r2204, [%rd8+896];
$L__BB14_120:
	add.s32 	%r721, %r696, 256;
	setp.ge.s32 	%p76, %r721, %r148;
	@%p76 bra 	$L__BB14_122;
	ld.global.u32 	%r2203, [%rd8+1024];
$L__BB14_122:
	add.s32 	%r724, %r696, 288;
	setp.ge.s32 	%p77, %r724, %r148;
	@%p77 bra 	$L__BB14_124;
	ld.global.u32 	%r2202, [%rd8+1152];
$L__BB14_124:
	add.s32 	%r727, %r696, 320;
	setp.ge.s32 	%p78, %r727, %r148;
	@%p78 bra 	$L__BB14_126;
	ld.global.u32 	%r2201, [%rd8+1280];
$L__BB14_126:
	add.s32 	%r730, %r696, 352;
	setp.ge.s32 	%p79, %r730, %r148;
	@%p79 bra 	$L__BB14_128;
	ld.global.u32 	%r2200, [%rd8+1408];
$L__BB14_128:
	add.s32 	%r733, %r696, 384;
	setp.ge.s32 	%p80, %r733, %r148;
	@%p80 bra 	$L__BB14_130;
	ld.global.u32 	%r2199, [%rd8+1536];
$L__BB14_130:
	add.s32 	%r736, %r696, 416;
	setp.ge.s32 	%p81, %r736, %r148;
	@%p81 bra 	$L__BB14_132;
	ld.global.u32 	%r2198, [%rd8+1664];
$L__BB14_132:
	add.s32 	%r739, %r696, 448;
	setp.ge.s32 	%p82, %r739, %r148;
	@%p82 bra 	$L__BB14_134;
	ld.global.u32 	%r2197, [%rd8+1792];
$L__BB14_134:
	add.s32 	%r742, %r696, 480;
	setp.ge.s32 	%p83, %r742, %r148;
	@%p83 bra 	$L__BB14_136;
	ld.global.u32 	%r2196, [%rd8+1920];
$L__BB14_136:
	add.s32 	%r745, %r696, 512;
	setp.ge.s32 	%p84, %r745, %r148;
	@%p84 bra 	$L__BB14_138;
	ld.global.u32 	%r2195, [%rd8+2048];
$L__BB14_138:
	ld.param.u32 	%r2085, [_ZN3cub18CUB_300001_SM_10006detail10radix_sort29DeviceRadixSortOnesweepKernelINS1_5radix10policy_hubIiiyE10Policy1000ELNS0_9SortOrderE0EiiyiiNS1_21identity_decomposer_tEEEvPT5_SB_PT3_PKSC_PT1_PKSG_PT2_PKSK_T4_iiT6__param_8];
	mad.lo.s32 	%r746, %r3, 6528, 6528;
	setp.gt.s32 	%p85, %r746, %r2085;
	@%p85 bra 	$L__BB14_140;
	ld.param.u64 	%rd439, [_ZN3cub18CUB_300001_SM_10006detail10radix_sort29DeviceRadixSortOnesweepKernelINS1_5radix10policy_hubIiiyE10Policy1000ELNS0_9SortOrderE0EiiyiiNS1_21identity_decomposer_tEEEvPT5_SB_PT3_PKSC_PT1_PKSG_PT2_PKSK_T4_iiT6__param_6];
	add.s64 	%rd86, %rd14, %rd7;
	cvta.to.global.u64 	%rd87, %rd439;
	shl.b64 	%rd88, %rd86, 2;
	add.s64 	%rd89, %rd87, %rd88;
	st.global.u32 	[%rd89], %r2211;
	st.global.u32 	[%rd89+128], %r2210;
	st.global.u32 	[%rd89+256], %r2209;
	st.global.u32 	[%rd89+384], %r2208;
	st.global.u32 	[%rd89+512], %r2207;
	st.global.u32 	[%rd89+640], %r2206;
	st.global.u32 	[%rd89+768], %r2205;
	st.global.u32 	[%rd89+896], %r2204;
	st.global.u32 	[%rd89+1024], %r2203;
	st.global.u32 	[%rd89+1152], %r2202;
	st.global.u32 	[%rd89+1280], %r2201;
	st.global.u32 	[%rd89+1408], %r2200;
	st.global.u32 	[%rd89+1536], %r2199;
	st.global.u32 	[%rd89+1664], %r2198;
	st.global.u32 	[%rd89+1792], %r2197;
	st.global.u32 	[%rd89+1920], %r2196;
	st.global.u32 	[%rd89+2048], %r2195;
	bra.uni 	$L__BB14_174;
$L__BB14_140:
	ld.param.u32 	%r2086, [_ZN3cub18CUB_300001_SM_10006detail10radix_sort29DeviceRadixSortOnesweepKernelINS1_5radix10policy_hubIiiyE10Policy1000ELNS0_9SortOrderE0EiiyiiNS1_21identity_decomposer_tEEEvPT5_SB_PT3_PKSC_PT1_PKSG_PT2_PKSK_T4_iiT6__param_8];
	ld.param.u64 	%rd440, [_ZN3cub18CUB_300001_SM_10006detail10radix_sort29DeviceRadixSortOnesweepKernelINS1_5radix10policy_hubIiiyE10Policy1000ELNS0_9SortOrderE0EiiyiiNS1_21identity_decomposer_tEEEvPT5_SB_PT3_PKSC_PT1_PKSG_PT2_PKSK_T4_iiT6__param_6];
	cvt.u32.u64 	%r747, %rd7;
	mad.lo.s32 	%r199, %r3, -6528, %r2086;
	setp.ge.s32 	%p86, %r747, %r199;
	add.s64 	%rd90, %rd14, %rd7;
	cvta.to.global.u64 	%rd91, %rd440;
	shl.b64 	%rd92, %rd90, 2;
	add.s64 	%rd16, %rd91, %rd92;
	@%p86 bra 	$L__BB14_142;
	st.global.u32 	[%rd16], %r2211;
$L__BB14_142:
	add.s32 	%r749, %r747, 32;
	setp.ge.s32 	%p87, %r749, %r199;
	@%p87 bra 	$L__BB14_144;
	st.global.u32 	[%rd16+128], %r2210;
$L__BB14_144:
	add.s32 	%r751, %r747, 64;
	setp.ge.s32 	%p88, %r751, %r199;
	@%p88 bra 	$L__BB14_146;
	st.global.u32 	[%rd16+256], %r2209;
$L__BB14_146:
	add.s32 	%r753, %r747, 96;
	setp.ge.s32 	%p89, %r753, %r199;
	@%p89 bra 	$L__BB14_148;
	st.global.u32 	[%rd16+384], %r2208;
$L__BB14_148:
	add.s32 	%r755, %r747, 128;
	setp.ge.s32 	%p90, %r755, %r199;
	@%p90 bra 	$L__BB14_150;
	st.global.u32 	[%rd16+512], %r2207;
$L__BB14_150:
	add.s32 	%r757, %r747, 160;
	setp.ge.s32 	%p91, %r757, %r199;
	@%p91 bra 	$L__BB14_152;
	st.global.u32 	[%rd16+640], %r2206;
$L__BB14_152:
	add.s32 	%r759, %r747, 192;
	setp.ge.s32 	%p92, %r759, %r199;
	@%p92 bra 	$L__BB14_154;
	st.global.u32 	[%rd16+768], %r2205;
$L__BB14_154:
	add.s32 	%r761, %r747, 224;
	setp.ge.s32 	%p93, %r761, %r199;
	@%p93 bra 	$L__BB14_156;
	st.global.u32 	[%rd16+896], %r2204;
$L__BB14_156:
	add.s32 	%r763, %r747, 256;
	setp.ge.s32 	%p94, %r763, %r199;
	@%p94 bra 	$L__BB14_158;
	st.global.u32 	[%rd16+1024], %r2203;
$L__BB14_158:
	add.s32 	%r765, %r747, 288;
	setp.ge.s32 	%p95, %r765, %r199;
	@%p95 bra 	$L__BB14_160;
	st.global.u32 	[%rd16+1152], %r2202;
$L__BB14_160:
	add.s32 	%r767, %r747, 320;
	setp.ge.s32 	%p96, %r767, %r199;
	@%p96 bra 	$L__BB14_162;
	st.global.u32 	[%rd16+1280], %r2201;
$L__BB14_162:
	add.s32 	%r769, %r747, 352;
	setp.ge.s32 	%p97, %r769, %r199;
	@%p97 bra 	$L__BB14_164;
	st.global.u32 	[%rd16+1408], %r2200;
$L__BB14_164:
	add.s32 	%r771, %r747, 384;
	setp.ge.s32 	%p98, %r771, %r199;
	@%p98 bra 	$L__BB14_166;
	st.global.u32 	[%rd16+1536], %r2199;
$L__BB14_166:
	add.s32 	%r773, %r747, 416;
	setp.ge.s32 	%p99, %r773, %r199;
	@%p99 bra 	$L__BB14_168;
	st.global.u32 	[%rd16+1664], %r2198;
$L__BB14_168:
	add.s32 	%r775, %r747, 448;
	setp.ge.s32 	%p100, %r775, %r199;
	@%p100 bra 	$L__BB14_170;
	st.global.u32 	[%rd16+1792], %r2197;
$L__BB14_170:
	add.s32 	%r777, %r747, 480;
	setp.ge.s32 	%p101, %r777, %r199;
	@%p101 bra 	$L__BB14_172;
	st.global.u32 	[%rd16+1920], %r2196;
$L__BB14_172:
	add.s32 	%r779, %r747, 512;
	setp.ge.s32 	%p102, %r779, %r199;
	@%p102 bra 	$L__BB14_174;
	st.global.u32 	[%rd16+2048], %r2195;
$L__BB14_174:
	// begin inline asm
	exit;
	// end inline asm
	mov.u32 	%r2212, %r2149;
	mov.u32 	%r2213, %r2150;
	mov.u32 	%r2214, %r2151;
	mov.u32 	%r2215, %r2152;
	mov.u32 	%r2216, %r2153;
	mov.u32 	%r2217, %r2154;
	mov.u32 	%r2218, %r2155;
	mov.u32 	%r2219, %r2156;
	mov.u32 	%r2220, %r2157;
	mov.u32 	%r2221, %r2158;
	mov.u32 	%r2222, %r2159;
	mov.u32 	%r2223, %r2160;
	mov.u32 	%r2224, %r2161;
	mov.u32 	%r2225, %r2162;
	mov.u32 	%r2226, %r2163;
	mov.u32 	%r2227, %r2164;
	mov.u32 	%r2228, %r2165;
$L__BB14_175:
	mul.hi.u32 	%r780, %r1, 357913942;
	add.s32 	%r781, %r780, %r1;
	shl.b32 	%r782, %r781, 2;
	mov.u32 	%r783, _ZZN3cub18CUB_300001_SM_10006detail10radix_sort29DeviceRadixSortOnesweepKernelINS1_5radix10policy_hubIiiyE10Policy1000ELNS0_9SortOrderE0EiiyiiNS1_21identity_decomposer_tEEEvPT5_SB_PT3_PKSC_PT1_PKSG_PT2_PKSK_T4_iiT6_E1s;
	add.s32 	%r784, %r783, %r782;
	add.s32 	%r217, %r784, 13328;
	st.shared.u32 	[%r784+13328], %r2174;
	bar.sync 	0;
	setp.gt.u32 	%p103, %r1, 31;
	@%p103 bra 	$L__BB14_177;
	mad.lo.s32 	%r816, %r1, 52, %r783;
	ld.shared.u32 	%r817, [%r816+13328];
	ld.shared.u32 	%r818, [%r816+13332];
	ld.shared.u32 	%r819, [%r816+13336];
	ld.shared.u32 	%r820, [%r816+13340];
	ld.shared.u32 	%r821, [%r816+13344];
	ld.shared.u32 	%r822, [%r816+13348];
	ld.shared.u32 	%r823, [%r816+13352];
	ld.shared.u32 	%r824, [%r816+13356];
	ld.shared.u32 	%r825, [%r816+13360];
	ld.shared.u32 	%r826, [%r816+13364];
	ld.shared.u32 	%r827, [%r816+13368];
	ld.shared.u32 	%r828, [%r816+13372];
	add.s32 	%r829, %r818, %r817;
	add.s32 	%r830, %r829, %r819;
	add.s32 	%r831, %r830, %r820;
	add.s32 	%r832, %r831, %r821;
	add.s32 	%r833, %r832, %r822;
	add.s32 	%r834, %r833, %r823;
	add.s32 	%r835, %r834, %r824;
	add.s32 	%r836, %r835, %r825;
	add.s32 	%r837, %r836, %r826;
	add.s32 	%r838, %r837, %r827;
	add.s32 	%r789, %r838, %r828;
	mov.b32 	%r787, 1;
	mov.b32 	%r812, 0;
	mov.b32 	%r814, -1;
	// begin inline asm
	{  .reg .s32 r0;  .reg .pred p;  shfl.sync.up.b32 r0|p, %r789, %r787, %r812, %r814;  @p add.s32 r0, r0, %r789;  mov.s32 %r785, r0;}
	// end inline asm
	mov.b32 	%r793, 2;
	// begin inline asm
	{  .reg .s32 r0;  .reg .pred p;  shfl.sync.up.b32 r0|p, %r785, %r793, %r812, %r814;  @p add.s32 r0, r0, %r785;  mov.s32 %r791, r0;}
	// end inline asm
	mov.b32 	%r799, 4;
	// begin inline asm
	{  .reg .s32 r0;  .reg .pred p;  shfl.sync.up.b32 r0|p, %r791, %r799, %r812, %r814;  @p add.s32 r0, r0, %r791;  mov.s32 %r797, r0;}
	// end inline asm
	mov.b32 	%r805, 8;
	// begin inline asm
	{  .reg .s32 r0;  .reg .pred p;  shfl.sync.up.b32 r0|p, %r797, %r805, %r812, %r814;  @p add.s32 r0, r0, %r797;  mov.s32 %r803, r0;}
	// end inline asm
	mov.b32 	%r811, 16;
	// begin inline asm
	{  .reg .s32 r0;  .reg .pred p;  shfl.sync.up.b32 r0|p, %r803, %r811, %r812, %r814;  @p add.s32 r0, r0, %r803;  mov.s32 %r809, r0;}
	// end inline asm
	sub.s32 	%r839, %r809, %r789;
	add.s32 	%r840, %r817, %r839;
	add.s32 	%r841, %r818, %r840;
	add.s32 	%r842, %r819, %r841;
	add.s32 	%r843, %r820, %r842;
	add.s32 	%r844, %r821, %r843;
	add.s32 	%r845, %r822, %r844;
	add.s32 	%r846, %r823, %r845;
	add.s32 	%r847, %r824, %r846;
	add.s32 	%r848, %r825, %r847;
	add.s32 	%r849, %r826, %r848;
	add.s32 	%r850, %r827, %r849;
	st.shared.u32 	[%r816+13328], %r839;
	st.shared.u32 	[%r816+13332], %r840;
	st.shared.u32 	[%r816+13336], %r841;
	st.shared.u32 	[%r816+13340], %r842;
	st.shared.u32 	[%r816+13344], %r843;
	st.shared.u32 	[%r816+13348], %r844;
	st.shared.u32 	[%r816+13352], %r845;
	st.shared.u32 	[%r816+13356], %r846;
	st.shared.u32 	[%r816+13360], %r847;
	st.shared.u32 	[%r816+13364], %r848;
	st.shared.u32 	[%r816+13368], %r849;
	st.shared.u32 	[%r816+13372], %r850;
$L__BB14_177:
	setp.gt.u32 	%p104, %r1, 255;
	bar.sync 	0;
	ld.shared.u32 	%r218, [%r217];
	@%p104 bra 	$L__BB14_179;
	shl.b32 	%r851, %r1, 2;
	add.s32 	%r853, %r783, %r851;
	ld.shared.u32 	%r854, [%r853];
	add.s32 	%r855, %r854, %r218;
	st.shared.u32 	[%r853], %r855;
	ld.shared.u32 	%r856, [%r853+1024];
	add.s32 	%r857, %r856, %r218;
	st.shared.u32 	[%r853+1024], %r857;
	ld.shared.u32 	%r858, [%r853+2048];
	add.s32 	%r859, %r858, %r218;
	st.shared.u32 	[%r853+2048], %r859;
	ld.shared.u32 	%r860, [%r853+3072];
	add.s32 	%r861, %r860, %r218;
	st.shared.u32 	[%r853+3072], %r861;
	ld.shared.u32 	%r862, [%r853+4096];
	add.s32 	%r863, %r862, %r218;
	st.shared.u32 	[%r853+4096], %r863;
	ld.shared.u32 	%r864, [%r853+5120];
	add.s32 	%r865, %r864, %r218;
	st.shared.u32 	[%r853+5120], %r865;
	ld.shared.u32 	%r866, [%r853+6144];
	add.s32 	%r867, %r866, %r218;
	st.shared.u32 	[%r853+6144], %r867;
	ld.shared.u32 	%r868, [%r853+7168];
	add.s32 	%r869, %r868, %r218;
	st.shared.u32 	[%r853+7168], %r869;
	ld.shared.u32 	%r870, [%r853+8192];
	add.s32 	%r871, %r870, %r218;
	st.shared.u32 	[%r853+8192], %r871;
	ld.shared.u32 	%r872, [%r853+9216];
	add.s32 	%r873, %r872, %r218;
	st.shared.u32 	[%r853+9216], %r873;
	ld.shared.u32 	%r874, [%r853+10240];
	add.s32 	%r875, %r874, %r218;
	st.shared.u32 	[%r853+10240], %r875;
	ld.shared.u32 	%r876, [%r853+11264];
	add.s32 	%r877, %r876, %r218;
	st.shared.u32 	[%r853+11264], %r877;
$L__BB14_179:
	ld.param.u32 	%r2132, [_ZN3cub18CUB_300001_SM_10006detail10radix_sort29DeviceRadixSortOnesweepKernelINS1_5radix10policy_hubIiiyE10Policy1000ELNS0_9SortOrderE0EiiyiiNS1_21identity_decomposer_tEEEvPT5_SB_PT3_PKSC_PT1_PKSG_PT2_PKSK_T4_iiT6__param_10];
	ld.param.u32 	%r2095, [_ZN3cub18CUB_300001_SM_10006detail10radix_sort29DeviceRadixSortOnesweepKernelINS1_5radix10policy_hubIiiyE10Policy1000ELNS0_9SortOrderE0EiiyiiNS1_21identity_decomposer_tEEEvPT5_SB_PT3_PKSC_PT1_PKSG_PT2_PKSK_T4_iiT6__param_9];
	shl.b32 	%r904, %r1, 5;
	and.b32  	%r905, %r904, 31744;
	add.s32 	%r219, %r783, %r905;
	bar.sync 	0;
	// begin inline asm
	mov.u32 %r878, %lanemask_le;
	// end inline asm
	shr.u32 	%r907, %r2228, %r2095;
	mov.b32 	%r908, -1;
	shl.b32 	%r909, %r908, %r2132;
	not.b32 	%r221, %r909;
	and.b32  	%r901, %r907, %r221;
	mov.b32 	%r881, 1;
	// begin inline asm
	{
    .reg .pred p;
    and.b32 %r879, %r901, %r881;    setp.ne.u32 p, %r879, 0;
    vote.ballot.sync.b32 %r879, p, 0xffffffff;
    @!p not.b32 %r879, %r879;
}

	// end inline asm
	mov.b32 	%r884, 2;
	// begin inline asm
	{
    .reg .pred p;
    and.b32 %r882, %r901, %r884;    setp.ne.u32 p, %r882, 0;
    vote.ballot.sync.b32 %r882, p, 0xffffffff;
    @!p not.b32 %r882, %r882;
}

	// end inline asm
	and.b32  	%r910, %r882, %r879;
	mov.b32 	%r887, 4;
	// begin inline asm
	{
    .reg .pred p;
    and.b32 %r885, %r901, %r887;    setp.ne.u32 p, %r885, 0;
    vote.ballot.sync.b32 %r885, p, 0xffffffff;
    @!p not.b32 %r885, %r885;
}

	// end inline asm
	and.b32  	%r911, %r885, %r910;
	mov.b32 	%r890, 8;
	// begin inline asm
	{
    .reg .pred p;
    and.b32 %r888, %r901, %r890;    setp.ne.u32 p, %r888, 0;
    vote.ballot.sync.b32 %r888, p, 0xffffffff;
    @!p not.b32 %r888, %r888;
}

	// end inline asm
	and.b32  	%r912, %r888, %r911;
	mov.b32 	%r893, 16;
	// begin inline asm
	{
    .reg .pred p;
    and.b32 %r891, %r901, %r893;    setp.ne.u32 p, %r891, 0;
    vote.ballot.sync.b32 %r891, p, 0xffffffff;
    @!p not.b32 %r891, %r891;
}

	// end inline asm
	and.b32  	%r913, %r891, %r912;
	mov.b32 	%r896, 32;
	// begin inline asm
	{
    .reg .pred p;
    and.b32 %r894, %r901, %r896;    setp.ne.u32 p, %r894, 0;
    vote.ballot.sync.b32 %r894, p, 0xffffffff;
    @!p not.b32 %r894, %r894;
}

	// end inline asm
	and.b32  	%r914, %r894, %r913;
	mov.b32 	%r899, 64;
	// begin inline asm
	{
    .reg .pred p;
    and.b32 %r897, %r901, %r899;    setp.ne.u32 p, %r897, 0;
    vote.ballot.sync.b32 %r897, p, 0xffffffff;
    @!p not.b32 %r897, %r897;
}

	// end inline asm
	and.b32  	%r915, %r897, %r914;
	mov.b32 	%r902, 128;
	// begin inline asm
	{
    .reg .pred p;
    and.b32 %r900, %r901, %r902;    setp.ne.u32 p, %r900, 0;
    vote.ballot.sync.b32 %r900, p, 0xffffffff;
    @!p not.b32 %r900, %r900;
}

	// end inline asm
	and.b32  	%r916, %r900, %r915;
	clz.b32 	%r917, %r916;
	sub.s32 	%r223, 31, %r917;
	and.b32  	%r918, %r878, %r916;
	popc.b32 	%r224, %r918;
	setp.ne.s32 	%p105, %r443, %r223;
	mov.b32 	%r2229, 0;
	@%p105 bra 	$L__BB14_181;
	shl.b32 	%r919, %r901, 2;
	add.s32 	%r920, %r219, %r919;
	atom.shared.add.u32 	%r2229, [%r920], %r224;
$L__BB14_181:
	ld.param.u32 	%r2096, [_ZN3cub18CUB_300001_SM_10006detail10radix_sort29DeviceRadixSortOnesweepKernelINS1_5radix10policy_hubIiiyE10Policy1000ELNS0_9SortOrderE0EiiyiiNS1_21identity_decomposer_tEEEvPT5_SB_PT3_PKSC_PT1_PKSG_PT2_PKSK_T4_iiT6__param_9];
	shfl.sync.idx.b32	%r946|%p106, %r2229, %r223, 31, -1;
	add.s32 	%r227, %r224, %r946;
	shr.u32 	%r947, %r2227, %r2096;
	and.b32  	%r943, %r947, %r221;
	mov.b32 	%r923, 1;
	// begin inline asm
	{
    .reg .pred p;
    and.b32 %r921, %r943, %r923;    setp.ne.u32 p, %r921, 0;
    vote.ballot.sync.b32 %r921, p, 0xffffffff;
    @!p not.b32 %r921, %r921;
}

	// end inline asm
	mov.b32 	%r926, 2;
	// begin inline asm
	{
    .reg .pred p;
    and.b32 %r924, %r943, %r926;    setp.ne.u32 p, %r924, 0;
    vote.ballot.sync.b32 %r924, p, 0xffffffff;
    @!p not.b32 %r924, %r924;
}

	// end inline asm
	and.b32  	%r948, %r924, %r921;
	mov.b32 	%r929, 4;
	// begin inline asm
	{
    .reg .pred p;
    and.b32 %r927, %r943, %r929;    setp.ne.u32 p, %r927, 0;
    vote.ballot.sync.b32 %r927, p, 0xffffffff;
    @!p not.b32 %r927, %r927;
}

	// end inline asm
	and.b32  	%r949, %r927, %r948;
	mov.b32 	%r932, 8;
	// begin inline asm
	{
    .reg .pred p;
    and.b32 %r930, %r943, %r932;    setp.ne.u32 p, %r930, 0;
    vote.ballot.sync.b32 %r930, p, 0xffffffff;
    @!p not.b32 %r930, %r930;
}

	// end inline asm
	and.b32  	%r950, %r930, %r949;
	mov.b32 	%r935, 16;
	// begin inline asm
	{
    .reg .pred p;
    and.b32 %r933, %r943, %r935;    setp.ne.u32 p, %r933, 0;
    vote.ballot.sync.b32 %r933, p, 0xffffffff;
    @!p not.b32 %r933, %r933;
}

	// end inline asm
	and.b32  	%r951, %r933, %r950;
	mov.b32 	%r938, 32;
	// begin inline asm
	{
    .reg .pred p;
    and.b32 %r936, %r943, %r938;    setp.ne.u32 p, %r936, 0;
    vote.ballot.sync.b32 %r936, p, 0xffffffff;
    @!p not.b32 %r936, %r936;
}

	// end inline asm
	and.b32  	%r952, %r936, %r951;
	mov.b32 	%r941, 64;
	// begin inline asm
	{
    .reg .pred p;
    and.b32 %r939, %r943, %r941;    setp.ne.u32 p, %r939, 0;
    vote.ballot.sync.b32 %r939, p, 0xffffffff;
    @!p not.b32 %r939, %r939;
}

	// end inline asm
	and.b32  	%r953, %r939, %r952;
	mov.b32 	%r944, 128;
	// begin inline asm
	{
    .reg .pred p;
    and.b32 %r942, %r943, %r944;    setp.ne.u32 p, %r942, 0;
    vote.ballot.sync.b32 %r942, p, 0xffffffff;
    @!p not.b32 %r942, %r942;
}

	// end inline asm
	and.b32  	%r954, %r942, %r953;
	clz.b32 	%r955, %r954;
	sub.s32 	%r229, 31, %r955;
	and.b32  	%r956, %r878, %r954;
	popc.b32 	%r230, %r956;
	setp.ne.s32 	%p107, %r443, %r229;
	mov.b32 	%r2230, 0;
	@%p107 bra 	$L__BB14_183;
	shl.b32 	%r957, %r943, 2;
	add.s32 	%r958, %r219, %r957;
	atom.shared.add.u32 	%r2230, [%r958], %r230;
$L__BB14_183:
	ld.param.u32 	%r2097, [_ZN3cub18CUB_300001_SM_10006detail10radix_sort29DeviceRadixSortOnesweepKernelINS1_5radix10policy_hubIiiyE10Policy1000ELNS0_9SortOrderE0EiiyiiNS1_21identity_decomposer_tEEEvPT5_SB_PT3_PKSC_PT1_PKSG_PT2_PKSK_T4_iiT6__param_9];
	shfl.sync.idx.b32	%r984|%p108, %r2230, %r229, 31, -1;
	add.s32 	%r233, %r230, %r984;
	shr.u32 	%r985, %r2226, %r2097;
	and.b32  	%r981, %r985, %r221;
	mov.b32 	%r961, 1;
	// begin inline asm
	{
    .reg .pred p;
    and.b32 %r959, %r981, %r961;    setp.ne.u32 p, %r959, 0;
    vote.ballot.sync.b32 %r959, p, 0xffffffff;
    @!p not.b32 %r959, %r959;
}

	// end inline asm
	mov.b32 	%r964, 2;
	// begin inline asm
	{
    .reg .pred p;
    and.b32 %r962, %r981, %r964;    setp.ne.u32 p, %r962, 0;
    vote.ballot.sync.b32 %r962, p, 0xffffffff;
    @!p not.b32 %r962, %r962;
}

	// end inline asm
	and.b32  	%r986, %r962, %r959;
	mov.b32 	%r967, 4;
	// begin inline asm
	{
    .reg .pred p;
    and.b32 %r965, %r981, %r967;    setp.ne.u32 p, %r965, 0;
    vote.ballot.sync.b32 %r965, p, 0xffffffff;
    @!p not.b32 %r965, %r965;
}

	// end inline asm
	and.b32  	%r987, %r965, %r986;
	mov.b32 	%r970, 8;
	// begin inline asm
	{
    .reg .pred p;
    and.b32 %r968, %r981, %r970;    setp.ne.u32 p, %r968, 0;
    vote.ballot.sync.b32 %r968, p, 0xffffffff;
    @!p not.b32 %r968, %r968;
}

	// end inline asm
	and.b32  	%r988, %r968, %r987;
	mov.b32 	%r973, 16;
	// begin inline asm
	{
    .reg .pred p;
    and.b32 %r971, %r981, %r973;    setp.ne.u32 p, %r971, 0;
    vote.ballot.sync.b32 %r971, p, 0xffffffff;
    @!p not.b32 %r971, %r971;
}

	// end inline asm
	and.b32  	%r989, %r971, %r988;
	mov.b32 	%r976, 32;
	// begin inline asm
	{
    .reg .pred p;
    and.b32 %r974, %r981, %r976;    setp.ne.u32 p, %r974, 0;
    vote.ballot.sync.b32 %r974, p, 0xffffffff;
    @!p not.b32 %r974, %r974;
}

	// end inline asm
	and.b32  	%r990, %r974, %r989;
	mov.b32 	%r979, 64;
	// begin inline asm
	{
    .reg .pred p;
    and.b32 %r977, %r981, %r979;    setp.ne.u32 p, %r977, 0;
    vote.ballot.sync.b32 %r977, p, 0xffffffff;
    @!p not.b32 %r977, %r977;
}

	// end inline asm
	and.b32  	%r991, %r977, %r990;
	mov.b32 	%r982, 128;
	// begin inline asm
	{
    .reg .pred p;
    and.b32 %r980, %r981, %r982;    setp.ne.u32 p, %r980, 0;
    vote.ballot.sync.b32 %r980, p, 0xffffffff;
    @!p not.b32 %r980, %r980;
}

	// end inline asm
	and.b32  	%r992, %r980, %r991;
	clz.b32 	%r993, %r992;
	sub.s32 	%r235, 31, %r993;
	and.b32  	%r994, %r878, %r992;
	popc.b32 	%r236, %r994;
	setp.ne.s32 	%p109, %r443, %r235;
	mov.b32 	%r2231, 0;
	@%p109 bra 	$L__BB14_185;
	shl.b32 	%r995, %r981, 2;
	add.s32 	%r996, %r219, %r995;
	atom.shared.add.u32 	%r2231, [%r996], %r236;
$L__BB14_185:
	ld.param.u32 	%r2098, [_ZN3cub18CUB_300001_SM_10006detail10radix_sort29DeviceRadixSortOnesweepKernelINS1_5radix10policy_hubIiiyE10Policy1000ELNS0_9SortOrderE0EiiyiiNS1_21identity_decomposer_tEEEvPT5_SB_PT3_PKSC_PT1_PKSG_PT2_PKSK_T4_iiT6__param_9];
	shfl.sync.idx.b32	%r1022|%p110, %r2231, %r235, 31, -1;
	add.s32 	%r239, %r236, %r1022;
	shr.u32 	%r1023, %r2225, %r2098;
	and.b32  	%r1019, %r1023, %r221;
	mov.b32 	%r999, 1;
	// begin inline asm
	{
    .reg .pred p;
    and.b32 %r997, %r1019, %r999;    setp.ne.u32 p, %r997, 0;
    vote.ballot.sync.b32 %r997, p, 0xffffffff;
    @!p not.b32 %r997, %r997;
}

	// end inline asm
	mov.b32 	%r1002, 2;
	// begin inline asm
	{
    .reg .pred p;
    and.b32 %r1000, %r1019, %r1002;    setp.ne.u32 p, %r1000, 0;
    vote.ballot.sync.b32 %r1000, p, 0xffffffff;
    @!p not.b32 %r1000, %r1000;
}

	// end inline asm
	and.b32  	%r1024, %r1000, %r997;
	mov.b32 	%r1005, 4;
	// begin inline asm
	{
    .reg .pred p;
    and.b32 %r1003, %r1019, %r1005;    setp.ne.u32 p, %r1003, 0;
    vote.ballot.sync.b32 %r1003, p, 0xffffffff;
    @!p not.b32 %r1003, %r1003;
}

	// end inline asm
	and.b32  	%r1025, %r1003, %r1024;
	mov.b32 	%r1008, 8;
	// begin inline asm
	{
    .reg .pred p;
    and.b32 %r1006, %r1019, %r1008;    setp.ne.u32 p, %r1006, 0;
    vote.ballot.sync.b32 %r1006, p, 0xffffffff;
    @!p not.b32 %r1006, %r1006;
}

	// end inline asm
	and.b32  	%r1026, %r1006, %r1025;
	mov.b32 	%r1011, 16;
	// begin inline asm
	{
    .reg .pred p;
    and.b32 %r1009, %r1019, %r1011;    setp.ne.u32 p, %r1009, 0;
    vote.ballot.sync.b32 %r1009, p, 0xffffffff;
    @!p not.b32 %r1009, %r1009;
}

	// end inline asm
	and.b32  	%r1027, %r1009, %r1026;
	mov.b32 	%r1014, 32;
	// begin inline asm
	{
    .reg .pred p;
    and.b32 %r1012, %r1019, %r1014;    setp.ne.u32 p, %r1012, 0;
    vote.ballot.sync.b32 %r1012, p, 0xffffffff;
    @!p not.b32 %r1012, %r1012;
}

	// end inline asm
	and.b32  	%r1028, %r1012, %r1027;
	mov.b32 	%r1017, 64;
	// begin inline asm
	{
    .reg .pred p;
    and.b32 %r1015, %r1019, %r1017;    setp.ne.u32 p, %r1015, 0;
    vote.ballot.sync.b32 %r1015, p, 0xffffffff;
    @!p not.b32 %r1015, %r1015;
}

	// end inline asm
	and.b32  	%r1029, %r1015, %r1028;
	mov.b32 	%r1020, 128;
	// begin inline asm
	{
    .reg .pred p;
    and.b32 %r1018, %r1019, %r1020;    setp.ne.u32 p, %r1018, 0;
    vote.ballot.sync.b32 %r1018, p, 0xffffffff;
    @!p not.b32 %r1018, %r1018;
}

	// end inline asm
	and.b32  	%r1030, %r1018, %r1029;
	clz.b32 	%r1031, %r1030;
	sub.s32 	%r241, 31, %r1031;
	and.b32  	%r1032, %r878, %r1030;
	popc.b32 	%r242, %r1032;
	setp.ne.s32 	%p111, %r443, %r241;
	mov.b32 	%r2232, 0;
	@%p111 bra 	$L__BB14_187;
	shl.b32 	%r1033, %r1019, 2;
	add.s32 	%r1034, %r219, %r1033;
	atom.shared.add.u32 	%r2232, [%r1034], %r242;
$L__BB14_187:
	ld.param.u32 	%r2099, [_ZN3cub18CUB_300001_SM_10006detail10radix_sort29DeviceRadixSortOnesweepKernelINS1_5radix10policy_hubIiiyE10Policy1000ELNS0_9SortOrderE0EiiyiiNS1_21identity_decomposer_tEEEvPT5_SB_PT3_PKSC_PT1_PKSG_PT2_PKSK_T4_iiT6__param_9];
	shfl.sync.idx.b32	%r1060|%p112, %r2232, %r241, 31, -1;
	add.s32 	%r245, %r242, %r1060;
	shr.u32 	%r1061, %r2224, %r2099;
	and.b32  	%r1057, %r1061, %r221;
	mov.b32 	%r1037, 1;
	// begin inline asm
	{
    .reg .pred p;
    and.b32 %r1035, %r1057, %r1037;    setp.ne.u32 p, %r1035, 0;
    vote.ballot.sync.b32 %r1035, p, 0xffffffff;
    @!p not.b32 %r1035, %r1035;
}

	// end inline asm
	mov.b32 	%r1040, 2;
	// begin inline asm
	{
    .reg .pred p;
    and.b32 %r1038, %r1057, %r1040;    setp.ne.u32 p, %r1038, 0;
    vote.ballot.sync.b32 %r1038, p, 0xffffffff;
    @!p not.b32 %r1038, %r1038;
}

	// end inline asm
	and.b32  	%r1062, %r1038, %r1035;
	mov.b32 	%r1043, 4;
	// begin inline asm
	{
    .reg .pred p;
    and.b32 %r1041, %r1057, %r1043;    setp.ne.u32 p, %r1041, 0;
    vote.ballot.sync.b32 %r1041, p, 0xffffffff;
    @!p not.b32 %r1041, %r1041;
}

	// end inline asm
	and.b32  	%r1063, %r1041, %r1062;
	mov.b32 	%r1046, 8;
	// begin inline asm
	{
    .reg .pred p;
    and.b32 %r1044, %r1057, %r1046;    setp.ne.u32 p, %r1044, 0;
    vote.ballot.sync.b32 %r1044, p, 0xffffffff;
    @!p not.b32 %r1044, %r1044;
}

	// end inline asm
	and.b32  	%r1064, %r1044, %r1063;
	mov.b32 	%r1049, 16;
	// begin inline asm
	{
    .reg .pred p;
    and.b32 %r1047, %r1057, %r1049;    setp.ne.u32 p, %r1047, 0;
    vote.ballot.sync.b32 %r1047, p, 0xffffffff;
    @!p not.b32 %r1047, %r1047;
}

	// end inline asm
	and.b32  	%r1065, %r1047, %r1064;
	mov.b32 	%r1052, 32;
	// begin inline asm
	{
    .reg .pred p;
    and.b32 %r1050, %r1057, %r1052;    setp.ne.u32 p, %r1050, 0;
    vote.ballot.sync.b32 %r1050, p, 0xffffffff;
    @!p not.b32 %r1050, %r1050;
}

	// end inline asm
	and.b32  	%r1066, %r1050, %r1065;
	mov.b32 	%r1055, 64;
	// begin inline asm
	{
    .reg .pred p;
    and.b32 %r1053, %r1057, %r1055;    setp.ne.u32 p, %r1053, 0;
    vote.ballot.sync.b32 %r1053, p, 0xffffffff;
    @!p not.b32 %r1053, %r1053;
}

	// end inline asm
	and.b32  	%r1067, %r1053, %r1066;
	mov.b32 	%r1058, 128;
	// begin inline asm
	{
    .reg .pred p;
    and.b32 %r1056, %r1057, %r1058;    setp.ne.u32 p, %r1056, 0;
    vote.ballot.sync.b32 %r1056, p, 0xffffffff;
    @!p not.b32 %r1056, %r1056;
}

	// end inline asm
	and.b32  	%r1068, %r1056, %r1067;
	clz.b32 	%r1069, %r1068;
	sub.s32 	%r247, 31, %r1069;
	and.b32  	%r1070, %r878, %r1068;
	popc.b32 	%r248, %r1070;
	setp.ne.s32 	%p113, %r443, %r247;
	mov.b32 	%r2233, 0;
	@%p113 bra 	$L__BB14_189;
	shl.b32 	%r1071, %r1057, 2;
	add.s32 	%r1072, %r219, %r1071;
	atom.shared.add.u32 	%r2233, [%r1072], %r248;
$L__BB14_189:
	ld.param.u32 	%r2100, [_ZN3cub18CUB_300001_SM_10006detail10radix_sort29DeviceRadixSortOnesweepKernelINS1_5radix10policy_hubIiiyE10Policy1000ELNS0_9SortOrderE0EiiyiiNS1_21identity_decomposer_tEEEvPT5_SB_PT3_PKSC_PT1_PKSG_PT2_PKSK_T4_iiT6__param_9];
	shfl.sync.idx.b32	%r1098|%p114, %r2233, %r247, 31, -1;
	add.s32 	%r251, %r248, %r1098;
	shr.u32 	%r1099, %r2223, %r2100;
	and.b32  	%r1095, %r1099, %r221;
	mov.b32 	%r1075, 1;
	// begin inline asm
	{
    .reg .pred p;
    and.b32 %r1073, %r1095, %r1075;    setp.ne.u32 p, %r1073, 0;
    vote.ballot.sync.b32 %r1073, p, 0xffffffff;
    @!p not.b32 %r1073, %r1073;
}

	// end inline asm
	mov.b32 	%r1078, 2;
	// begin inline asm
	{
    .reg .pred p;
    and.b32 %r1076, %r1095, %r1078;    setp.ne.u32 p, %r1076, 0;
    vote.ballot.sync.b32 %r1076, p, 0xffffffff;
    @!p not.b32 %r1076, %r1076;
}

	// end inline asm
	and.b32  	%r1100, %r1076, %r1073;
	mov.b32 	%r1081, 4;
	// begin inline asm
	{
    .reg .pred p;
    and.b32 %r1079, %r1095, %r1081;    setp.ne.u32 p, %r1079, 0;
    vote.ballot.sync.b32 %r1079, p, 0xffffffff;
    @!p not.b32 %r1079, %r1079;
}

	// end inline asm
	and.b32  	%r1101, %r1079, %r1100;
	mov.b32 	%r1084, 8;
	// begin inline asm
	{
    .reg .pred p;
    and.b32 %r1082, %r1095, %r1084;    setp.ne.u32 p, %r1082, 0;
    vote.ballot.sync.b32 %r1082, p, 0xffffffff;
    @!p not.b32 %r1082, %r1082;
}

	// end inline asm
	and.b32  	%r1102, %r1082, %r1101;
	mov.b32 	%r1087, 16;
	// begin inline asm
	{
    .reg .pred p;
    and.b32 %r1085, %r1095, %r1087;    setp.ne.u32 p, %r1085, 0;
    vote.ballot.sync.b32 %r1085, p, 0xffffffff;
    @!p not.b32 %r1085, %r1085;
}

	// end inline asm
	and.b32  	%r1103, %r1085, %r1102;
	mov.b32 	%r1090, 32;
	// begin inline asm
	{
    .reg .pred p;
    and.b32 %r1088, %r1095, %r1090;    setp.ne.u32 p, %r1088, 0;
    vote.ballot.sync.b32 %r1088, p, 0xffffffff;
    @!p not.b32 %r1088, %r1088;
}

	// end inline asm
	and.b32  	%r1104, %r1088, %r1103;
	mov.b32 	%r1093, 64;
	// begin inline asm
	{
    .reg .pred p;
    and.b32 %r1091, %r1095, %r1093;    setp.ne.u32 p, %r1091, 0;
    vote.ballot.sync.b32 %r1091, p, 0xffffffff;
    @!p not.b32 %r1091, %r1091;
}

	// end inline asm
	and.b32  	%r1105, %r1091, %r1104;
	mov.b32 	%r1096, 128;
	// begin inline asm
	{
    .reg .pred p;
    and.b32 %r1094, %r1095, %r1096;    setp.ne.u32 p, %r1094, 0;
    vote.ballot.sync.b32 %r1094, p, 0xffffffff;
    @!p not.b32 %r1094, %r1094;
}

	// end inline asm
	and.b32  	%r1106, %r1094, %r1105;
	clz.b32 	%r1107, %r1106;
	sub.s32 	%r253, 31, %r1107;
	and.b32  	%r1108, %r878, %r1106;
	popc.b32 	%r254, %r1108;
	setp.ne.s32 	%p115, %r443, %r253;
	mov.b32 	%r2234, 0;
	@%p115 bra 	$L__BB14_191;
	shl.b32 	%r1109, %r1095, 2;
	add.s32 	%r1110, %r219, %r1109;
	atom.shared.add.u32 	%r2234, [%r1110], %r254;
$L__BB14_191:
	ld.param.u32 	%r2101, [_ZN3cub18CUB_300001_SM_10006detail10radix_sort29DeviceRadixSortOnesweepKernelINS1_5radix10policy_hubIiiyE10Policy1000ELNS0_9SortOrderE0EiiyiiNS1_21identity_decomposer_tEEEvPT5_SB_PT3_PKSC_PT1_PKSG_PT2_PKSK_T4_iiT6__param_9];
	shfl.sync.idx.b32	%r1136|%p116, %r2234, %r253, 31, -1;
	add.s32 	%r257, %r254, %r1136;
	shr.u32 	%r1137, %r2222, %r2101;
	and.b32  	%r1133, %r1137, %r221;
	mov.b32 	%r1113, 1;
	// begin inline asm
	{
    .reg .pred p;
    and.b32 %r1111, %r1133, %r1113;    setp.ne.u32 p, %r1111, 0;
    vote.ballot.sync.b32 %r1111, p, 0xffffffff;
    @!p not.b32 %r1111, %r1111;
}

	// end inline asm
	mov.b32 	%r1116, 2;
	// begin inline asm
	{
    .reg .pred p;
    and.b32 %r1114, %r1133, %r1116;    setp.ne.u32 p, %r1114, 0;
    vote.ballot.sync.b32 %r1114, p, 0xffffffff;
    @!p not.b32 %r1114, %r1114;
}

	// end inline asm
	and.b32  	%r1138, %r1114, %r1111;
	mov.b32 	%r1119, 4;
	// begin inline asm
	{
    .reg .pred p;
    and.b32 %r1117, %r1133, %r1119;    setp.ne.u32 p, %r1117, 0;
    vote.ballot.sync.b32 %r1117, p, 0xffffffff;
    @!p not.b32 %r1117, %r1117;
}

	// end inline asm
	and.b32  	%r1139, %r1117, %r1138;
	mov.b32 	%r1122, 8;
	// begin inline asm
	{
    .reg .pred p;
    and.b32 %r1120, %r1133, %r1122;    setp.ne.u32 p, %r1120, 0;
    vote.ballot.sync.b32 %r1120, p, 0xffffffff;
    @!p not.b32 %r1120, %r1120;
}

	// end inline asm
	and.b32  	%r1140, %r1120, %r1139;
	mov.b32 	%r1125, 16;
	// begin inline asm
	{
    .reg .pred p;
    and.b32 %r1123, %r1133, %r1125;    setp.ne.u32 p, %r1123, 0;
    vote.ballot.sync.b32 %r1123, p, 0xffffffff;
    @!p not.b32 %r1123, %r1123;
}

	// end inline asm
	and.b32  	%r1141, %r1123, %r1140;
	mov.b32 	%r1128, 32;
	// begin inline asm
	{
    .reg .pred p;
    and.b32 %r1126, %r1133, %r1128;    setp.ne.u32 p, %r1126, 0;
    vote.ballot.sync.b32 %r1126, p, 0xffffffff;
    @!p not.b32 %r1126, %r1126;
}

	// end inline asm
	and.b32  	%r1142, %r1126, %r1141;
	mov.b32 	%r1131, 64;
	// begin inline asm
	{
    .reg .pred p;
    and.b32 %r1129, %r1133, %r1131;    setp.ne.u32 p, %r1129, 0;
    vote.ballot.sync.b32 %r1129, p, 0xffffffff;
    @!p not.b32 %r1129, %r1129;
}

	// end inline asm
	and.b32  	%r1143, %r1129, %r1142;
	mov.b32 	%r1134, 128;
	// begin inline asm
	{
    .reg .pred p;
    and.b32 %r1132, %r1133, %r1134;    setp.ne.u32 p, %r1132, 0;
    vote.ballot.sync.b32 %r1132, p, 0xffffffff;
    @!p not.b32 %r1132, %r1132;
}

	// end inline asm
	and.b32  	%r1144, %r1132, %r1143;
	clz.b32 	%r1145, %r1144;
	sub.s32 	%r259, 31, %r1145;
	and.b32  	%r1146, %r878, %r1144;
	popc.b32 	%r260, %r1146;
	setp.ne.s32 	%p117, %r443, %r259;
	mov.b32 	%r2235, 0;
	@%p117 bra 	$L__BB14_193;
	shl.b32 	%r1147, %r1133, 2;
	add.s32 	%r1148, %r219, %r1147;
	atom.shared.add.u32 	%r2235, [%r1148], %r260;
$L__BB14_193:
	ld.param.u32 	%r2102, [_ZN3cub18CUB_300001_SM_10006detail10radix_sort29DeviceRadixSortOnesweepKernelINS1_5radix10policy_hubIiiyE10Policy1000ELNS0_9SortOrderE0EiiyiiNS1_21identity_decomposer_tEEEvPT5_SB_PT3_PKSC_PT1_PKSG_PT2_PKSK_T4_iiT6__param_9];
	shfl.sync.idx.b32	%r1174|%p118, %r2235, %r259, 31, -1;
	add.s32 	%r263, %r260, %r1174;
	shr.u32 	%r1175, %r2221, %r2102;
	and.b32  	%r1171, %r1175, %r221;
	mov.b32 	%r1151, 1;
	// begin inline asm
	{
    .reg .pred p;
    and.b32 %r1149, %r1171, %r1151;    setp.ne.u32 p, %r1149, 0;
    vote.ballot.sync.b32 %r1149, p, 0xffffffff;
    @!p not.b32 %r1149, %r1149;
}

	// end inline asm
	mov.b32 	%r1154, 2;
	// begin inline asm
	{
    .reg .pred p;
    and.b32 %r1152, %r1171, %r1154;    setp.ne.u32 p, %r1152, 0;
    vote.ballot.sync.b32 %r1152, p, 0xffffffff;
    @!p not.b32 %r1152, %r1152;
}

	// end inline asm
	and.b32  	%r1176, %r1152, %r1149;
	mov.b32 	%r1157, 4;
	// begin inline asm
	{
    .reg .pred p;
    and.b32 %r1155, %r1171, %r1157;    setp.ne.u32 p, %r1155, 0;
    vote.ballot.sync.b32 %r1155, p, 0xffffffff;
    @!p not.b32 %r1155, %r1155;
}

	// end inline asm
	and.b32  	%r1177, %r1155, %r1176;
	mov.b32 	%r1160, 8;
	// begin inline asm
	{
    .reg .pred p;
    and.b32 %r1158, %r1171, %r1160;    setp.ne.u32 p, %r1158, 0;
    vote.ballot.sync.b32 %r1158, p, 0xffffffff;
    @!p not.b32 %r1158, %r1158;
}

	// end inline asm
	and.b32  	%r1178, %r1158, %r1177;
	mov.b32 	%r1163, 16;
	// begin inline asm
	{
    .reg .pred p;
    and.b32 %r1161, %r1171, %r1163;    setp.ne.u32 p, %r1161, 0;
    vote.ballot.sync.b32 %r1161, p, 0xffffffff;
    @!p not.b32 %r1161, %r1161;
}

	// end inline asm
	and.b32  	%r1179, %r1161, %r1178;
	mov.b32 	%r1166, 32;
	// begin inline asm
	{
    .reg .pred p;
    and.b32 %r1164, %r1171, %r1166;    setp.ne.u32 p, %r1164, 0;
    vote.ballot.sync.b32 %r1164, p, 0xffffffff;
    @!p not.b32 %r1164, %r1164;
}

	// end inline asm
	and.b32  	%r1180, %r1164, %r1179;
	mov.b32 	%r1169, 64;
	// begin inline asm
	{
    .reg .pred p;
    and.b32 %r1167, %r1171, %r1169;    setp.ne.u32 p, %r1167, 0;
    vote.ballot.sync.b32 %r1167, p, 0xffffffff;
    @!p not.b32 %r1167, %r1167;
}

	// end inline asm
	and.b32  	%r1181, %r1167, %r1180;
	mov.b32 	%r1172, 128;
	// begin inline asm
	{
    .reg .pred p;
    and.b32 %r1170, %r1171, %r1172;    setp.ne.u32 p, %r1170, 0;
    vote.ballot.sync.b32 %r1170, p, 0xffffffff;
    @!p not.b32 %r1170, %r1170;
}

	// end inline asm
	and.b32  	%r1182, %r1170, %r1181;
	clz.b32 	%r1183, %r1182;
	sub.s32 	%r265, 31, %r1183;
	and.b32  	%r1184, %r878, %r1182;
	popc.b32 	%r266, %r1184;
	setp.ne.s32 	%p119, %r443, %r265;
	mov.b32 	%r2236, 0;
	@%p119 bra 	$L__BB14_195;
	shl.b32 	%r1185, %r1171, 2;
	add.s32 	%r1186, %r219, %r1185;
	atom.shared.add.u32 	%r2236, [%r1186], %r266;
$L__BB14_195:
	ld.param.u32 	%r2103, [_ZN3cub18CUB_300001_SM_10006detail10radix_sort29DeviceRadixSortOnesweepKernelINS1_5radix10policy_hubIiiyE10Policy1000ELNS0_9SortOrderE0EiiyiiNS1_21identity_decomposer_tEEEvPT5_SB_PT3_PKSC_PT1_PKSG_PT2_PKSK_T4_iiT6__param_9];
	shfl.sync.idx.b32	%r1212|%p120, %r2236, %r265, 31, -1;
	add.s32 	%r269, %r266, %r1212;
	shr.u32 	%r1213, %r2220, %r2103;
	and.b32  	%r1209, %r1213, %r221;
	mov.b32 	%r1189, 1;
	// begin inline asm
	{
    .reg .pred p;
    and.b32 %r1187, %r1209, %r1189;    setp.ne.u32 p, %r1187, 0;
    vote.ballot.sync.b32 %r1187, p, 0xffffffff;
    @!p not.b32 %r1187, %r1187;
}

	// end inline asm
	mov.b32 	%r1192, 2;
	// begin inline asm
	{
    .reg .pred p;
    and.b32 %r1190, %r1209, %r1192;    setp.ne.u32 p, %r1190, 0;
    vote.ballot.sync.b32 %r1190, p, 0xffffffff;
    @!p not.b32 %r1190, %r1190;
}

	// end inline asm
	and.b32  	%r1214, %r1190, %r1187;
	mov.b32 	%r1195, 4;
	// begin inline asm
	{
    .reg .pred p;
    and.b32 %r1193, %r1209, %r1195;    setp.ne.u32 p, %r1193, 0;
    vote.ballot.sync.b32 %r1193, p, 0xffffffff;
    @!p not.b32 %r1193, %r1193;
}

	// end inline asm
	and.b32  	%r1215, %r1193, %r1214;
	mov.b32 	%r1198, 8;
	// begin inline asm
	{
    .reg .pred p;
    and.b32 %r1196, %r1209, %r1198;    setp.ne.u32 p, %r1196, 0;
    vote.ballot.sync.b32 %r1196, p, 0xffffffff;
    @!p not.b32 %r1196, %r1196;
}

	// end inline asm
	and.b32  	%r1216, %r1196, %r1215;
	mov.b32 	%r1201, 16;
	// begin inline asm
	{
    .reg .pred p;
    and.b32 %r1199, %r1209, %r1201;    setp.ne.u32 p, %r1199, 0;
    vote.ballot.sync.b32 %r1199, p, 0xffffffff;
    @!p not.b32 %r1199, %r1199;
}

	// end inline asm
	and.b32  	%r1217, %r1199, %r1216;
	mov.b32 	%r1204, 32;
	// begin inline asm
	{
    .reg .pred p;
    and.b32 %r1202, %r1209, %r1204;    setp.ne.u32 p, %r1202, 0;
    vote.ballot.sync.b32 %r1202, p, 0xffffffff;
    @!p not.b32 %r1202, %r1202;
}

	// end inline asm
	and.b32  	%r1218, %r1202, %r1217;
	mov.b32 	%r1207, 64;
	// begin inline asm
	{
    .reg .pred p;
    and.b32 %r1205, %r1209, %r1207;    setp.ne.u32 p, %r1205, 0;
    vote.ballot.sync.b32 %r1205, p, 0xffffffff;
    @!p not.b32 %r1205, %r1205;
}

	// end inline asm
	and.b32  	%r1219, %r1205, %r1218;
	mov.b32 	%r1210, 128;
	// begin inline asm
	{
    .reg .pred p;
    and.b32 %r1208, %r1209, %r1210;    setp.ne.u32 p, %r1208, 0;
    vote.ballot.sync.b32 %r1208, p, 0xffffffff;
    @!p not.b32 %r1208, %r1208;
}

	// end inline asm
	and.b32  	%r1220, %r1208, %r1219;
	clz.b32 	%r1221, %r1220;
	sub.s32 	%r271, 31, %r1221;
	and.b32  	%r1222, %r878, %r1220;
	popc.b32 	%r272, %r1222;
	setp.ne.s32 	%p121, %r443, %r271;
	mov.b32 	%r2237, 0;
	@%p121 bra 	$L__BB14_197;
	shl.b32 	%r1223, %r1209, 2;
	add.s32 	%r1224, %r219, %r1223;
	atom.shared.add.u32 	%r2237, [%r1224], %r272;
$L__BB14_197:
	ld.param.u32 	%r2104, [_ZN3cub18CUB_300001_SM_10006detail10radix_sort29DeviceRadixSortOnesweepKernelINS1_5radix10policy_hubIiiyE10Policy1000ELNS0_9SortOrderE0EiiyiiNS1_21identity_decomposer_tEEEvPT5_SB_PT3_PKSC_PT1_PKSG_PT2_PKSK_T4_iiT6__param_9];
	shfl.sync.idx.b32	%r1250|%p122, %r2237, %r271, 31, -1;
	add.s32 	%r275, %r272, %r1250;
	shr.u32 	%r1251, %r2219, %r2104;
	and.b32  	%r1247, %r1251, %r221;
	mov.b32 	%r1227, 1;
	// begin inline asm
	{
    .reg .pred p;
    and.b32 %r1225, %r1247, %r1227;    setp.ne.u32 p, %r1225, 0;
    vote.ballot.sync.b32 %r1225, p, 0xffffffff;
    @!p not.b32 %r1225, %r1225;
}

	// end inline asm
	mov.b32 	%r1230, 2;
	// begin inline asm
	{
    .reg .pred p;
    and.b32 %r1228, %r1247, %r1230;    setp.ne.u32 p, %r1228, 0;
    vote.ballot.sync.b32 %r1228, p, 0xffffffff;
    @!p not.b32 %r1228, %r1228;
}

	// end inline asm
	and.b32  	%r1252, %r1228, %r1225;
	mov.b32 	%r1233, 4;
	// begin inline asm
	{
    .reg .pred p;
    and.b32 %r1231, %r1247, %r1233;    setp.ne.u32 p, %r1231, 0;
    vote.ballot.sync.b32 %r1231, p, 0xffffffff;
    @!p not.b32 %r1231, %r1231;
}

	// end inline asm
	and.b32  	%r1253, %r1231, %r1252;
	mov.b32 	%r1236, 8;
	// begin inline asm
	{
    .reg .pred p;
    and.b32 %r1234, %r1247, %r1236;    setp.ne.u32 p, %r1234, 0;
    vote.ballot.sync.b32 %r1234, p, 0xffffffff;
    @!p not.b32 %r1234, %r1234;
}

	// end inline asm
	and.b32  	%r1254, %r1234, %r1253;
	mov.b32 	%r1239, 16;
	// begin inline asm
	{
    .reg .pred p;
    and.b32 %r1237, %r1247, %r1239;    setp.ne.u32 p, %r1237, 0;
    vote.ballot.sync.b32 %r1237, p, 0xffffffff;
    @!p not.b32 %r1237, %r1237;
}

	// end inline asm
	and.b32  	%r1255, %r1237, %r1254;
	mov.b32 	%r1242, 32;
	// begin inline asm
	{
    .reg .pred p;
    and.b32 %r1240, %r1247, %r1242;    setp.ne.u32 p, %r1240, 0;
    vote.ballot.sync.b32 %r1240, p, 0xffffffff;
    @!p not.b32 %r1240, %r1240;
}

	// end inline asm
	and.b32  	%r1256, %r1240, %r1255;
	mov.b32 	%r1245, 64;
	// begin inline asm
	{
    .reg .pred p;
    and.b32 %r1243, %r1247, %r1245;    setp.ne.u32 p, %r1243, 0;
    vote.ballot.sync.b32 %r1243, p, 0xffffffff;
    @!p not.b32 %r1243, %r1243;
}

	// end inline asm
	and.b32  	%r1257, %r1243, %r1256;
	mov.b32 	%r1248, 128;
	// begin inline asm
	{
    .reg .pred p;
    and.b32 %r1246, %r1247, %r1248;    setp.ne.u32 p, %r1246, 0;
    vote.ballot.sync.b32 %r1246, p, 0xffffffff;
    @!p not.b32 %r1246, %r1246;
}

	// end inline asm
	and.b32  	%r1258, %r1246, %r1257;
	clz.b32 	%r1259, %r1258;
	sub.s32 	%r277, 31, %r1259;
	and.b32  	%r1260, %r878, %r1258;
	popc.b32 	%r278, %r1260;
	setp.ne.s32 	%p123, %r443, %r277;
	mov.b32 	%r2238, 0;
	@%p123 bra 	$L__BB14_199;
	shl.b32 	%r1265, %r1247, 2;
	add.s32 	%r1266, %r219, %r1265;
	atom.shared.add.u32 	%r2238, [%r1266], %r278;
$L__BB14_199:
	ld.param.u32 	%r2105, [_ZN3cub18CUB_300001_SM_10006detail10radix_sort29DeviceRadixSortOnesweepKernelINS1_5radix10policy_hubIiiyE10Policy1000ELNS0_9SortOrderE0EiiyiiNS1_21identity_decomposer_tEEEvPT5_SB_PT3_PKSC_PT1_PKSG_PT2_PKSK_T4_iiT6__param_9];
	shfl.sync.idx.b32	%r1292|%p124, %r2238, %r277, 31, -1;
	add.s32 	%r281, %r278, %r1292;
	shr.u32 	%r1293, %r2218, %r2105;
	and.b32  	%r1289, %r1293, %r221;
	mov.b32 	%r1269, 1;
	// begin inline asm
	{
    .reg .pred p;
    and.b32 %r1267, %r1289, %r1269;    setp.ne.u32 p, %r1267, 0;
    vote.ballot.sync.b32 %r1267, p, 0xffffffff;
    @!p not.b32 %r1267, %r1267;
}

	// end inline asm
	mov.b32 	%r1272, 2;
	// begin inline asm
	{
    .reg .pred p;
    and.b32 %r1270, %r1289, %r1272;    setp.ne.u32 p, %r1270, 0;
    vote.ballot.sync.b32 %r1270, p, 0xffffffff;
    @!p not.b32 %r1270, %r1270;
}

	// end inline asm
	and.b32  	%r1294, %r1270, %r1267;
	mov.b32 	%r1275, 4;
	// begin inline asm
	{
    .reg .pred p;
    and.b32 %r1273, %r1289, %r1275;    setp.ne.u32 p, %r1273, 0;
    vote.ballot.sync.b32 %r1273, p, 0xffffffff;
    @!p not.b32 %r1273, %r1273;
}

	// end inline asm
	and.b32  	%r1295, %r1273, %r1294;
	mov.b32 	%r1278, 8;
	// begin inline asm
	{
    .reg .pred p;
    and.b32 %r1276, %r1289, %r1278;    setp.ne.u32 p, %r1276, 0;
    vote.ballot.sync.b32 %r1276, p, 0xffffffff;
    @!p not.b32 %r1276, %r1276;
}

	// end inline asm
	and.b32  	%r1296, %r1276, %r1295;
	mov.b32 	%r1281, 16;
	// begin inline asm
	{
    .reg .pred p;
    and.b32 %r1279, %r1289, %r1281;    setp.ne.u32 p, %r1279, 0;
    vote.ballot.sync.b32 %r1279, p, 0xffffffff;
    @!p not.b32 %r1279, %r1279;
}

	// end inline asm
	and.b32  	%r1297, %r1279, %r1296;
	mov.b32 	%r1284, 32;
	// begin inline asm
	{
    .reg .pred p;
    and.b32 %r1282, %r1289, %r1284;    setp.ne.u32 p, %r1282, 0;
    vote.ballot.sync.b32 %r1282, p, 0xffffffff;
    @!p not.b32 %r1282, %r1282;
}

	// end inline asm
	and.b32  	%r1298, %r1282, %r1297;
	mov.b32 	%r1287, 64;
	// begin inline asm
	{
    .reg .pred p;
    and.b32 %r1285, %r1289, %r1287;    setp.ne.u32 p, %r1285, 0;
    vote.ballot.sync.b32 %r1285, p, 0xffffffff;
    @!p not.b32 %r1285, %r1285;
}

	// end inline asm
	and.b32  	%r1299, %r1285, %r1298;
	mov.b32 	%r1290, 128;
	// begin inline asm
	{
    .reg .pred p;
    and.b32 %r1288, %r1289, %r1290;    setp.ne.u32 p, %r1288, 0;
    vote.ballot.sync.b32 %r1288, p, 0xffffffff;
    @!p not.b32 %r1288, %r1288;
}

	// end inline asm
	and.b32  	%r1300, %r1288, %r1299;
	clz.b32 	%r1301, %r1300;
	sub.s32 	%r283, 31, %r1301;
	and.b32  	%r1302, %r878, %r1300;
	popc.b32 	%r284, %r1302;
	setp.ne.s32 	%p125, %r443, %r283;
	mov.b32 	%r2239, 0;
	@%p125 bra 	$L__BB14_201;
	shl.b32 	%r1307, %r1289, 2;
	add.s32 	%r1308, %r219, %r1307;
	atom.shared.add.u32 	%r2239, [%r1308], %r284;
$L__BB14_201:
	ld.param.u32 	%r2106, [_ZN3cub18CUB_300001_SM_10006detail10radix_sort29DeviceRadixSortOnesweepKernelINS1_5radix10policy_hubIiiyE10Policy1000ELNS0_9SortOrderE0EiiyiiNS1_21identity_decomposer_tEEEvPT5_SB_PT3_PKSC_PT1_PKSG_PT2_PKSK_T4_iiT6__param_9];
	shfl.sync.idx.b32	%r1334|%p126, %r2239, %r283, 31, -1;
	add.s32 	%r287, %r284, %r1334;
	shr.u32 	%r1335, %r2217, %r2106;
	and.b32  	%r1331, %r1335, %r221;
	mov.b32 	%r1311, 1;
	// begin inline asm
	{
    .reg .pred p;
    and.b32 %r1309, %r1331, %r1311;    setp.ne.u32 p, %r1309, 0;
    vote.ballot.sync.b32 %r1309, p, 0xffffffff;
    @!p not.b32 %r1309, %r1309;
}

	// end inline asm
	mov.b32 	%r1314, 2;
	// begin inline asm
	{
    .reg .pred p;
    and.b32 %r1312, %r1331, %r1314;    setp.ne.u32 p, %r1312, 0;
    vote.ballot.sync.b32 %r1312, p, 0xffffffff;
    @!p not.b32 %r1312, %r1312;
}

	// end inline asm
	and.b32  	%r1336, %r1312, %r1309;
	mov.b32 	%r1317, 4;
	// begin inline asm
	{
    .reg .pred p;
    and.b32 %r1315, %r1331, %r1317;    setp.ne.u32 p, %r1315, 0;
    vote.ballot.sync.b32 %r1315, p, 0xffffffff;
    @!p not.b32 %r1315, %r1315;
}

	// end inline asm
	and.b32  	%r1337, %r1315, %r1336;
	mov.b32 	%r1320, 8;
	// begin inline asm
	{
    .reg .pred p;
    and.b32 %r1318, %r1331, %r1320;    setp.ne.u32 p, %r1318, 0;
    vote.ballot.sync.b32 %r1318, p, 0xffffffff;
    @!p not.b32 %r1318, %r1318;
}

	// end inline asm
	and.b32  	%r1338, %r1318, %r1337;
	mov.b32 	%r1323, 16;
	// begin inline asm
	{
    .reg .pred p;
    and.b32 %r1321, %r1331, %r1323;    setp.ne.u32 p, %r1321, 0;
    vote.ballot.sync.b32 %r1321, p, 0xffffffff;
    @!p not.b32 %r1321, %r1321;
}

	// end inline asm
	and.b32  	%r1339, %r1321, %r1338;
	mov.b32 	%r1326, 32;
	// begin inline asm
	{
    .reg .pred p;
    and.b32 %r1324, %r1331, %r1326;    setp.ne.u32 p, %r1324, 0;
    vote.ballot.sync.b32 %r1324, p, 0xffffffff;
    @!p not.b32 %r1324, %r1324;
}

	// end inline asm
	and.b32  	%r1340, %r1324, %r1339;
	mov.b32 	%r1329, 64;
	// begin inline asm
	{
    .reg .pred p;
    and.b32 %r1327, %r1331, %r1329;    setp.ne.u32 p, %r1327, 0;
    vote.ballot.sync.b32 %r1327, p, 0xffffffff;
    @!p not.b32 %r1327, %r1327;
}

	// end inline asm
	and.b32  	%r1341, %r1327, %r1340;
	mov.b32 	%r1332, 128;
	// begin inline asm
	{
    .reg .pred p;
    and.b32 %r1330, %r1331, %r1332;    setp.ne.u32 p, %r1330, 0;
    vote.ballot.sync.b32 %r1330, p, 0xffffffff;
    @!p not.b32 %r1330, %r1330;
}

	// end inline asm
	and.b32  	%r1342, %r1330, %r1341;
	clz.b32 	%r1343, %r1342;
	sub.s32 	%r289, 31, %r1343;
	and.b32  	%r1344, %r878, %r1342;
	popc.b32 	%r290, %r1344;
	setp.ne.s32 	%p127, %r443, %r289;
	mov.b32 	%r2240, 0;
	@%p127 bra 	$L__BB14_203;
	shl.b32 	%r1349, %r1331, 2;
	add.s32 	%r1350, %r219, %r1349;
	atom.shared.add.u32 	%r2240, [%r1350], %r290;
$L__BB14_203:
	ld.param.u32 	%r2107, [_ZN3cub18CUB_300001_SM_10006detail10radix_sort29DeviceRadixSortOnesweepKernelINS1_5radix10policy_hubIiiyE10Policy1000ELNS0_9SortOrderE0EiiyiiNS1_21identity_decomposer_tEEEvPT5_SB_PT3_PKSC_PT1_PKSG_PT2_PKSK_T4_iiT6__param_9];
	shfl.sync.idx.b32	%r1376|%p128, %r2240, %r289, 31, -1;
	add.s32 	%r293, %r290, %r1376;
	shr.u32 	%r1377, %r2216, %r2107;
	and.b32  	%r1373, %r1377, %r221;
	mov.b32 	%r1353, 1;
	// begin inline asm
	{
    .reg .pred p;
    and.b32 %r1351, %r1373, %r1353;    setp.ne.u32 p, %r1351, 0;
    vote.ballot.sync.b32 %r1351, p, 0xffffffff;
    @!p not.b32 %r1351, %r1351;
}

	// end inline asm
	mov.b32 	%r1356, 2;
	// begin inline asm
	{
    .reg .pred p;
    and.b32 %r1354, %r1373, %r1356;    setp.ne.u32 p, %r1354, 0;
    vote.ballot.sync.b32 %r1354, p, 0xffffffff;
    @!p not.b32 %r1354, %r1354;
}

	// end inline asm
	and.b32  	%r1378, %r1354, %r1351;
	mov.b32 	%r1359, 4;
	// begin inline asm
	{
    .reg .pred p;
    and.b32 %r1357, %r1373, %r1359;    setp.ne.u32 p, %r1357, 0;
    vote.ballot.sync.b32 %r1357, p, 0xffffffff;
    @!p not.b32 %r1357, %r1357;
}

	// end inline asm
	and.b32  	%r1379, %r1357, %r1378;
	mov.b32 	%r1362, 8;
	// begin inline asm
	{
    .reg .pred p;
    and.b32 %r1360, %r1373, %r1362;    setp.ne.u32 p, %r1360, 0;
    vote.ballot.sync.b32 %r1360, p, 0xffffffff;
    @!p not.b32 %r1360, %r1360;
}

	// end inline asm
	and.b32  	%r1380, %r1360, %r1379;
	mov.b32 	%r1365, 16;
	// begin inline asm
	{
    .reg .pred p;
    and.b32 %r1363, %r1373, %r1365;    setp.ne.u32 p, %r1363, 0;
    vote.ballot.sync.b32 %r1363, p, 0xffffffff;
    @!p not.b32 %r1363, %r1363;
}

	// end inline asm
	and.b32  	%r1381, %r1363, %r1380;
	mov.b32 	%r1368, 32;
	// begin inline asm
	{
    .reg .pred p;
    and.b32 %r1366, %r1373, %r1368;    setp.ne.u32 p, %r1366, 0;
    vote.ballot.sync.b32 %r1366, p, 0xffffffff;
    @!p not.b32 %r1366, %r1366;
}

	// end inline asm
	and.b32  	%r1382, %r1366, %r1381;
	mov.b32 	%r1371, 64;
	// begin inline asm
	{
    .reg .pred p;
    and.b32 %r1369, %r1373, %r1371;    setp.ne.u32 p, %r1369, 0;
    vote.ballot.sync.b32 %r1369, p, 0xffffffff;
    @!p not.b32 %r1369, %r1369;
}

	// end inline asm
	and.b32  	%r1383, %r1369, %r1382;
	mov.b32 	%r1374, 128;
	// begin inline asm
	{
    .reg .pred p;
    and.b32 %r1372, %r1373, %r1374;    setp.ne.u32 p, %r1372, 0;
    vote.ballot.sync.b32 %r1372, p, 0xffffffff;
    @!p not.b32 %r1372, %r1372;
}

	// end inline asm
	and.b32  	%r1384, %r1372, %r1383;
	clz.b32 	%r1385, %r1384;
	sub.s32 	%r295, 31, %r1385;
	and.b32  	%r1386, %r878, %r1384;
	popc.b32 	%r296, %r1386;
	setp.ne.s32 	%p129, %r443, %r295;
	mov.b32 	%r2241, 0;
	@%p129 bra 	$L__BB14_205;
	shl.b32 	%r1391, %r1373, 2;
	add.s32 	%r1392, %r219, %r1391;
	atom.shared.add.u32 	%r2241, [%r1392], %r296;
$L__BB14_205:
	ld.param.u32 	%r2108, [_ZN3cub18CUB_300001_SM_10006detail10radix_sort29DeviceRadixSortOnesweepKernelINS1_5radix10policy_hubIiiyE10Policy1000ELNS0_9SortOrderE0EiiyiiNS1_21identity_decomposer_tEEEvPT5_SB_PT3_PKSC_PT1_PKSG_PT2_PKSK_T4_iiT6__param_9];
	shfl.sync.idx.b32	%r1418|%p130, %r2241, %r295, 31, -1;
	add.s32 	%r299, %r296, %r1418;
	shr.u32 	%r1419, %r2215, %r2108;
	and.b32  	%r1415, %r1419, %r221;
	mov.b32 	%r1395, 1;
	// begin inline asm
	{
    .reg .pred p;
    and.b32 %r1393, %r1415, %r1395;    setp.ne.u32 p, %r1393, 0;
    vote.ballot.sync.b32 %r1393, p, 0xffffffff;
    @!p not.b32 %r1393, %r1393;
}

	// end inline asm
	mov.b32 	%r1398, 2;
	// begin inline asm
	{
    .reg .pred p;
    and.b32 %r1396, %r1415, %r1398;    setp.ne.u32 p, %r1396, 0;
    vote.ballot.sync.b32 %r1396, p, 0xffffffff;
    @!p not.b32 %r1396, %r1396;
}

	// end inline asm
	and.b32  	%r1420, %r1396, %r1393;
	mov.b32 	%r1401, 4;
	// begin inline asm
	{
    .reg .pred p;
    and.b32 %r1399, %r1415, %r1401;    setp.ne.u32 p, %r1399, 0;
    vote.ballot.sync.b32 %r1399, p, 0xffffffff;
    @!p not.b32 %r1399, %r1399;
}

	// end inline asm
	and.b32  	%r1421, %r1399, %r1420;
	mov.b32 	%r1404, 8;
	// begin inline asm
	{
    .reg .pred p;
    and.b32 %r1402, %r1415, %r1404;    setp.ne.u32 p, %r1402, 0;
    vote.ballot.sync.b32 %r1402, p, 0xffffffff;
    @!p not.b32 %r1402, %r1402;
}

	// end inline asm
	and.b32  	%r1422, %r1402, %r1421;
	mov.b32 	%r1407, 16;
	// begin inline asm
	{
    .reg .pred p;
    and.b32 %r1405, %r1415, %r1407;    setp.ne.u32 p, %r1405, 0;
    vote.ballot.sync.b32 %r1405, p, 0xffffffff;
    @!p not.b32 %r1405, %r1405;
}

	// end inline asm
	and.b32  	%r1423, %r1405, %r1422;
	mov.b32 	%r1410, 32;
	// begin inline asm
	{
    .reg .pred p;
    and.b32 %r1408, %r1415, %r1410;    setp.ne.u32 p, %r1408, 0;
    vote.ballot.sync.b32 %r1408, p, 0xffffffff;
    @!p not.b32 %r1408, %r1408;
}

	// end inline asm
	and.b32  	%r1424, %r1408, %r1423;
	mov.b32 	%r1413, 64;
	// begin inline asm
	{
    .reg .pred p;
    and.b32 %r1411, %r1415, %r1413;    setp.ne.u32 p, %r1411, 0;
    vote.ballot.sync.b32 %r1411, p, 0xffffffff;
    @!p not.b32 %r1411, %r1411;
}

	// end inline asm
	and.b32  	%r1425, %r1411, %r1424;
	mov.b32 	%r1416, 128;
	// begin inline asm
	{
    .reg .pred p;
    and.b32 %r1414, %r1415, %r1416;    setp.ne.u32 p, %r1414, 0;
    vote.ballot.sync.b32 %r1414, p, 0xffffffff;
    @!p not.b32 %r1414, %r1414;
}

	// end inline asm
	and.b32  	%r1426, %r1414, %r1425;
	clz.b32 	%r1427, %r1426;
	sub.s32 	%r301, 31, %r1427;
	and.b32  	%r1428, %r878, %r1426;
	popc.b32 	%r302, %r1428;
	setp.ne.s32 	%p131, %r443, %r301;
	mov.b32 	%r2242, 0;
	@%p131 bra 	$L__BB14_207;
	shl.b32 	%r1433, %r1415, 2;
	add.s32 	%r1434, %r219, %r1433;
	atom.shared.add.u32 	%r2242, [%r1434], %r302;
$L__BB14_207:
	ld.param.u32 	%r2109, [_ZN3cub18CUB_300001_SM_10006detail10radix_sort29DeviceRadixSortOnesweepKernelINS1_5radix10policy_hubIiiyE10Policy1000ELNS0_9SortOrderE0EiiyiiNS1_21identity_decomposer_tEEEvPT5_SB_PT3_PKSC_PT1_PKSG_PT2_PKSK_T4_iiT6__param_9];
	shfl.sync.idx.b32	%r1460|%p132, %r2242, %r301, 31, -1;
	add.s32 	%r305, %r302, %r1460;
	shr.u32 	%r1461, %r2214, %r2109;
	and.b32  	%r1457, %r1461, %r221;
	mov.b32 	%r1437, 1;
	// begin inline asm
	{
    .reg .pred p;
    and.b32 %r1435, %r1457, %r1437;    setp.ne.u32 p, %r1435, 0;
    vote.ballot.sync.b32 %r1435, p, 0xffffffff;
    @!p not.b32 %r1435, %r1435;
}

	// end inline asm
	mov.b32 	%r1440, 2;
	// begin inline asm
	{
    .reg .pred p;
    and.b32 %r1438, %r1457, %r1440;    setp.ne.u32 p, %r1438, 0;
    vote.ballot.sync.b32 %r1438, p, 0xffffffff;
    @!p not.b32 %r1438, %r1438;
}

	// end inline asm
	and.b32  	%r1462, %r1438, %r1435;
	mov.b32 	%r1443, 4;
	// begin inline asm
	{
    .reg .pred p;
    and.b32 %r1441, %r1457, %r1443;    setp.ne.u32 p, %r1441, 0;
    vote.ballot.sync.b32 %r1441, p, 0xffffffff;
    @!p not.b32 %r1441, %r1441;
}

	// end inline asm
	and.b32  	%r1463, %r1441, %r1462;
	mov.b32 	%r1446, 8;
	// begin inline asm
	{
    .reg .pred p;
    and.b32 %r1444, %r1457, %r1446;    setp.ne.u32 p, %r1444, 0;
    vote.ballot.sync.b32 %r1444, p, 0xffffffff;
    @!p not.b32 %r1444, %r1444;
}

	// end inline asm
	and.b32  	%r1464, %r1444, %r1463;
	mov.b32 	%r1449, 16;
	// begin inline asm
	{
    .reg .pred p;
    and.b32 %r1447, %r1457, %r1449;    setp.ne.u32 p, %r1447, 0;
    vote.ballot.sync.b32 %r1447, p, 0xffffffff;
    @!p not.b32 %r1447, %r1447;
}

	// end inline asm
	and.b32  	%r1465, %r1447, %r1464;
	mov.b32 	%r1452, 32;
	// begin inline asm
	{
    .reg .pred p;
    and.b32 %r1450, %r1457, %r1452;    setp.ne.u32 p, %r1450, 0;
    vote.ballot.sync.b32 %r1450, p, 0xffffffff;
    @!p not.b32 %r1450, %r1450;
}

	// end inline asm
	and.b32  	%r1466, %r1450, %r1465;
	mov.b32 	%r1455, 64;
	// begin inline asm
	{
    .reg .pred p;
    and.b32 %r1453, %r1457, %r1455;    setp.ne.u32 p, %r1453, 0;
    vote.ballot.sync.b32 %r1453, p, 0xffffffff;
    @!p not.b32 %r1453, %r1453;
}

	// end inline asm
	and.b32  	%r1467, %r1453, %r1466;
	mov.b32 	%r1458, 128;
	// begin inline asm
	{
    .reg .pred p;
    and.b32 %r1456, %r1457, %r1458;    setp.ne.u32 p, %r1456, 0;
    vote.ballot.sync.b32 %r1456, p, 0xffffffff;
    @!p not.b32 %r1456, %r1456;
}

	// end inline asm
	and.b32  	%r1468, %r1456, %r1467;
	clz.b32 	%r1469, %r1468;
	sub.s32 	%r307, 31, %r1469;
	and.b32  	%r1470, %r878, %r1468;
	popc.b32 	%r308, %r1470;
	setp.ne.s32 	%p133, %r443, %r307;
	mov.b32 	%r2243, 0;
	@%p133 bra 	$L__BB14_209;
	shl.b32 	%r1475, %r1457, 2;
	add.s32 	%r1476, %r219, %r1475;
	atom.shared.add.u32 	%r2243, [%r1476], %r308;
$L__BB14_209:
	ld.param.u32 	%r2110, [_ZN3cub18CUB_300001_SM_10006detail10radix_sort29DeviceRadixSortOnesweepKernelINS1_5radix10policy_hubIiiyE10Policy1000ELNS0_9SortOrderE0EiiyiiNS1_21identity_decomposer_tEEEvPT5_SB_PT3_PKSC_PT1_PKSG_PT2_PKSK_T4_iiT6__param_9];
	shfl.sync.idx.b32	%r1502|%p134, %r2243, %r307, 31, -1;
	add.s32 	%r311, %r308, %r1502;
	shr.u32 	%r1503, %r2213, %r2110;
	and.b32  	%r1499, %r1503, %r221;
	mov.b32 	%r1479, 1;
	// begin inline asm
	{
    .reg .pred p;
    and.b32 %r1477, %r1499, %r1479;    setp.ne.u32 p, %r1477, 0;
    vote.ballot.sync.b32 %r1477, p, 0xffffffff;
    @!p not.b32 %r1477, %r1477;
}

	// end inline asm
	mov.b32 	%r1482, 2;
	// begin inline asm
	{
    .reg .pred p;
    and.b32 %r1480, %r1499, %r1482;    setp.ne.u32 p, %r1480, 0;
    vote.ballot.sync.b32 %r1480, p, 0xffffffff;
    @!p not.b32 %r1480, %r1480;
}

	// end inline asm
	and.b32  	%r1504, %r1480, %r1477;
	mov.b32 	%r1485, 4;
	// begin inline asm
	{
    .reg .pred p;
    and.b32 %r1483, %r1499, %r1485;    setp.ne.u32 p, %r1483, 0;
    vote.ballot.sync.b32 %r1483, p, 0xffffffff;
    @!p not.b32 %r1483, %r1483;
}

	// end inline asm
	and.b32  	%r1505, %r1483, %r1504;
	mov.b32 	%r1488, 8;
	// begin inline asm
	{
    .reg .pred p;
    and.b32 %r1486, %r1499, %r1488;    setp.ne.u32 p, %r1486, 0;
    vote.ballot.sync.b32 %r1486, p, 0xffffffff;
    @!p not.b32 %r1486, %r1486;
}

	// end inline asm
	and.b32  	%r1506, %r1486, %r1505;
	mov.b32 	%r1491, 16;
	// begin inline asm
	{
    .reg .pred p;
    and.b32 %r1489, %r1499, %r1491;    setp.ne.u32 p, %r1489, 0;
    vote.ballot.sync.b32 %r1489, p, 0xffffffff;
    @!p not.b32 %r1489, %r1489;
}

	// end inline asm
	and.b32  	%r1507, %r1489, %r1506;
	mov.b32 	%r1494, 32;
	// begin inline asm
	{
    .reg .pred p;
    and.b32 %r1492, %r1499, %r1494;    setp.ne.u32 p, %r1492, 0;
    vote.ballot.sync.b32 %r1492, p, 0xffffffff;
    @!p not.b32 %r1492, %r1492;
}

	// end inline asm
	and.b32  	%r1508, %r1492, %r1507;
	mov.b32 	%r1497, 64;
	// begin inline asm
	{
    .reg .pred p;
    and.b32 %r1495, %r1499, %r1497;    setp.ne.u32 p, %r1495, 0;
    vote.ballot.sync.b32 %r1495, p, 0xffffffff;
    @!p not.b32 %r1495, %r1495;
}

	// end inline asm
	and.b32  	%r1509, %r1495, %r1508;
	mov.b32 	%r1500, 128;
	// begin inline asm
	{
    .reg .pred p;
    and.b32 %r1498, %r1499, %r1500;    setp.ne.u32 p, %r1498, 0;
    vote.ballot.sync.b32 %r1498, p, 0xffffffff;
    @!p not.b32 %r1498, %r1498;
}

	// end inline asm
	and.b32  	%r1510, %r1498, %r1509;
	clz.b32 	%r1511, %r1510;
	sub.s32 	%r313, 31, %r1511;
	and.b32  	%r1512, %r878, %r1510;
	popc.b32 	%r314, %r1512;
	setp.ne.s32 	%p135, %r443, %r313;
	mov.b32 	%r2244, 0;
	@%p135 bra 	$L__BB14_211;
	shl.b32 	%r1517, %r1499, 2;
	add.s32 	%r1518, %r219, %r1517;
	atom.shared.add.u32 	%r2244, [%r1518], %r314;
$L__BB14_211:
	ld.param.u32 	%r2111, [_ZN3cub18CUB_300001_SM_10006detail10radix_sort29DeviceRadixSortOnesweepKernelINS1_5radix10policy_hubIiiyE10Policy1000ELNS0_9SortOrderE0EiiyiiNS1_21identity_decomposer_tEEEvPT5_SB_PT3_PKSC_PT1_PKSG_PT2_PKSK_T4_iiT6__param_9];
	shfl.sync.idx.b32	%r1544|%p136, %r2244, %r313, 31, -1;
	add.s32 	%r317, %r314, %r1544;
	shr.u32 	%r1545, %r2212, %r2111;
	and.b32  	%r1541, %r1545, %r221;
	mov.b32 	%r1521, 1;
	// begin inline asm
	{
    .reg .pred p;
    and.b32 %r1519, %r1541, %r1521;    setp.ne.u32 p, %r1519, 0;
    vote.ballot.sync.b32 %r1519, p, 0xffffffff;
    @!p not.b32 %r1519, %r1519;
}

	// end inline asm
	mov.b32 	%r1524, 2;
	// begin inline asm
	{
    .reg .pred p;
    and.b32 %r1522, %r1541, %r1524;    setp.ne.u32 p, %r1522, 0;
    vote.ballot.sync.b32 %r1522, p, 0xffffffff;
    @!p not.b32 %r1522, %r1522;
}

	// end inline asm
	and.b32  	%r1546, %r1522, %r1519;
	mov.b32 	%r1527, 4;
	// begin inline asm
	{
    .reg .pred p;
    and.b32 %r1525, %r1541, %r1527;    setp.ne.u32 p, %r1525, 0;
    vote.ballot.sync.b32 %r1525, p, 0xffffffff;
    @!p not.b32 %r1525, %r1525;
}

	// end inline asm
	and.b32  	%r1547, %r1525, %r1546;
	mov.b32 	%r1530, 8;
	// begin inline asm
	{
    .reg .pred p;
    and.b32 %r1528, %r1541, %r1530;    setp.ne.u32 p, %r1528, 0;
    vote.ballot.sync.b32 %r1528, p, 0xffffffff;
    @!p not.b32 %r1528, %r1528;
}

	// end inline asm
	and.b32  	%r1548, %r1528, %r1547;
	mov.b32 	%r1533, 16;
	// begin inline asm
	{
    .reg .pred p;
    and.b32 %r1531, %r1541, %r1533;    setp.ne.u32 p, %r1531, 0;
    vote.ballot.sync.b32 %r1531, p, 0xffffffff;
    @!p not.b32 %r1531, %r1531;
}

	// end inline asm
	and.b32  	%r1549, %r1531, %r1548;
	mov.b32 	%r1536, 32;
	// begin inline asm
	{
    .reg .pred p;
    and.b32 %r1534, %r1541, %r1536;    setp.ne.u32 p, %r1534, 0;
    vote.ballot.sync.b32 %r1534, p, 0xffffffff;
    @!p not.b32 %r1534, %r1534;
}

	// end inline asm
	and.b32  	%r1550, %r1534, %r1549;
	mov.b32 	%r1539, 64;
	// begin inline asm
	{
    .reg .pred p;
    and.b32 %r1537, %r1541, %r1539;    setp.ne.u32 p, %r1537, 0;
    vote.ballot.sync.b32 %r1537, p, 0xffffffff;
    @!p not.b32 %r1537, %r1537;
}

	// end inline asm
	and.b32  	%r1551, %r1537, %r1550;
	mov.b32 	%r1542, 128;
	// begin inline asm
	{
    .reg .pred p;
    and.b32 %r1540, %r1541, %r1542;    setp.ne.u32 p, %r1540, 0;
    vote.ballot.sync.b32 %r1540, p, 0xffffffff;
    @!p not.b32 %r1540, %r1540;
}

	// end inline asm
	and.b32  	%r1552, %r1540, %r1551;
	clz.b32 	%r1553, %r1552;
	sub.s32 	%r319, 31, %r1553;
	and.b32  	%r1554, %r878, %r1552;
	popc.b32 	%r320, %r1554;
	setp.ne.s32 	%p137, %r443, %r319;
	mov.b32 	%r2245, 0;
	@%p137 bra 	$L__BB14_213;
	shl.b32 	%r1559, %r1541, 2;
	add.s32 	%r1560, %r219, %r1559;
	atom.shared.add.u32 	%r2245, [%r1560], %r320;
$L__BB14_213:
	setp.gt.u32 	%p138, %r1, 255;
	shfl.sync.idx.b32	%r1561|%p139, %r2245, %r319, 31, -1;
	add.s32 	%r1562, %r320, %r1561;
	bar.sync 	0;
	shl.b32 	%r1563, %r227, 2;
	add.s32 	%r323, %r783, %r1563;
	st.shared.u32 	[%r323+-4], %r2228;
	shl.b32 	%r1565, %r233, 2;
	add.s32 	%r324, %r783, %r1565;
	st.shared.u32 	[%r324+-4], %r2227;
	shl.b32 	%r1566, %r239, 2;
	add.s32 	%r325, %r783, %r1566;
	st.shared.u32 	[%r325+-4], %r2226;
	shl.b32 	%r1567, %r245, 2;
	add.s32 	%r326, %r783, %r1567;
	st.shared.u32 	[%r326+-4], %r2225;
	shl.b32 	%r1568, %r251, 2;
	add.s32 	%r327, %r783, %r1568;
	st.shared.u32 	[%r327+-4], %r2224;
	shl.b32 	%r1569, %r257, 2;
	add.s32 	%r328, %r783, %r1569;
	st.shared.u32 	[%r328+-4], %r2223;
	shl.b32 	%r1570, %r263, 2;
	add.s32 	%r329, %r783, %r1570;
	st.shared.u32 	[%r329+-4], %r2222;
	shl.b32 	%r1571, %r269, 2;
	add.s32 	%r330, %r783, %r1571;
	st.shared.u32 	[%r330+-4], %r2221;
	shl.b32 	%r1572, %r275, 2;
	add.s32 	%r331, %r783, %r1572;
	st.shared.u32 	[%r331+-4], %r2220;
	shl.b32 	%r1573, %r281, 2;
	add.s32 	%r332, %r783, %r1573;
	st.shared.u32 	[%r332+-4], %r2219;
	shl.b32 	%r1574, %r287, 2;
	add.s32 	%r333, %r783, %r1574;
	st.shared.u32 	[%r333+-4], %r2218;
	shl.b32 	%r1575, %r293, 2;
	add.s32 	%r334, %r783, %r1575;
	st.shared.u32 	[%r334+-4], %r2217;
	shl.b32 	%r1576, %r299, 2;
	add.s32 	%r335, %r783, %r1576;
	st.shared.u32 	[%r335+-4], %r2216;
	shl.b32 	%r1577, %r305, 2;
	add.s32 	%r336, %r783, %r1577;
	st.shared.u32 	[%r336+-4], %r2215;
	shl.b32 	%r1578, %r311, 2;
	add.s32 	%r337, %r783, %r1578;
	st.shared.u32 	[%r337+-4], %r2214;
	shl.b32 	%r1579, %r317, 2;
	add.s32 	%r338, %r783, %r1579;
	st.shared.u32 	[%r338+-4], %r2213;
	shl.b32 	%r1580, %r1562, 2;
	add.s32 	%r339, %r783, %r1580;
	st.shared.u32 	[%r339+-4], %r2212;
	shl.b32 	%r1581, %r1, 3;
	add.s32 	%r1582, %r783, %r1581;
	add.s32 	%r340, %r1582, 26112;
	@%p138 bra 	$L__BB14_221;
	ld.param.u64 	%rd437, [_ZN3cub18CUB_300001_SM_10006detail10radix_sort29DeviceRadixSortOnesweepKernelINS1_5radix10policy_hubIiiyE10Policy1000ELNS0_9SortOrderE0EiiyiiNS1_21identity_decomposer_tEEEvPT5_SB_PT3_PKSC_PT1_PKSG_PT2_PKSK_T4_iiT6__param_3];
	cvta.to.global.u64 	%rd93, %rd437;
	shl.b64 	%rd94, %rd9, 3;
	add.s64 	%rd95, %rd93, %rd94;
	ld.global.u64 	%rd96, [%rd95];
	cvt.s64.s32 	%rd97, %r218;
	sub.s64 	%rd456, %rd96, %rd97;
	st.shared.u64 	[%r340], %rd456;
	setp.lt.s32 	%p140, %r3, 1;
	mov.u32 	%r2249, %r2174;
	@%p140 bra 	$L__BB14_220;
	mov.b32 	%r2247, -1;
	mov.u32 	%r2246, %r3;
	mov.u32 	%r2249, %r2174;
$L__BB14_216:
	ld.param.u64 	%rd430, [_ZN3cub18CUB_300001_SM_10006detail10radix_sort29DeviceRadixSortOnesweepKernelINS1_5radix10policy_hubIiiyE10Policy1000ELNS0_9SortOrderE0EiiyiiNS1_21identity_decomposer_tEEEvPT5_SB_PT3_PKSC_PT1_PKSG_PT2_PKSK_T4_iiT6__param_0];
	add.s32 	%r344, %r2246, -1;
	shl.b32 	%r1584, %r344, 8;
	add.s32 	%r1585, %r1584, %r1;
	cvta.to.global.u64 	%rd98, %rd430;
	mul.wide.s32 	%rd99, %r1585, 4;
	add.s64 	%rd19, %rd98, %rd99;
$L__BB14_217:
	membar.cta;
	ld.volatile.global.u32 	%r345, [%rd19];
	setp.eq.s32 	%p141, %r345, 0;
	@%p141 bra 	$L__BB14_217;
	and.b32  	%r1586, %r345, 1073741823;
	add.s32 	%r2249, %r1586, %r2249;
	setp.gt.s32 	%p142, %r345, -1;
	vote.sync.ballot.b32 	%r2247, %p142, %r2247;
	setp.gt.u32 	%p144, %r2246, 1;
	and.pred  	%p145, %p142, %p144;
	mov.u32 	%r2246, %r344;
	@%p145 bra 	$L__BB14_216;
	ld.shared.u64 	%rd456, [%r340];
$L__BB14_220:
	ld.param.u64 	%rd431, [_ZN3cub18CUB_300001_SM_10006detail10radix_sort29DeviceRadixSortOnesweepKernelINS1_5radix10policy_hubIiiyE10Policy1000ELNS0_9SortOrderE0EiiyiiNS1_21identity_decomposer_tEEEvPT5_SB_PT3_PKSC_PT1_PKSG_PT2_PKSK_T4_iiT6__param_0];
	or.b32  	%r1587, %r2249, -2147483648;
	cvta.to.global.u64 	%rd100, %rd431;
	shl.b32 	%r1588, %r3, 8;
	add.s32 	%r1589, %r1588, %r1;
	mul.wide.s32 	%rd101, %r1589, 4;
	add.s64 	%rd102, %rd100, %rd101;
	st.volatile.global.u32 	[%rd102], %r1587;
	sub.s32 	%r1590, %r2249, %r2174;
	cvt.s64.s32 	%rd103, %r1590;
	add.s64 	%rd104, %rd456, %rd103;
	st.shared.u64 	[%r340], %rd104;
$L__BB14_221:
	ld.param.u32 	%r2087, [_ZN3cub18CUB_300001_SM_10006detail10radix_sort29DeviceRadixSortOnesweepKernelINS1_5radix10policy_hubIiiyE10Policy1000ELNS0_9SortOrderE0EiiyiiNS1_21identity_decomposer_tEEEvPT5_SB_PT3_PKSC_PT1_PKSG_PT2_PKSK_T4_iiT6__param_8];
	ld.param.u64 	%rd434, [_ZN3cub18CUB_300001_SM_10006detail10radix_sort29DeviceRadixSortOnesweepKernelINS1_5radix10policy_hubIiiyE10Policy1000ELNS0_9SortOrderE0EiiyiiNS1_21identity_decomposer_tEEEvPT5_SB_PT3_PKSC_PT1_PKSG_PT2_PKSK_T4_iiT6__param_2];
	setp.gt.u32 	%p146, %r1, 255;
	mad.lo.s32 	%r349, %r3, 6528, 6528;
	setp.lt.s32 	%p147, %r349, %r2087;
	setp.eq.s64 	%p148, %rd434, 0;
	or.pred  	%p149, %p148, %p147;
	or.pred  	%p150, %p146, %p149;
	@%p150 bra 	$L__BB14_223;
	ld.param.u64 	%rd435, [_ZN3cub18CUB_300001_SM_10006detail10radix_sort29DeviceRadixSortOnesweepKernelINS1_5radix10policy_hubIiiyE10Policy1000ELNS0_9SortOrderE0EiiyiiNS1_21identity_decomposer_tEEEvPT5_SB_PT3_PKSC_PT1_PKSG_PT2_PKSK_T4_iiT6__param_2];
	ld.shared.u64 	%rd105, [%r340];
	cvt.s64.s32 	%rd106, %r2174;
	cvt.s64.s32 	%rd107, %r218;
	add.s64 	%rd108, %rd107, %rd106;
	add.s64 	%rd109, %rd108, %rd105;
	cvta.to.global.u64 	%rd110, %rd435;
	shl.b64 	%rd111, %rd9, 3;
	add.s64 	%rd112, %rd110, %rd111;
	st.global.u64 	[%rd112], %rd109;
$L__BB14_223:
	ld.param.u32 	%r2088, [_ZN3cub18CUB_300001_SM_10006detail10radix_sort29DeviceRadixSortOnesweepKernelINS1_5radix10policy_hubIiiyE10Policy1000ELNS0_9SortOrderE0EiiyiiNS1_21identity_decomposer_tEEEvPT5_SB_PT3_PKSC_PT1_PKSG_PT2_PKSK_T4_iiT6__param_8];
	ld.param.u64 	%rd438, [_ZN3cub18CUB_300001_SM_10006detail10radix_sort29DeviceRadixSortOnesweepKernelINS1_5radix10policy_hubIiiyE10Policy1000ELNS0_9SortOrderE0EiiyiiNS1_21identity_decomposer_tEEEvPT5_SB_PT3_PKSC_PT1_PKSG_PT2_PKSK_T4_iiT6__param_4];
	cvta.to.global.u64 	%rd22, %rd438;
	shl.b32 	%r1591, %r1, 2;
	add.s32 	%r350, %r783, %r1591;
	setp.gt.s32 	%p151, %r349, %r2088;
	bar.sync 	0;
	@%p151 bra 	$L__BB14_225;
	ld.param.u32 	%r2112, [_ZN3cub18CUB_300001_SM_10006detail10radix_sort29DeviceRadixSortOnesweepKernelINS1_5radix10policy_hubIiiyE10Policy1000ELNS0_9SortOrderE0EiiyiiNS1_21identity_decomposer_tEEEvPT5_SB_PT3_PKSC_PT1_PKSG_PT2_PKSK_T4_iiT6__param_9];
	ld.shared.u32 	%r1593, [%r350];
	shr.u32 	%r1594, %r1593, %r2112;
	and.b32  	%r1595, %r1594, %r221;
	shl.b32 	%r1596, %r1595, 3;
	add.s32 	%r1598, %r783, 26112;
	add.s32 	%r1599, %r1598, %r1596;
	ld.shared.u64 	%rd113, [%r1599];
	add.s64 	%rd114, %rd113, %rd9;
	xor.b32  	%r1600, %r1593, -2147483648;
	shl.b64 	%rd115, %rd114, 2;
	add.s64 	%rd116, %rd22, %rd115;
	st.global.u32 	[%rd116], %r1600;
	bar.warp.sync 	-1;
	ld.shared.u32 	%r1601, [%r350+1536];
	shr.u32 	%r1602, %r1601, %r2112;
	and.b32  	%r1603, %r1602, %r221;
	shl.b32 	%r1604, %r1603, 3;
	add.s32 	%r1605, %r1598, %r1604;
	ld.shared.u64 	%rd117, [%r1605];
	add.s64 	%rd118, %rd117, %rd9;
	xor.b32  	%r1606, %r1601, -2147483648;
	shl.b64 	%rd119, %rd118, 2;
	add.s64 	%rd120, %rd22, %rd119;
	st.global.u32 	[%rd120+1536], %r1606;
	bar.warp.sync 	-1;
	ld.shared.u32 	%r1607, [%r350+3072];
	shr.u32 	%r1608, %r1607, %r2112;
	and.b32  	%r1609, %r1608, %r221;
	shl.b32 	%r1610, %r1609, 3;
	add.s32 	%r1611, %r1598, %r1610;
	ld.shared.u64 	%rd121, [%r1611];
	add.s64 	%rd122, %rd121, %rd9;
	xor.b32  	%r1612, %r1607, -2147483648;
	shl.b64 	%rd123, %rd122, 2;
	add.s64 	%rd124, %rd22, %rd123;
	st.global.u32 	[%rd124+3072], %r1612;
	bar.warp.sync 	-1;
	ld.shared.u32 	%r1613, [%r350+4608];
	shr.u32 	%r1614, %r1613, %r2112;
	and.b32  	%r1615, %r1614, %r221;
	shl.b32 	%r1616, %r1615, 3;
	add.s32 	%r1617, %r1598, %r1616;
	ld.shared.u64 	%rd125, [%r1617];
	add.s64 	%rd126, %rd125, %rd9;
	xor.b32  	%r1618, %r1613, -2147483648;
	shl.b64 	%rd127, %rd126, 2;
	add.s64 	%rd128, %rd22, %rd127;
	st.global.u32 	[%rd128+4608], %r1618;
	bar.warp.sync 	-1;
	ld.shared.u32 	%r1619, [%r350+6144];
	shr.u32 	%r1620, %r1619, %r2112;
	and.b32  	%r1621, %r1620, %r221;
	shl.b32 	%r1622, %r1621, 3;
	add.s32 	%r1623, %r1598, %r1622;
	ld.shared.u64 	%rd129, [%r1623];
	add.s64 	%rd130, %rd129, %rd9;
	xor.b32  	%r1624, %r1619, -2147483648;
	shl.b64 	%rd131, %rd130, 2;
	add.s64 	%rd132, %rd22, %rd131;
	st.global.u32 	[%rd132+6144], %r1624;
	bar.warp.sync 	-1;
	ld.shared.u32 	%r1625, [%r350+7680];
	shr.u32 	%r1626, %r1625, %r2112;
	and.b32  	%r1627, %r1626, %r221;
	shl.b32 	%r1628, %r1627, 3;
	add.s32 	%r1629, %r1598, %r1628;
	ld.shared.u64 	%rd133, [%r1629];
	add.s64 	%rd134, %rd133, %rd9;
	xor.b32  	%r1630, %r1625, -2147483648;
	shl.b64 	%rd135, %rd134, 2;
	add.s64 	%rd136, %rd22, %rd135;
	st.global.u32 	[%rd136+7680], %r1630;
	bar.warp.sync 	-1;
	ld.shared.u32 	%r1631, [%r350+9216];
	shr.u32 	%r1632, %r1631, %r2112;
	and.b32  	%r1633, %r1632, %r221;
	shl.b32 	%r1634, %r1633, 3;
	add.s32 	%r1635, %r1598, %r1634;
	ld.shared.u64 	%rd137, [%r1635];
	add.s64 	%rd138, %rd137, %rd9;
	xor.b32  	%r1636, %r1631, -2147483648;
	shl.b64 	%rd139, %rd138, 2;
	add.s64 	%rd140, %rd22, %rd139;
	st.global.u32 	[%rd140+9216], %r1636;
	bar.warp.sync 	-1;
	ld.shared.u32 	%r1637, [%r350+10752];
	shr.u32 	%r1638, %r1637, %r2112;
	and.b32  	%r1639, %r1638, %r221;
	shl.b32 	%r1640, %r1639, 3;
	add.s32 	%r1641, %r1598, %r1640;
	ld.shared.u64 	%rd141, [%r1641];
	add.s64 	%rd142, %rd141, %rd9;
	xor.b32  	%r1642, %r1637, -2147483648;
	shl.b64 	%rd143, %rd142, 2;
	add.s64 	%rd144, %rd22, %rd143;
	st.global.u32 	[%rd144+10752], %r1642;
	bar.warp.sync 	-1;
	ld.shared.u32 	%r1643, [%r350+12288];
	shr.u32 	%r1644, %r1643, %r2112;
	and.b32  	%r1645, %r1644, %r221;
	shl.b32 	%r1646, %r1645, 3;
	add.s32 	%r1647, %r1598, %r1646;
	ld.shared.u64 	%rd145, [%r1647];
	add.s64 	%rd146, %rd145, %rd9;
	xor.b32  	%r1648, %r1643, -2147483648;
	shl.b64 	%rd147, %rd146, 2;
	add.s64 	%rd148, %rd22, %rd147;
	st.global.u32 	[%rd148+12288], %r1648;
	bar.warp.sync 	-1;
	ld.shared.u32 	%r1649, [%r350+13824];
	shr.u32 	%r1650, %r1649, %r2112;
	and.b32  	%r1651, %r1650, %r221;
	shl.b32 	%r1652, %r1651, 3;
	add.s32 	%r1653, %r1598, %r1652;
	ld.shared.u64 	%rd149, [%r1653];
	add.s64 	%rd150, %rd149, %rd9;
	xor.b32  	%r1654, %r1649, -2147483648;
	shl.b64 	%rd151, %rd150, 2;
	add.s64 	%rd152, %rd22, %rd151;
	st.global.u32 	[%rd152+13824], %r1654;
	bar.warp.sync 	-1;
	ld.shared.u32 	%r1655, [%r350+15360];
	shr.u32 	%r1656, %r1655, %r2112;
	and.b32  	%r1657, %r1656, %r221;
	shl.b32 	%r1658, %r1657, 3;
	add.s32 	%r1659, %r1598, %r1658;
	ld.shared.u64 	%rd153, [%r1659];
	add.s64 	%rd154, %rd153, %rd9;
	xor.b32  	%r1660, %r1655, -2147483648;
	shl.b64 	%rd155, %rd154, 2;
	add.s64 	%rd156, %rd22, %rd155;
	st.global.u32 	[%rd156+15360], %r1660;
	bar.warp.sync 	-1;
	ld.shared.u32 	%r1661, [%r350+16896];
	shr.u32 	%r1662, %r1661, %r2112;
	and.b32  	%r1663, %r1662, %r221;
	shl.b32 	%r1664, %r1663, 3;
	add.s32 	%r1665, %r1598, %r1664;
	ld.shared.u64 	%rd157, [%r1665];
	add.s64 	%rd158, %rd157, %rd9;
	xor.b32  	%r1666, %r1661, -2147483648;
	shl.b64 	%rd159, %rd158, 2;
	add.s64 	%rd160, %rd22, %rd159;
	st.global.u32 	[%rd160+16896], %r1666;
	bar.warp.sync 	-1;
	ld.shared.u32 	%r1667, [%r350+18432];
	shr.u32 	%r1668, %r1667, %r2112;
	and.b32  	%r1669, %r1668, %r221;
	shl.b32 	%r1670, %r1669, 3;
	add.s32 	%r1671, %r1598, %r1670;
	ld.shared.u64 	%rd161, [%r1671];
	add.s64 	%rd162, %rd161, %rd9;
	xor.b32  	%r1672, %r1667, -2147483648;
	shl.b64 	%rd163, %rd162, 2;
	add.s64 	%rd164, %rd22, %rd163;
	st.global.u32 	[%rd164+18432], %r1672;
	bar.warp.sync 	-1;
	ld.shared.u32 	%r1673, [%r350+19968];
	shr.u32 	%r1674, %r1673, %r2112;
	and.b32  	%r1675, %r1674, %r221;
	shl.b32 	%r1676, %r1675, 3;
	add.s32 	%r1677, %r1598, %r1676;
	ld.shared.u64 	%rd165, [%r1677];
	add.s64 	%rd166, %rd165, %rd9;
	xor.b32  	%r1678, %r1673, -2147483648;
	shl.b64 	%rd167, %rd166, 2;
	add.s64 	%rd168, %rd22, %rd167;
	st.global.u32 	[%rd168+19968], %r1678;
	bar.warp.sync 	-1;
	ld.shared.u32 	%r1679, [%r350+21504];
	shr.u32 	%r1680, %r1679, %r2112;
	and.b32  	%r1681, %r1680, %r221;
	shl.b32 	%r1682, %r1681, 3;
	add.s32 	%r1683, %r1598, %r1682;
	ld.shared.u64 	%rd169, [%r1683];
	add.s64 	%rd170, %rd169, %rd9;
	xor.b32  	%r1684, %r1679, -2147483648;
	shl.b64 	%rd171, %rd170, 2;
	add.s64 	%rd172, %rd22, %rd171;
	st.global.u32 	[%rd172+21504], %r1684;
	bar.warp.sync 	-1;
	ld.shared.u32 	%r1685, [%r350+23040];
	shr.u32 	%r1686, %r1685, %r2112;
	and.b32  	%r1687, %r1686, %r221;
	shl.b32 	%r1688, %r1687, 3;
	add.s32 	%r1689, %r1598, %r1688;
	ld.shared.u64 	%rd173, [%r1689];
	add.s64 	%rd174, %rd173, %rd9;
	xor.b32  	%r1690, %r1685, -2147483648;
	shl.b64 	%rd175, %rd174, 2;
	add.s64 	%rd176, %rd22, %rd175;
	st.global.u32 	[%rd176+23040], %r1690;
	bar.warp.sync 	-1;
	ld.shared.u32 	%r1691, [%r350+24576];
	shr.u32 	%r1692, %r1691, %r2112;
	and.b32  	%r1693, %r1692, %r221;
	shl.b32 	%r1694, %r1693, 3;
	add.s32 	%r1695, %r1598, %r1694;
	ld.shared.u64 	%rd177, [%r1695];
	add.s64 	%rd178, %rd177, %rd9;
	xor.b32  	%r1696, %r1691, -2147483648;
	shl.b64 	%rd179, %rd178, 2;
	add.s64 	%rd180, %rd22, %rd179;
	st.global.u32 	[%rd180+24576], %r1696;
	bar.warp.sync 	-1;
	bra.uni 	$L__BB14_260;
$L__BB14_225:
	ld.param.u32 	%r2089, [_ZN3cub18CUB_300001_SM_10006detail10radix_sort29DeviceRadixSortOnesweepKernelINS1_5radix10policy_hubIiiyE10Policy1000ELNS0_9SortOrderE0EiiyiiNS1_21identity_decomposer_tEEEvPT5_SB_PT3_PKSC_PT1_PKSG_PT2_PKSK_T4_iiT6__param_8];
	mad.lo.s32 	%r351, %r3, -6528, %r2089;
	setp.ge.s32 	%p152, %r1, %r351;
	@%p152 bra 	$L__BB14_227;
	ld.param.u32 	%r2113, [_ZN3cub18CUB_300001_SM_10006detail10radix_sort29DeviceRadixSortOnesweepKernelINS1_5radix10policy_hubIiiyE10Policy1000ELNS0_9SortOrderE0EiiyiiNS1_21identity_decomposer_tEEEvPT5_SB_PT3_PKSC_PT1_PKSG_PT2_PKSK_T4_iiT6__param_9];
	ld.shared.u32 	%r1697, [%r350];
	shr.u32 	%r1698, %r1697, %r2113;
	and.b32  	%r1699, %r1698, %r221;
	shl.b32 	%r1700, %r1699, 3;
	add.s32 	%r1702, %r783, %r1700;
	ld.shared.u64 	%rd181, [%r1702+26112];
	xor.b32  	%r1703, %r1697, -2147483648;
	add.s64 	%rd182, %rd181, %rd9;
	shl.b64 	%rd183, %rd182, 2;
	add.s64 	%rd184, %rd22, %rd183;
	st.global.u32 	[%rd184], %r1703;
$L__BB14_227:
	bar.warp.sync 	-1;
	add.s32 	%r1704, %r1, 384;
	setp.ge.s32 	%p153, %r1704, %r351;
	@%p153 bra 	$L__BB14_229;
	ld.param.u32 	%r2114, [_ZN3cub18CUB_300001_SM_10006detail10radix_sort29DeviceRadixSortOnesweepKernelINS1_5radix10policy_hubIiiyE10Policy1000ELNS0_9SortOrderE0EiiyiiNS1_21identity_decomposer_tEEEvPT5_SB_PT3_PKSC_PT1_PKSG_PT2_PKSK_T4_iiT6__param_9];
	ld.shared.u32 	%r1705, [%r350+1536];
	shr.u32 	%r1706, %r1705, %r2114;
	and.b32  	%r1707, %r1706, %r221;
	shl.b32 	%r1708, %r1707, 3;
	add.s32 	%r1710, %r783, %r1708;
	ld.shared.u64 	%rd185, [%r1710+26112];
	xor.b32  	%r1711, %r1705, -2147483648;
	add.s64 	%rd186, %rd185, %rd9;
	shl.b64 	%rd187, %rd186, 2;
	add.s64 	%rd188, %rd22, %rd187;
	st.global.u32 	[%rd188+1536], %r1711;
$L__BB14_229:
	bar.warp.sync 	-1;
	add.s32 	%r1712, %r1, 768;
	setp.ge.s32 	%p154, %r1712, %r351;
	@%p154 bra 	$L__BB14_231;
	ld.param.u32 	%r2115, [_ZN3cub18CUB_300001_SM_10006detail10radix_sort29DeviceRadixSortOnesweepKernelINS1_5radix10policy_hubIiiyE10Policy1000ELNS0_9SortOrderE0EiiyiiNS1_21identity_decomposer_tEEEvPT5_SB_PT3_PKSC_PT1_PKSG_PT2_PKSK_T4_iiT6__param_9];
	ld.shared.u32 	%r1713, [%r350+3072];
	shr.u32 	%r1714, %r1713, %r2115;
	and.b32  	%r1715, %r1714, %r221;
	shl.b32 	%r1716, %r1715, 3;
	add.s32 	%r1718, %r783, %r1716;
	ld.shared.u64 	%rd189, [%r1718+26112];
	xor.b32  	%r1719, %r1713, -2147483648;
	add.s64 	%rd190, %rd189, %rd9;
	shl.b64 	%rd191, %rd190, 2;
	add.s64 	%rd192, %rd22, %rd191;
	st.global.u32 	[%rd192+3072], %r1719;
$L__BB14_231:
	bar.warp.sync 	-1;
	add.s32 	%r1720, %r1, 1152;
	setp.ge.s32 	%p155, %r1720, %r351;
	@%p155 bra 	$L__BB14_233;
	ld.param.u32 	%r2116, [_ZN3cub18CUB_300001_SM_10006detail10radix_sort29DeviceRadixSortOnesweepKernelINS1_5radix10policy_hubIiiyE10Policy1000ELNS0_9SortOrderE0EiiyiiNS1_21identity_decomposer_tEEEvPT5_SB_PT3_PKSC_PT1_PKSG_PT2_PKSK_T4_iiT6__param_9];
	ld.shared.u32 	%r1721, [%r350+4608];
	shr.u32 	%r1722, %r1721, %r2116;
	and.b32  	%r1723, %r1722, %r221;
	shl.b32 	%r1724, %r1723, 3;
	add.s32 	%r1726, %r783, %r1724;
	ld.shared.u64 	%rd193, [%r1726+26112];
	xor.b32  	%r1727, %r1721, -2147483648;
	add.s64 	%rd194, %rd193, %rd9;
	shl.b64 	%rd195, %rd194, 2;
	add.s64 	%rd196, %rd22, %rd195;
	st.global.u32 	[%rd196+4608], %r1727;
$L__BB14_233:
	bar.warp.sync 	-1;
	add.s32 	%r1728, %r1, 1536;
	setp.ge.s32 	%p156, %r1728, %r351;
	@%p156 bra 	$L__BB14_235;
	ld.param.u32 	%r2117, [_ZN3cub18CUB_300001_SM_10006detail10radix_sort29DeviceRadixSortOnesweepKernelINS1_5radix10policy_hubIiiyE10Policy1000ELNS0_9SortOrderE0EiiyiiNS1_21identity_decomposer_tEEEvPT5_SB_PT3_PKSC_PT1_PKSG_PT2_PKSK_T4_iiT6__param_9];
	ld.shared.u32 	%r1729, [%r350+6144];
	shr.u32 	%r1730, %r1729, %r2117;
	and.b32  	%r1731, %r1730, %r221;
	shl.b32 	%r1732, %r1731, 3;
	add.s32 	%r1734, %r783, %r1732;
	ld.shared.u64 	%rd197, [%r1734+26112];
	xor.b32  	%r1735, %r1729, -2147483648;
	add.s64 	%rd198, %rd197, %rd9;
	shl.b64 	%rd199, %rd198, 2;
	add.s64 	%rd200, %rd22, %rd199;
	st.global.u32 	[%rd200+6144], %r1735;
$L__BB14_235:
	bar.warp.sync 	-1;
	add.s32 	%r1736, %r1, 1920;
	setp.ge.s32 	%p157, %r1736, %r351;
	@%p157 bra 	$L__BB14_237;
	ld.param.u32 	%r2118, [_ZN3cub18CUB_300001_SM_10006detail10radix_sort29DeviceRadixSortOnesweepKernelINS1_5radix10policy_hubIiiyE10Policy1000ELNS0_9SortOrderE0EiiyiiNS1_21identity_decomposer_tEEEvPT5_SB_PT3_PKSC_PT1_PKSG_PT2_PKSK_T4_iiT6__param_9];
	ld.shared.u32 	%r1737, [%r350+7680];
	shr.u32 	%r1738, %r1737, %r2118;
	and.b32  	%r1739, %r1738, %r221;
	shl.b32 	%r1740, %r1739, 3;
	add.s32 	%r1742, %r783, %r1740;
	ld.shared.u64 	%rd201, [%r1742+26112];
	xor.b32  	%r1743, %r1737, -2147483648;
	add.s64 	%rd202, %rd201, %rd9;
	shl.b64 	%rd203, %rd202, 2;
	add.s64 	%rd204, %rd22, %rd203;
	st.global.u32 	[%rd204+7680], %r1743;
$L__BB14_237:
	bar.warp.sync 	-1;
	add.s32 	%r1744, %r1, 2304;
	setp.ge.s32 	%p158, %r1744, %r351;
	@%p158 bra 	$L__BB14_239;
	ld.param.u32 	%r2119, [_ZN3cub18CUB_300001_SM_10006detail10radix_sort29DeviceRadixSortOnesweepKernelINS1_5radix10policy_hubIiiyE10Policy1000ELNS0_9SortOrderE0EiiyiiNS1_21identity_decomposer_tEEEvPT5_SB_PT3_PKSC_PT1_PKSG_PT2_PKSK_T4_iiT6__param_9];
	ld.shared.u32 	%r1745, [%r350+9216];
	shr.u32 	%r1746, %r1745, %r2119;
	and.b32  	%r1747, %r1746, %r221;
	shl.b32 	%r1748, %r1747, 3;
	add.s32 	%r1750, %r783, %r1748;
	ld.shared.u64 	%rd205, [%r1750+26112];
	xor.b32  	%r1751, %r1745, -2147483648;
	add.s64 	%rd206, %rd205, %rd9;
	shl.b64 	%rd207, %rd206, 2;
	add.s64 	%rd208, %rd22, %rd207;
	st.global.u32 	[%rd208+9216], %r1751;
$L__BB14_239:
	bar.warp.sync 	-1;
	add.s32 	%r1752, %r1, 2688;
	setp.ge.s32 	%p159, %r1752, %r351;
	@%p159 bra 	$L__BB14_241;
	ld.param.u32 	%r2120, [_ZN3cub18CUB_300001_SM_10006detail10radix_sort29DeviceRadixSortOnesweepKernelINS1_5radix10policy_hubIiiyE10Policy1000ELNS0_9SortOrderE0EiiyiiNS1_21identity_decomposer_tEEEvPT5_SB_PT3_PKSC_PT1_PKSG_PT2_PKSK_T4_iiT6__param_9];
	ld.shared.u32 	%r1753, [%r350+10752];
	shr.u32 	%r1754, %r1753, %r2120;
	and.b32  	%r1755, %r1754, %r221;
	shl.b32 	%r1756, %r1755, 3;
	add.s32 	%r1758, %r783, %r1756;
	ld.shared.u64 	%rd209, [%r1758+26112];
	xor.b32  	%r1759, %r1753, -2147483648;
	add.s64 	%rd210, %rd209, %rd9;
	shl.b64 	%rd211, %rd210, 2;
	add.s64 	%rd212, %rd22, %rd211;
	st.global.u32 	[%rd212+10752], %r1759;
$L__BB14_241:
	bar.warp.sync 	-1;
	or.b32  	%r1760, %r1, 3072;
	setp.ge.s32 	%p160, %r1760, %r351;
	@%p160 bra 	$L__BB14_243;
	ld.param.u32 	%r2121, [_ZN3cub18CUB_300001_SM_10006detail10radix_sort29DeviceRadixSortOnesweepKernelINS1_5radix10policy_hubIiiyE10Policy1000ELNS0_9SortOrderE0EiiyiiNS1_21identity_decomposer_tEEEvPT5_SB_PT3_PKSC_PT1_PKSG_PT2_PKSK_T4_iiT6__param_9];
	ld.shared.u32 	%r1761, [%r350+12288];
	shr.u32 	%r1762, %r1761, %r2121;
	and.b32  	%r1763, %r1762, %r221;
	shl.b32 	%r1764, %r1763, 3;
	add.s32 	%r1766, %r783, %r1764;
	ld.shared.u64 	%rd213, [%r1766+26112];
	xor.b32  	%r1767, %r1761, -2147483648;
	add.s64 	%rd214, %rd213, %rd9;
	shl.b64 	%rd215, %rd214, 2;
	add.s64 	%rd216, %rd22, %rd215;
	st.global.u32 	[%rd216+12288], %r1767;
$L__BB14_243:
	bar.warp.sync 	-1;
	add.s32 	%r1768, %r1, 3456;
	setp.ge.s32 	%p161, %r1768, %r351;
	@%p161 bra 	$L__BB14_245;
	ld.param.u32 	%r2122, [_ZN3cub18CUB_300001_SM_10006detail10radix_sort29DeviceRadixSortOnesweepKernelINS1_5radix10policy_hubIiiyE10Policy1000ELNS0_9SortOrderE0EiiyiiNS1_21identity_decomposer_tEEEvPT5_SB_PT3_PKSC_PT1_PKSG_PT2_PKSK_T4_iiT6__param_9];
	ld.shared.u32 	%r1769, [%r350+13824];
	shr.u32 	%r1770, %r1769, %r2122;
	and.b32  	%r1771, %r1770, %r221;
	shl.b32 	%r1772, %r1771, 3;
	add.s32 	%r1774, %r783, %r1772;
	ld.shared.u64 	%rd217, [%r1774+26112];
	xor.b32  	%r1775, %r1769, -2147483648;
	add.s64 	%rd218, %rd217, %rd9;
	shl.b64 	%rd219, %rd218, 2;
	add.s64 	%rd220, %rd22, %rd219;
	st.global.u32 	[%rd220+13824], %r1775;
$L__BB14_245:
	bar.warp.sync 	-1;
	add.s32 	%r1776, %r1, 3840;
	setp.ge.s32 	%p162, %r1776, %r351;
	@%p162 bra 	$L__BB14_247;
	ld.param.u32 	%r2123, [_ZN3cub18CUB_300001_SM_10006detail10radix_sort29DeviceRadixSortOnesweepKernelINS1_5radix10policy_hubIiiyE10Policy1000ELNS0_9SortOrderE0EiiyiiNS1_21identity_decomposer_tEEEvPT5_SB_PT3_PKSC_PT1_PKSG_PT2_PKSK_T4_iiT6__param_9];
	ld.shared.u32 	%r1777, [%r350+15360];
	shr.u32 	%r1778, %r1777, %r2123;
	and.b32  	%r1779, %r1778, %r221;
	shl.b32 	%r1780, %r1779, 3;
	add.s32 	%r1782, %r783, %r1780;
	ld.shared.u64 	%rd221, [%r1782+26112];
	xor.b32  	%r1783, %r1777, -2147483648;
	add.s64 	%rd222, %rd221, %rd9;
	shl.b64 	%rd223, %rd222, 2;
	add.s64 	%rd224, %rd22, %rd223;
	st.global.u32 	[%rd224+15360], %r1783;
$L__BB14_247:
	bar.warp.sync 	-1;
	add.s32 	%r1784, %r1, 4224;
	setp.ge.s32 	%p163, %r1784, %r351;
	@%p163 bra 	$L__BB14_249;
	ld.param.u32 	%r2124, [_ZN3cub18CUB_300001_SM_10006detail10radix_sort29DeviceRadixSortOnesweepKernelINS1_5radix10policy_hubIiiyE10Policy1000ELNS0_9SortOrderE0EiiyiiNS1_21identity_decomposer_tEEEvPT5_SB_PT3_PKSC_PT1_PKSG_PT2_PKSK_T4_iiT6__param_9];
	ld.shared.u32 	%r1785, [%r350+16896];
	shr.u32 	%r1786, %r1785, %r2124;
	and.b32  	%r1787, %r1786, %r221;
	shl.b32 	%r1788, %r1787, 3;
	add.s32 	%r1790, %r783, %r1788;
	ld.shared.u64 	%rd225, [%r1790+26112];
	xor.b32  	%r1791, %r1785, -2147483648;
	add.s64 	%rd226, %rd225, %rd9;
	shl.b64 	%rd227, %rd226, 2;
	add.s64 	%rd228, %rd22, %rd227;
	st.global.u32 	[%rd228+16896], %r1791;
$L__BB14_249:
	bar.warp.sync 	-1;
	add.s32 	%r1792, %r1, 4608;
	setp.ge.s32 	%p164, %r1792, %r351;
	@%p164 bra 	$L__BB14_251;
	ld.param.u32 	%r2125, [_ZN3cub18CUB_300001_SM_10006detail10radix_sort29DeviceRadixSortOnesweepKernelINS1_5radix10policy_hubIiiyE10Policy1000ELNS0_9SortOrderE0EiiyiiNS1_21identity_decomposer_tEEEvPT5_SB_PT3_PKSC_PT1_PKSG_PT2_PKSK_T4_iiT6__param_9];
	ld.shared.u32 	%r1793, [%r350+18432];
	shr.u32 	%r1794, %r1793, %r2125;
	and.b32  	%r1795, %r1794, %r221;
	shl.b32 	%r1796, %r1795, 3;
	add.s32 	%r1798, %r783, %r1796;
	ld.shared.u64 	%rd229, [%r1798+26112];
	xor.b32  	%r1799, %r1793, -2147483648;
	add.s64 	%rd230, %rd229, %rd9;
	shl.b64 	%rd231, %rd230, 2;
	add.s64 	%rd232, %rd22, %rd231;
	st.global.u32 	[%rd232+18432], %r1799;
$L__BB14_251:
	bar.warp.sync 	-1;
	add.s32 	%r1800, %r1, 4992;
	setp.ge.s32 	%p165, %r1800, %r351;
	@%p165 bra 	$L__BB14_253;
	ld.param.u32 	%r2126, [_ZN3cub18CUB_300001_SM_10006detail10radix_sort29DeviceRadixSortOnesweepKernelINS1_5radix10policy_hubIiiyE10Policy1000ELNS0_9SortOrderE0EiiyiiNS1_21identity_decomposer_tEEEvPT5_SB_PT3_PKSC_PT1_PKSG_PT2_PKSK_T4_iiT6__param_9];
	ld.shared.u32 	%r1801, [%r350+19968];
	shr.u32 	%r1802, %r1801, %r2126;
	and.b32  	%r1803, %r1802, %r221;
	shl.b32 	%r1804, %r1803, 3;
	add.s32 	%r1806, %r783, %r1804;
	ld.shared.u64 	%rd233, [%r1806+26112];
	xor.b32  	%r1807, %r1801, -2147483648;
	add.s64 	%rd234, %rd233, %rd9;
	shl.b64 	%rd235, %rd234, 2;
	add.s64 	%rd236, %rd22, %rd235;
	st.global.u32 	[%rd236+19968], %r1807;
$L__BB14_253:
	bar.warp.sync 	-1;
	add.s32 	%r1808, %r1, 5376;
	setp.ge.s32 	%p166, %r1808, %r351;
	@%p166 bra 	$L__BB14_255;
	ld.param.u32 	%r2127, [_ZN3cub18CUB_300001_SM_10006detail10radix_sort29DeviceRadixSortOnesweepKernelINS1_5radix10policy_hubIiiyE10Policy1000ELNS0_9SortOrderE0EiiyiiNS1_21identity_decomposer_tEEEvPT5_SB_PT3_PKSC_PT1_PKSG_PT2_PKSK_T4_iiT6__param_9];
	ld.shared.u32 	%r1809, [%r350+21504];
	shr.u32 	%r1810, %r1809, %r2127;
	and.b32  	%r1811, %r1810, %r221;
	shl.b32 	%r1812, %r1811, 3;
	add.s32 	%r1814, %r783, %r1812;
	ld.shared.u64 	%rd237, [%r1814+26112];
	xor.b32  	%r1815, %r1809, -2147483648;
	add.s64 	%rd238, %rd237, %rd9;
	shl.b64 	%rd239, %rd238, 2;
	add.s64 	%rd240, %rd22, %rd239;
	st.global.u32 	[%rd240+21504], %r1815;
$L__BB14_255:
	bar.warp.sync 	-1;
	add.s32 	%r1816, %r1, 5760;
	setp.ge.s32 	%p167, %r1816, %r351;
	@%p167 bra 	$L__BB14_257;
	ld.param.u32 	%r2128, [_ZN3cub18CUB_300001_SM_10006detail10radix_sort29DeviceRadixSortOnesweepKernelINS1_5radix10policy_hubIiiyE10Policy1000ELNS0_9SortOrderE0EiiyiiNS1_21identity_decomposer_tEEEvPT5_SB_PT3_PKSC_PT1_PKSG_PT2_PKSK_T4_iiT6__param_9];
	ld.shared.u32 	%r1817, [%r350+23040];
	shr.u32 	%r1818, %r1817, %r2128;
	and.b32  	%r1819, %r1818, %r221;
	shl.b32 	%r1820, %r1819, 3;
	add.s32 	%r1822, %r783, %r1820;
	ld.shared.u64 	%rd241, [%r1822+26112];
	xor.b32  	%r1823, %r1817, -2147483648;
	add.s64 	%rd242, %rd241, %rd9;
	shl.b64 	%rd243, %rd242, 2;
	add.s64 	%rd244, %rd22, %rd243;
	st.global.u32 	[%rd244+23040], %r1823;
$L__BB14_257:
	bar.warp.sync 	-1;
	or.b32  	%r1824, %r1, 6144;
	setp.ge.s32 	%p168, %r1824, %r351;
	@%p168 bra 	$L__BB14_259;
	ld.param.u32 	%r2129, [_ZN3cub18CUB_300001_SM_10006detail10radix_sort29DeviceRadixSortOnesweepKernelINS1_5radix10policy_hubIiiyE10Policy1000ELNS0_9SortOrderE0EiiyiiNS1_21identity_decomposer_tEEEvPT5_SB_PT3_PKSC_PT1_PKSG_PT2_PKSK_T4_iiT6__param_9];
	ld.shared.u32 	%r1825, [%r350+24576];
	shr.u32 	%r1826, %r1825, %r2129;
	and.b32  	%r1827, %r1826, %r221;
	shl.b32 	%r1828, %r1827, 3;
	add.s32 	%r1830, %r783, %r1828;
	ld.shared.u64 	%rd245, [%r1830+26112];
	xor.b32  	%r1831, %r1825, -2147483648;
	add.s64 	%rd246, %rd245, %rd9;
	shl.b64 	%rd247, %rd246, 2;
	add.s64 	%rd248, %rd22, %rd247;
	st.global.u32 	[%rd248+24576], %r1831;
$L__BB14_259:
	bar.warp.sync 	-1;
$L__BB14_260:
	ld.param.u32 	%r2130, [_ZN3cub18CUB_300001_SM_10006detail10radix_sort29DeviceRadixSortOnesweepKernelINS1_5radix10policy_hubIiiyE10Policy1000ELNS0_9SortOrderE0EiiyiiNS1_21identity_decomposer_tEEEvPT5_SB_PT3_PKSC_PT1_PKSG_PT2_PKSK_T4_iiT6__param_9];
	ld.param.u32 	%r2090, [_ZN3cub18CUB_300001_SM_10006detail10radix_sort29DeviceRadixSortOnesweepKernelINS1_5radix10policy_hubIiiyE10Policy1000ELNS0_9SortOrderE0EiiyiiNS1_21identity_decomposer_tEEEvPT5_SB_PT3_PKSC_PT1_PKSG_PT2_PKSK_T4_iiT6__param_8];
	setp.gt.s32 	%p169, %r349, %r2090;
	ld.shared.u32 	%r1832, [%r350];
	shr.u32 	%r1833, %r1832, %r2130;
	and.b32  	%r352, %r1833, %r221;
	ld.shared.u32 	%r1834, [%r350+1536];
	shr.u32 	%r1835, %r1834, %r2130;
	and.b32  	%r353, %r1835, %r221;
	ld.shared.u32 	%r1836, [%r350+3072];
	shr.u32 	%r1837, %r1836, %r2130;
	and.b32  	%r354, %r1837, %r221;
	ld.shared.u32 	%r1838, [%r350+4608];
	shr.u32 	%r1839, %r1838, %r2130;
	and.b32  	%r355, %r1839, %r221;
	ld.shared.u32 	%r1840, [%r350+6144];
	shr.u32 	%r1841, %r1840, %r2130;
	and.b32  	%r356, %r1841, %r221;
	ld.shared.u32 	%r1842, [%r350+7680];
	shr.u32 	%r1843, %r1842, %r2130;
	and.b32  	%r357, %r1843, %r221;
	ld.shared.u32 	%r1844, [%r350+9216];
	shr.u32 	%r1845, %r1844, %r2130;
	and.b32  	%r358, %r1845, %r221;
	ld.shared.u32 	%r1846, [%r350+10752];
	shr.u32 	%r1847, %r1846, %r2130;
	and.b32  	%r359, %r1847, %r221;
	ld.shared.u32 	%r1848, [%r350+12288];
	shr.u32 	%r1849, %r1848, %r2130;
	and.b32  	%r360, %r1849, %r221;
	ld.shared.u32 	%r1850, [%r350+13824];
	shr.u32 	%r1851, %r1850, %r2130;
	and.b32  	%r361, %r1851, %r221;
	ld.shared.u32 	%r1852, [%r350+15360];
	shr.u32 	%r1853, %r1852, %r2130;
	and.b32  	%r362, %r1853, %r221;
	ld.shared.u32 	%r1854, [%r350+16896];
	shr.u32 	%r1855, %r1854, %r2130;
	and.b32  	%r363, %r1855, %r221;
	ld.shared.u32 	%r1856, [%r350+18432];
	shr.u32 	%r1857, %r1856, %r2130;
	and.b32  	%r364, %r1857, %r221;
	ld.shared.u32 	%r1858, [%r350+19968];
	shr.u32 	%r1859, %r1858, %r2130;
	and.b32  	%r365, %r1859, %r221;
	ld.shared.u32 	%r1860, [%r350+21504];
	shr.u32 	%r1861, %r1860, %r2130;
	and.b32  	%r366, %r1861, %r221;
	ld.shared.u32 	%r1862, [%r350+23040];
	shr.u32 	%r1863, %r1862, %r2130;
	and.b32  	%r367, %r1863, %r221;
	ld.shared.u32 	%r1864, [%r350+24576];
	shr.u32 	%r1865, %r1864, %r2130;
	and.b32  	%r368, %r1865, %r221;
	@%p169 bra 	$L__BB14_262;
	ld.param.u64 	%rd443, [_ZN3cub18CUB_300001_SM_10006detail10radix_sort29DeviceRadixSortOnesweepKernelINS1_5radix10policy_hubIiiyE10Policy1000ELNS0_9SortOrderE0EiiyiiNS1_21identity_decomposer_tEEEvPT5_SB_PT3_PKSC_PT1_PKSG_PT2_PKSK_T4_iiT6__param_7];
	cvta.to.global.u64 	%rd249, %rd443;
	and.b32  	%r1869, %r1, 31;
	or.b32  	%r1870, %r647, %r1869;
	cvt.u64.u32 	%rd250, %r1870;
	mul.lo.s32 	%r1871, %r3, 6528;
	cvt.s64.s32 	%rd251, %r1871;
	add.s64 	%rd252, %rd250, %rd251;
	shl.b64 	%rd253, %rd252, 2;
	add.s64 	%rd254, %rd249, %rd253;
	ld.global.u32 	%r2266, [%rd254];
	ld.global.u32 	%r2267, [%rd254+128];
	ld.global.u32 	%r2268, [%rd254+256];
	ld.global.u32 	%r2269, [%rd254+384];
	ld.global.u32 	%r2270, [%rd254+512];
	ld.global.u32 	%r2271, [%rd254+640];
	ld.global.u32 	%r2272, [%rd254+768];
	ld.global.u32 	%r2273, [%rd254+896];
	ld.global.u32 	%r2274, [%rd254+1024];
	ld.global.u32 	%r2275, [%rd254+1152];
	ld.global.u32 	%r2276, [%rd254+1280];
	ld.global.u32 	%r2277, [%rd254+1408];
	ld.global.u32 	%r2278, [%rd254+1536];
	ld.global.u32 	%r2279, [%rd254+1664];
	ld.global.u32 	%r2280, [%rd254+1792];
	ld.global.u32 	%r2281, [%rd254+1920];
	ld.global.u32 	%r2282, [%rd254+2048];
	bra.uni 	$L__BB14_296;
$L__BB14_262:
	ld.param.u32 	%r2091, [_ZN3cub18CUB_300001_SM_10006detail10radix_sort29DeviceRadixSortOnesweepKernelINS1_5radix10policy_hubIiiyE10Policy1000ELNS0_9SortOrderE0EiiyiiNS1_21identity_decomposer_tEEEvPT5_SB_PT3_PKSC_PT1_PKSG_PT2_PKSK_T4_iiT6__param_8];
	ld.param.u64 	%rd444, [_ZN3cub18CUB_300001_SM_10006detail10radix_sort29DeviceRadixSortOnesweepKernelINS1_5radix10policy_hubIiiyE10Policy1000ELNS0_9SortOrderE0EiiyiiNS1_21identity_decomposer_tEEEvPT5_SB_PT3_PKSC_PT1_PKSG_PT2_PKSK_T4_iiT6__param_7];
	cvta.to.global.u64 	%rd255, %rd444;
	add.s64 	%rd23, %rd255, %rd63;
	cvt.u32.u64 	%r1874, %rd7;
	sub.s32 	%r386, %r2091, %r649;
	setp.ge.s32 	%p170, %r1874, %r386;
	@%p170 bra 	$L__BB14_264;
	ld.global.u32 	%r2266, [%rd23];
$L__BB14_264:
	add.s32 	%r1877, %r1874, 32;
	setp.ge.s32 	%p171, %r1877, %r386;
	@%p171 bra 	$L__BB14_266;
	ld.global.u32 	%r2267, [%rd23+128];
$L__BB14_266:
	add.s32 	%r1880, %r1874, 64;
	setp.ge.s32 	%p172, %r1880, %r386;
	@%p172 bra 	$L__BB14_268;
	ld.global.u32 	%r2268, [%rd23+256];
$L__BB14_268:
	add.s32 	%r1883, %r1874, 96;
	setp.ge.s32 	%p173, %r1883, %r386;
	@%p173 bra 	$L__BB14_270;
	ld.global.u32 	%r2269, [%rd23+384];
$L__BB14_270:
	add.s32 	%r1886, %r1874, 128;
	setp.ge.s32 	%p174, %r1886, %r386;
	@%p174 bra 	$L__BB14_272;
	ld.global.u32 	%r2270, [%rd23+512];
$L__BB14_272:
	add.s32 	%r1889, %r1874, 160;
	setp.ge.s32 	%p175, %r1889, %r386;
	@%p175 bra 	$L__BB14_274;
	ld.global.u32 	%r2271, [%rd23+640];
$L__BB14_274:
	add.s32 	%r1892, %r1874, 192;
	setp.ge.s32 	%p176, %r1892, %r386;
	@%p176 bra 	$L__BB14_276;
	ld.global.u32 	%r2272, [%rd23+768];
$L__BB14_276:
	add.s32 	%r1895, %r1874, 224;
	setp.ge.s32 	%p177, %r1895, %r386;
	@%p177 bra 	$L__BB14_278;
	ld.param.u64 	%rd445, [_ZN3cub18CUB_300001_SM_10006detail10radix_sort29DeviceRadixSortOnesweepKernelINS1_5radix10policy_hubIiiyE10Policy1000ELNS0_9SortOrderE0EiiyiiNS1_21identity_decomposer_tEEEvPT5_SB_PT3_PKSC_PT1_PKSG_PT2_PKSK_T4_iiT6__param_7];
	cvta.to.global.u64 	%rd259, %rd445;
	cvt.s64.s32 	%rd260, %r649;
	add.s64 	%rd261, %rd7, %rd260;
	shl.b64 	%rd262, %rd261, 2;
	add.s64 	%rd263, %rd259, %rd262;
	ld.global.u32 	%r2273, [%rd263+896];
$L__BB14_278:
	add.s32 	%r1899, %r1874, 256;
	setp.ge.s32 	%p178, %r1899, %r386;
	@%p178 bra 	$L__BB14_280;
	ld.param.u64 	%rd446, [_ZN3cub18CUB_300001_SM_10006detail10radix_sort29DeviceRadixSortOnesweepKernelINS1_5radix10policy_hubIiiyE10Policy1000ELNS0_9SortOrderE0EiiyiiNS1_21identity_decomposer_tEEEvPT5_SB_PT3_PKSC_PT1_PKSG_PT2_PKSK_T4_iiT6__param_7];
	cvta.to.global.u64 	%rd264, %rd446;
	cvt.s64.s32 	%rd265, %r649;
	add.s64 	%rd266, %rd7, %rd265;
	shl.b64 	%rd267, %rd266, 2;
	add.s64 	%rd268, %rd264, %rd267;
	ld.global.u32 	%r2274, [%rd268+1024];
$L__BB14_280:
	add.s32 	%r1903, %r1874, 288;
	setp.ge.s32 	%p179, %r1903, %r386;
	@%p179 bra 	$L__BB14_282;
	ld.param.u64 	%rd447, [_ZN3cub18CUB_300001_SM_10006detail10radix_sort29DeviceRadixSortOnesweepKernelINS1_5radix10policy_hubIiiyE10Policy1000ELNS0_9SortOrderE0EiiyiiNS1_21identity_decomposer_tEEEvPT5_SB_PT3_PKSC_PT1_PKSG_PT2_PKSK_T4_iiT6__param_7];
	cvta.to.global.u64 	%rd269, %rd447;
	cvt.s64.s32 	%rd270, %r649;
	add.s64 	%rd271, %rd7, %rd270;
	shl.b64 	%rd272, %rd271, 2;
	add.s64 	%rd273, %rd269, %rd272;
	ld.global.u32 	%r2275, [%rd273+1152];
$L__BB14_282:
	add.s32 	%r1907, %r1874, 320;
	setp.ge.s32 	%p180, %r1907, %r386;
	@%p180 bra 	$L__BB14_284;
	ld.param.u64 	%rd448, [_ZN3cub18CUB_300001_SM_10006detail10radix_sort29DeviceRadixSortOnesweepKernelINS1_5radix10policy_hubIiiyE10Policy1000ELNS0_9SortOrderE0EiiyiiNS1_21identity_decomposer_tEEEvPT5_SB_PT3_PKSC_PT1_PKSG_PT2_PKSK_T4_iiT6__param_7];
	cvta.to.global.u64 	%rd274, %rd448;
	cvt.s64.s32 	%rd275, %r649;
	add.s64 	%rd276, %rd7, %rd275;
	shl.b64 	%rd277, %rd276, 2;
	add.s64 	%rd278, %rd274, %rd277;
	ld.global.u32 	%r2276, [%rd278+1280];
$L__BB14_284:
	add.s32 	%r1911, %r1874, 352;
	setp.ge.s32 	%p181, %r1911, %r386;
	@%p181 bra 	$L__BB14_286;
	ld.param.u64 	%rd449, [_ZN3cub18CUB_300001_SM_10006detail10radix_sort29DeviceRadixSortOnesweepKernelINS1_5radix10policy_hubIiiyE10Policy1000ELNS0_9SortOrderE0EiiyiiNS1_21identity_decomposer_tEEEvPT5_SB_PT3_PKSC_PT1_PKSG_PT2_PKSK_T4_iiT6__param_7];
	cvta.to.global.u64 	%rd279, %rd449;
	mul.lo.s32 	%r1912, %r3, 6528;
	cvt.s64.s32 	%rd280, %r1912;
	add.s64 	%rd281, %rd7, %rd280;
	shl.b64 	%rd282, %rd281, 2;
	add.s64 	%rd283, %rd279, %rd282;
	ld.global.u32 	%r2277, [%rd283+1408];
$L__BB14_286:
	add.s32 	%r1915, %r1874, 384;
	setp.ge.s32 	%p182, %r1915, %r386;
	@%p182 bra 	$L__BB14_288;
	ld.param.u64 	%rd450, [_ZN3cub18CUB_300001_SM_10006detail10radix_sort29DeviceRadixSortOnesweepKernelINS1_5radix10policy_hubIiiyE10Policy1000ELNS0_9SortOrderE0EiiyiiNS1_21identity_decomposer_tEEEvPT5_SB_PT3_PKSC_PT1_PKSG_PT2_PKSK_T4_iiT6__param_7];
	cvta.to.global.u64 	%rd284, %rd450;
	mul.lo.s32 	%r1916, %r3, 6528;
	cvt.s64.s32 	%rd285, %r1916;
	add.s64 	%rd286, %rd7, %rd285;
	shl.b64 	%rd287, %rd286, 2;
	add.s64 	%rd288, %rd284, %rd287;
	ld.global.u32 	%r2278, [%rd288+1536];
$L__BB14_288:
	cvt.u32.u64 	%r1918, %rd7;
	add.s32 	%r1919, %r1918, 416;
	setp.ge.s32 	%p183, %r1919, %r386;
	@%p183 bra 	$L__BB14_290;
	ld.param.u64 	%rd451, [_ZN3cub18CUB_300001_SM_10006detail10radix_sort29DeviceRadixSortOnesweepKernelINS1_5radix10policy_hubIiiyE10Policy1000ELNS0_9SortOrderE0EiiyiiNS1_21identity_decomposer_tEEEvPT5_SB_PT3_PKSC_PT1_PKSG_PT2_PKSK_T4_iiT6__param_7];
	cvta.to.global.u64 	%rd289, %rd451;
	mul.lo.s32 	%r1920, %r3, 6528;
	cvt.s64.s32 	%rd290, %r1920;
	add.s64 	%rd291, %rd7, %rd290;
	shl.b64 	%rd292, %rd291, 2;
	add.s64 	%rd293, %rd289, %rd292;
	ld.global.u32 	%r2279, [%rd293+1664];
$L__BB14_290:
	cvt.u32.u64 	%r1922, %rd7;
	add.s32 	%r1923, %r1922, 448;
	setp.ge.s32 	%p184, %r1923, %r386;
	@%p184 bra 	$L__BB14_292;
	ld.param.u64 	%rd452, [_ZN3cub18CUB_300001_SM_10006detail10radix_sort29DeviceRadixSortOnesweepKernelINS1_5radix10policy_hubIiiyE10Policy1000ELNS0_9SortOrderE0EiiyiiNS1_21identity_decomposer_tEEEvPT5_SB_PT3_PKSC_PT1_PKSG_PT2_PKSK_T4_iiT6__param_7];
	cvta.to.global.u64 	%rd294, %rd452;
	mul.lo.s32 	%r1924, %r3, 6528;
	cvt.s64.s32 	%rd295, %r1924;
	add.s64 	%rd296, %rd7, %rd295;
	shl.b64 	%rd297, %rd296, 2;
	add.s64 	%rd298, %rd294, %rd297;
	ld.global.u32 	%r2280, [%rd298+1792];
$L__BB14_292:
	cvt.u32.u64 	%r1926, %rd7;
	add.s32 	%r1927, %r1926, 480;
	setp.ge.s32 	%p185, %r1927, %r386;
	@%p185 bra 	$L__BB14_294;
	ld.param.u64 	%rd453, [_ZN3cub18CUB_300001_SM_10006detail10radix_sort29DeviceRadixSortOnesweepKernelINS1_5radix10policy_hubIiiyE10Policy1000ELNS0_9SortOrderE0EiiyiiNS1_21identity_decomposer_tEEEvPT5_SB_PT3_PKSC_PT1_PKSG_PT2_PKSK_T4_iiT6__param_7];
	cvta.to.global.u64 	%rd299, %rd453;
	mul.lo.s32 	%r1928, %r3, 6528;
	cvt.s64.s32 	%rd300, %r1928;
	add.s64 	%rd301, %rd7, %rd300;
	shl.b64 	%rd302, %rd301, 2;
	add.s64 	%rd303, %rd299, %rd302;
	ld.global.u32 	%r2281, [%rd303+1920];
$L__BB14_294:
	cvt.u32.u64 	%r1930, %rd7;
	add.s32 	%r1931, %r1930, 512;
	setp.ge.s32 	%p186, %r1931, %r386;
	@%p186 bra 	$L__BB14_296;
	ld.param.u64 	%rd454, [_ZN3cub18CUB_300001_SM_10006detail10radix_sort29DeviceRadixSortOnesweepKernelINS1_5radix10policy_hubIiiyE10Policy1000ELNS0_9SortOrderE0EiiyiiNS1_21identity_decomposer_tEEEvPT5_SB_PT3_PKSC_PT1_PKSG_PT2_PKSK_T4_iiT6__param_7];
	cvta.to.global.u64 	%rd304, %rd454;
	mov.u32 	%r1932, %tid.x;
	and.b32  	%r1933, %r1932, 992;
	mul.lo.s32 	%r1934, %r1933, 17;
	and.b32  	%r1935, %r1932, 31;
	or.b32  	%r1936, %r1934, %r1935;
	cvt.u64.u32 	%rd305, %r1936;
	mul.lo.s32 	%r1937, %r3, 6528;
	cvt.s64.s32 	%rd306, %r1937;
	add.s64 	%rd307, %rd305, %rd306;
	shl.b64 	%rd308, %rd307, 2;
	add.s64 	%rd309, %rd304, %rd308;
	ld.global.u32 	%r2282, [%rd309+2048];
$L__BB14_296:
	ld.param.u32 	%r2092, [_ZN3cub18CUB_300001_SM_10006detail10radix_sort29DeviceRadixSortOnesweepKernelINS1_5radix10policy_hubIiiyE10Policy1000ELNS0_9SortOrderE0EiiyiiNS1_21identity_decomposer_tEEEvPT5_SB_PT3_PKSC_PT1_PKSG_PT2_PKSK_T4_iiT6__param_8];
	ld.param.u64 	%rd441, [_ZN3cub18CUB_300001_SM_10006detail10radix_sort29DeviceRadixSortOnesweepKernelINS1_5radix10policy_hubIiiyE10Policy1000ELNS0_9SortOrderE0EiiyiiNS1_21identity_decomposer_tEEEvPT5_SB_PT3_PKSC_PT1_PKSG_PT2_PKSK_T4_iiT6__param_6];
	cvta.to.global.u64 	%rd24, %rd441;
	mov.u32 	%r437, %tid.x;
	cvt.u64.u32 	%rd25, %r437;
	shl.b32 	%r1938, %r437, 2;
	mov.u32 	%r1939, _ZZN3cub18CUB_300001_SM_10006detail10radix_sort29DeviceRadixSortOnesweepKernelINS1_5radix10policy_hubIiiyE10Policy1000ELNS0_9SortOrderE0EiiyiiNS1_21identity_decomposer_tEEEvPT5_SB_PT3_PKSC_PT1_PKSG_PT2_PKSK_T4_iiT6_E1s;
	add.s32 	%r438, %r1939, %r1938;
	mad.lo.s32 	%r1940, %r3, 6528, 6528;
	setp.gt.s32 	%p187, %r1940, %r2092;
	bar.sync 	0;
	st.shared.u32 	[%r323+-4], %r2266;
	st.shared.u32 	[%r324+-4], %r2267;
	st.shared.u32 	[%r325+-4], %r2268;
	st.shared.u32 	[%r326+-4], %r2269;
	st.shared.u32 	[%r327+-4], %r2270;
	st.shared.u32 	[%r328+-4], %r2271;
	st.shared.u32 	[%r329+-4], %r2272;
	st.shared.u32 	[%r330+-4], %r2273;
	st.shared.u32 	[%r331+-4], %r2274;
	st.shared.u32 	[%r332+-4], %r2275;
	st.shared.u32 	[%r333+-4], %r2276;
	st.shared.u32 	[%r334+-4], %r2277;
	st.shared.u32 	[%r335+-4], %r2278;
	st.shared.u32 	[%r336+-4], %r2279;
	st.shared.u32 	[%r337+-4], %r2280;
	st.shared.u32 	[%r338+-4], %r2281;
	st.shared.u32 	[%r339+-4], %r2282;
	bar.sync 	0;
	@%p187 bra 	$L__BB14_298;
	ld.shared.u32 	%r1941, [%r438];
	shl.b32 	%r1942, %r352, 3;
	add.s32 	%r1944, %r1939, 26112;
	add.s32 	%r1945, %r1944, %r1942;
	ld.shared.u64 	%rd310, [%r1945];
	add.s64 	%rd311, %rd310, %rd25;
	shl.b64 	%rd312, %rd311, 2;
	add.s64 	%rd313, %rd24, %rd312;
	st.global.u32 	[%rd313], %r1941;
	bar.warp.sync 	-1;
	ld.shared.u32 	%r1946, [%r438+1536];
	shl.b32 	%r1947, %r353, 3;
	add.s32 	%r1948, %r1944, %r1947;
	ld.shared.u64 	%rd314, [%r1948];
	add.s64 	%rd315, %rd314, %rd25;
	shl.b64 	%rd316, %rd315, 2;
	add.s64 	%rd317, %rd24, %rd316;
	st.global.u32 	[%rd317+1536], %r1946;
	bar.warp.sync 	-1;
	ld.shared.u32 	%r1949, [%r438+3072];
	shl.b32 	%r1950, %r354, 3;
	add.s32 	%r1951, %r1944, %r1950;
	ld.shared.u64 	%rd318, [%r1951];
	add.s64 	%rd319, %rd318, %rd25;
	shl.b64 	%rd320, %rd319, 2;
	add.s64 	%rd321, %rd24, %rd320;
	st.global.u32 	[%rd321+3072], %r1949;
	bar.warp.sync 	-1;
	ld.shared.u32 	%r1952, [%r438+4608];
	shl.b32 	%r1953, %r355, 3;
	add.s32 	%r1954, %r1944, %r1953;
	ld.shared.u64 	%rd322, [%r1954];
	add.s64 	%rd323, %rd322, %rd25;
	shl.b64 	%rd324, %rd323, 2;
	add.s64 	%rd325, %rd24, %rd324;
	st.global.u32 	[%rd325+4608], %r1952;
	bar.warp.sync 	-1;
	ld.shared.u32 	%r1955, [%r438+6144];
	shl.b32 	%r1956, %r356, 3;
	add.s32 	%r1957, %r1944, %r1956;
	ld.shared.u64 	%rd326, [%r1957];
	add.s64 	%rd327, %rd326, %rd25;
	shl.b64 	%rd328, %rd327, 2;
	add.s64 	%rd329, %rd24, %rd328;
	st.global.u32 	[%rd329+6144], %r1955;
	bar.warp.sync 	-1;
	ld.shared.u32 	%r1958, [%r438+7680];
	shl.b32 	%r1959, %r357, 3;
	add.s32 	%r1960, %r1944, %r1959;
	ld.shared.u64 	%rd330, [%r1960];
	add.s64 	%rd331, %rd330, %rd25;
	shl.b64 	%rd332, %rd331, 2;
	add.s64 	%rd333, %rd24, %rd332;
	st.global.u32 	[%rd333+7680], %r1958;
	bar.warp.sync 	-1;
	ld.shared.u32 	%r1961, [%r438+9216];
	shl.b32 	%r1962, %r358, 3;
	add.s32 	%r1963, %r1944, %r1962;
	ld.shared.u64 	%rd334, [%r1963];
	add.s64 	%rd335, %rd334, %rd25;
	shl.b64 	%rd336, %rd335, 2;
	add.s64 	%rd337, %rd24, %rd336;
	st.global.u32 	[%rd337+9216], %r1961;
	bar.warp.sync 	-1;
	ld.shared.u32 	%r1964, [%r438+10752];
	shl.b32 	%r1965, %r359, 3;
	add.s32 	%r1966, %r1944, %r1965;
	ld.shared.u64 	%rd338, [%r1966];
	add.s64 	%rd339, %rd338, %rd25;
	shl.b64 	%rd340, %rd339, 2;
	add.s64 	%rd341, %rd24, %rd340;
	st.global.u32 	[%rd341+10752], %r1964;
	bar.warp.sync 	-1;
	ld.shared.u32 	%r1967, [%r438+12288];
	shl.b32 	%r1968, %r360, 3;
	add.s32 	%r1969, %r1944, %r1968;
	ld.shared.u64 	%rd342, [%r1969];
	add.s64 	%rd343, %rd342, %rd25;
	shl.b64 	%rd344, %rd343, 2;
	add.s64 	%rd345, %rd24, %rd344;
	st.global.u32 	[%rd345+12288], %r1967;
	bar.warp.sync 	-1;
	ld.shared.u32 	%r1970, [%r438+13824];
	shl.b32 	%r1971, %r361, 3;
	add.s32 	%r1972, %r1944, %r1971;
	ld.shared.u64 	%rd346, [%r1972];
	add.s64 	%rd347, %rd346, %rd25;
	shl.b64 	%rd348, %rd347, 2;
	add.s64 	%rd349, %rd24, %rd348;
	st.global.u32 	[%rd349+13824], %r1970;
	bar.warp.sync 	-1;
	ld.shared.u32 	%r1973, [%r438+15360];
	shl.b32 	%r1974, %r362, 3;
	add.s32 	%r1975, %r1944, %r1974;
	ld.shared.u64 	%rd350, [%r1975];
	add.s64 	%rd351, %rd350, %rd25;
	shl.b64 	%rd352, %rd351, 2;
	add.s64 	%rd353, %rd24, %rd352;
	st.global.u32 	[%rd353+15360], %r1973;
	bar.warp.sync 	-1;
	ld.shared.u32 	%r1976, [%r438+16896];
	shl.b32 	%r1977, %r363, 3;
	add.s32 	%r1978, %r1944, %r1977;
	ld.shared.u64 	%rd354, [%r1978];
	add.s64 	%rd355, %rd354, %rd25;
	shl.b64 	%rd356, %rd355, 2;
	add.s64 	%rd357, %rd24, %rd356;
	st.global.u32 	[%rd357+16896], %r1976;
	bar.warp.sync 	-1;
	ld.shared.u32 	%r1979, [%r438+18432];
	shl.b32 	%r1980, %r364, 3;
	add.s32 	%r1981, %r1944, %r1980;
	ld.shared.u64 	%rd358, [%r1981];
	add.s64 	%rd359, %rd358, %rd25;
	shl.b64 	%rd360, %rd359, 2;
	add.s64 	%rd361, %rd24, %rd360;
	st.global.u32 	[%rd361+18432], %r1979;
	bar.warp.sync 	-1;
	ld.shared.u32 	%r1982, [%r438+19968];
	shl.b32 	%r1983, %r365, 3;
	add.s32 	%r1984, %r1944, %r1983;
	ld.shared.u64 	%rd362, [%r1984];
	add.s64 	%rd363, %rd362, %rd25;
	shl.b64 	%rd364, %rd363, 2;
	add.s64 	%rd365, %rd24, %rd364;
	st.global.u32 	[%rd365+19968], %r1982;
	bar.warp.sync 	-1;
	ld.shared.u32 	%r1985, [%r438+21504];
	shl.b32 	%r1986, %r366, 3;
	add.s32 	%r1987, %r1944, %r1986;
	ld.shared.u64 	%rd366, [%r1987];
	add.s64 	%rd367, %rd366, %rd25;
	shl.b64 	%rd368, %rd367, 2;
	add.s64 	%rd369, %rd24, %rd368;
	st.global.u32 	[%rd369+21504], %r1985;
	bar.warp.sync 	-1;
	ld.shared.u32 	%r1988, [%r438+23040];
	shl.b32 	%r1989, %r367, 3;
	add.s32 	%r1990, %r1944, %r1989;
	ld.shared.u64 	%rd370, [%r1990];
	add.s64 	%rd371, %rd370, %rd25;
	shl.b64 	%rd372, %rd371, 2;
	add.s64 	%rd373, %rd24, %rd372;
	st.global.u32 	[%rd373+23040], %r1988;
	bar.warp.sync 	-1;
	ld.shared.u32 	%r1991, [%r438+24576];
	shl.b32 	%r1992, %r368, 3;
	add.s32 	%r1993, %r1944, %r1992;
	ld.shared.u64 	%rd374, [%r1993];
	add.s64 	%rd375, %rd374, %rd25;
	shl.b64 	%rd376, %rd375, 2;
	add.s64 	%rd377, %rd24, %rd376;
	st.global.u32 	[%rd377+24576], %r1991;
	bar.warp.sync 	-1;
	bra.uni 	$L__BB14_333;
$L__BB14_298:
	ld.param.u32 	%r2093, [_ZN3cub18CUB_300001_SM_10006detail10radix_sort29DeviceRadixSortOnesweepKernelINS1_5radix10policy_hubIiiyE10Policy1000ELNS0_9SortOrderE0EiiyiiNS1_21identity_decomposer_tEEEvPT5_SB_PT3_PKSC_PT1_PKSG_PT2_PKSK_T4_iiT6__param_8];
	mad.lo.s32 	%r439, %r3, -6528, %r2093;
	shl.b32 	%r1994, %r352, 3;
	add.s32 	%r1996, %r1939, %r1994;
	ld.shared.u64 	%rd26, [%r1996+26112];
	setp.ge.s32 	%p188, %r437, %r439;
	@%p188 bra 	$L__BB14_300;
	ld.shared.u32 	%r1997, [%r438];
	add.s64 	%rd378, %rd26, %rd25;
	shl.b64 	%rd379, %rd378, 2;
	add.s64 	%rd380, %rd24, %rd379;
	st.global.u32 	[%rd380], %r1997;
$L__BB14_300:
	bar.warp.sync 	-1;
	shl.b32 	%r1998, %r353, 3;
	add.s32 	%r2000, %r1939, %r1998;
	ld.shared.u64 	%rd27, [%r2000+26112];
	add.s32 	%r2001, %r437, 384;
	setp.ge.s32 	%p189, %r2001, %r439;
	@%p189 bra 	$L__BB14_302;
	ld.shared.u32 	%r2002, [%r438+1536];
	add.s64 	%rd381, %rd27, %rd25;
	shl.b64 	%rd382, %rd381, 2;
	add.s64 	%rd383, %rd24, %rd382;
	st.global.u32 	[%rd383+1536], %r2002;
$L__BB14_302:
	bar.warp.sync 	-1;
	shl.b32 	%r2003, %r354, 3;
	add.s32 	%r2005, %r1939, %r2003;
	ld.shared.u64 	%rd28, [%r2005+26112];
	add.s32 	%r2006, %r437, 768;
	setp.ge.s32 	%p190, %r2006, %r439;
	@%p190 bra 	$L__BB14_304;
	ld.shared.u32 	%r2007, [%r438+3072];
	add.s64 	%rd384, %rd28, %rd25;
	shl.b64 	%rd385, %rd384, 2;
	add.s64 	%rd386, %rd24, %rd385;
	st.global.u32 	[%rd386+3072], %r2007;
$L__BB14_304:
	bar.warp.sync 	-1;
	shl.b32 	%r2008, %r355, 3;
	add.s32 	%r2010, %r1939, %r2008;
	ld.shared.u64 	%rd29, [%r2010+26112];
	add.s32 	%r2011, %r437, 1152;
	setp.ge.s32 	%p191, %r2011, %r439;
	@%p191 bra 	$L__BB14_306;
	ld.shared.u32 	%r2012, [%r438+4608];
	add.s64 	%rd387, %rd29, %rd25;
	shl.b64 	%rd388, %rd387, 2;
	add.s64 	%rd389, %rd24, %rd388;
	st.global.u32 	[%rd389+4608], %r2012;
$L__BB14_306:
	bar.warp.sync 	-1;
	shl.b32 	%r2013, %r356, 3;
	add.s32 	%r2015, %r1939, %r2013;
	ld.shared.u64 	%rd30, [%r2015+26112];
	add.s32 	%r2016, %r437, 1536;
	setp.ge.s32 	%p192, %r2016, %r439;
	@%p192 bra 	$L__BB14_308;
	ld.shared.u32 	%r2017, [%r438+6144];
	add.s64 	%rd390, %rd30, %rd25;
	shl.b64 	%rd391, %rd390, 2;
	add.s64 	%rd392, %rd24, %rd391;
	st.global.u32 	[%rd392+6144], %r2017;
$L__BB14_308:
	bar.warp.sync 	-1;
	shl.b32 	%r2018, %r357, 3;
	add.s32 	%r2020, %r1939, %r2018;
	ld.shared.u64 	%rd31, [%r2020+26112];
	add.s32 	%r2021, %r437, 1920;
	setp.ge.s32 	%p193, %r2021, %r439;
	@%p193 bra 	$L__BB14_310;
	ld.shared.u32 	%r2022, [%r438+7680];
	add.s64 	%rd393, %rd31, %rd25;
	shl.b64 	%rd394, %rd393, 2;
	add.s64 	%rd395, %rd24, %rd394;
	st.global.u32 	[%rd395+7680], %r2022;
$L__BB14_310:
	bar.warp.sync 	-1;
	shl.b32 	%r2023, %r358, 3;
	add.s32 	%r2025, %r1939, %r2023;
	ld.shared.u64 	%rd32, [%r2025+26112];
	add.s32 	%r2026, %r437, 2304;
	setp.ge.s32 	%p194, %r2026, %r439;
	@%p194 bra 	$L__BB14_312;
	ld.shared.u32 	%r2027, [%r438+9216];
	add.s64 	%rd396, %rd32, %rd25;
	shl.b64 	%rd397, %rd396, 2;
	add.s64 	%rd398, %rd24, %rd397;
	st.global.u32 	[%rd398+9216], %r2027;
$L__BB14_312:
	bar.warp.sync 	-1;
	shl.b32 	%r2028, %r359, 3;
	add.s32 	%r2030, %r1939, %r2028;
	ld.shared.u64 	%rd33, [%r2030+26112];
	add.s32 	%r2031, %r437, 2688;
	setp.ge.s32 	%p195, %r2031, %r439;
	@%p195 bra 	$L__BB14_314;
	ld.shared.u32 	%r2032, [%r438+10752];
	add.s64 	%rd399, %rd33, %rd25;
	shl.b64 	%rd400, %rd399, 2;
	add.s64 	%rd401, %rd24, %rd400;
	st.global.u32 	[%rd401+10752], %r2032;
$L__BB14_314:
	bar.warp.sync 	-1;
	shl.b32 	%r2033, %r360, 3;
	add.s32 	%r2035, %r1939, %r2033;
	ld.shared.u64 	%rd34, [%r2035+26112];
	or.b32  	%r2036, %r437, 3072;
	setp.ge.s32 	%p196, %r2036, %r439;
	@%p196 bra 	$L__BB14_316;
	ld.shared.u32 	%r2037, [%r438+12288];
	add.s64 	%rd402, %rd34, %rd25;
	shl.b64 	%rd403, %rd402, 2;
	add.s64 	%rd404, %rd24, %rd403;
	st.global.u32 	[%rd404+12288], %r2037;
$L__BB14_316:
	bar.warp.sync 	-1;
	shl.b32 	%r2038, %r361, 3;
	add.s32 	%r2040, %r1939, %r2038;
	ld.shared.u64 	%rd35, [%r2040+26112];
	add.s32 	%r2041, %r437, 3456;
	setp.ge.s32 	%p197, %r2041, %r439;
	@%p197 bra 	$L__BB14_318;
	ld.shared.u32 	%r2042, [%r438+13824];
	add.s64 	%rd405, %rd35, %rd25;
	shl.b64 	%rd406, %rd405, 2;
	add.s64 	%rd407, %rd24, %rd406;
	st.global.u32 	[%rd407+13824], %r2042;
$L__BB14_318:
	bar.warp.sync 	-1;
	shl.b32 	%r2043, %r362, 3;
	add.s32 	%r2045, %r1939, %r2043;
	ld.shared.u64 	%rd36, [%r2045+26112];
	add.s32 	%r2046, %r437, 3840;
	setp.ge.s32 	%p198, %r2046, %r439;
	@%p198 bra 	$L__BB14_320;
	ld.shared.u32 	%r2047, [%r438+15360];
	add.s64 	%rd408, %rd36, %rd25;
	shl.b64 	%rd409, %rd408, 2;
	add.s64 	%rd410, %rd24, %rd409;
	st.global.u32 	[%rd410+15360], %r2047;
$L__BB14_320:
	bar.warp.sync 	-1;
	shl.b32 	%r2048, %r363, 3;
	add.s32 	%r2050, %r1939, %r2048;
	ld.shared.u64 	%rd37, [%r2050+26112];
	add.s32 	%r2051, %r437, 4224;
	setp.ge.s32 	%p199, %r2051, %r439;
	@%p199 bra 	$L__BB14_322;
	ld.shared.u32 	%r2052, [%r438+16896];
	add.s64 	%rd411, %rd37, %rd25;
	shl.b64 	%rd412, %rd411, 2;
	add.s64 	%rd413, %rd24, %rd412;
	st.global.u32 	[%rd413+16896], %r2052;
$L__BB14_322:
	bar.warp.sync 	-1;
	shl.b32 	%r2053, %r364, 3;
	add.s32 	%r2055, %r1939, %r2053;
	ld.shared.u64 	%rd38, [%r2055+26112];
	add.s32 	%r2056, %r437, 4608;
	setp.ge.s32 	%p200, %r2056, %r439;
	@%p200 bra 	$L__BB14_324;
	ld.shared.u32 	%r2057, [%r438+18432];
	add.s64 	%rd414, %rd38, %rd25;
	shl.b64 	%rd415, %rd414, 2;
	add.s64 	%rd416, %rd24, %rd415;
	st.global.u32 	[%rd416+18432], %r2057;
$L__BB14_324:
	bar.warp.sync 	-1;
	shl.b32 	%r2058, %r365, 3;
	add.s32 	%r2060, %r1939, %r2058;
	ld.shared.u64 	%rd39, [%r2060+26112];
	add.s32 	%r2061, %r437, 4992;
	setp.ge.s32 	%p201, %r2061, %r439;
	@%p201 bra 	$L__BB14_326;
	ld.shared.u32 	%r2062, [%r438+19968];
	add.s64 	%rd417, %rd39, %rd25;
	shl.b64 	%rd418, %rd417, 2;
	add.s64 	%rd419, %rd24, %rd418;
	st.global.u32 	[%rd419+19968], %r2062;
$L__BB14_326:
	bar.warp.sync 	-1;
	shl.b32 	%r2063, %r366, 3;
	add.s32 	%r2065, %r1939, %r2063;
	ld.shared.u64 	%rd40, [%r2065+26112];
	add.s32 	%r2066, %r437, 5376;
	setp.ge.s32 	%p202, %r2066, %r439;
	@%p202 bra 	$L__BB14_328;
	ld.shared.u32 	%r2067, [%r438+21504];
	add.s64 	%rd420, %rd40, %rd25;
	shl.b64 	%rd421, %rd420, 2;
	add.s64 	%rd422, %rd24, %rd421;
	st.global.u32 	[%rd422+21504], %r2067;
$L__BB14_328:
	bar.warp.sync 	-1;
	shl.b32 	%r2068, %r367, 3;
	add.s32 	%r2070, %r1939, %r2068;
	ld.shared.u64 	%rd41, [%r2070+26112];
	add.s32 	%r2071, %r437, 5760;
	setp.ge.s32 	%p203, %r2071, %r439;
	@%p203 bra 	$L__BB14_330;
	ld.shared.u32 	%r2072, [%r438+23040];
	add.s64 	%rd423, %rd41, %rd25;
	shl.b64 	%rd424, %rd423, 2;
	add.s64 	%rd425, %rd24, %rd424;
	st.global.u32 	[%rd425+23040], %r2072;
$L__BB14_330:
	bar.warp.sync 	-1;
	shl.b32 	%r2073, %r368, 3;
	add.s32 	%r2075, %r1939, %r2073;
	ld.shared.u64 	%rd426, [%r2075+26112];
	add.s64 	%rd42, %rd426, %rd25;
	or.b32  	%r2076, %r437, 6144;
	setp.ge.s32 	%p204, %r2076, %r439;
	@%p204 bra 	$L__BB14_332;
	ld.shared.u32 	%r2077, [%r438+24576];
	shl.b64 	%rd427, %rd42, 2;
	add.s64 	%rd428, %rd24, %rd427;
	st.global.u32 	[%rd428+24576], %r2077;
$L__BB14_332:
	bar.warp.sync 	-1;
$L__BB14_333:
	ret;

}
	// .globl	_ZN6kmeans6detail19calculate_centroidsEiiiPdPiS2_S1_
.visible .entry _ZN6kmeans6detail19calculate_centroidsEiiiPdPiS2_S1_(
	.param .u32 _ZN6kmeans6detail19calculate_centroidsEiiiPdPiS2_S1__param_0,
	.param .u32 _ZN6kmeans6detail19calculate_centroidsEiiiPdPiS2_S1__param_1,
	.param .u32 _ZN6kmeans6detail19calculate_centroidsEiiiPdPiS2_S1__param_2,
	.param .u64 .ptr .align 1 _ZN6kmeans6detail19calculate_centroidsEiiiPdPiS2_S1__param_3,
	.param .u64 .ptr .align 1 _ZN6kmeans6detail19calculate_centroidsEiiiPdPiS2_S1__param_4,
	.param .u64 .ptr .align 1 _ZN6kmeans6detail19calculate_centroidsEiiiPdPiS2_S1__param_5,
	.param .u64 .ptr .align 1 _ZN6kmeans6detail19calculate_centroidsEiiiPdPiS2_S1__param_6
)
{
	.reg .pred 	%p<9>;
	.reg .b32 	%r<33>;
	.reg .b64 	%rd<31>;
	.reg .b64 	%fd<16>;

	ld.param.u32 	%r15, [_ZN6kmeans6detail19calculate_centroidsEiiiPdPiS2_S1__param_0];
	ld.param.u32 	%r16, [_ZN6kmeans6detail19calculate_centroidsEiiiPdPiS2_S1__param_1];
	ld.param.u64 	%rd14, [_ZN6kmeans6detail19calculate_centroidsEiiiPdPiS2_S1__param_3];
	ld.param.u64 	%rd16, [_ZN6kmeans6detail19calculate_centroidsEiiiPdPiS2_S1__param_4];
	ld.param.u64 	%rd15, [_ZN6kmeans6detail19calculate_centroidsEiiiPdPiS2_S1__param_5];
	ld.param.u64 	%rd17, [_ZN6kmeans6detail19calculate_centroidsEiiiPdPiS2_S1__param_6];
	cvta.to.global.u64 	%rd1, %rd17;
	cvta.to.global.u64 	%rd2, %rd16;
	mov.u32 	%r1, %ntid.y;
	mov.u32 	%r17, %nctaid.y;
	mul.lo.s32 	%r18, %r1, %r17;
	add.s32 	%r19, %r15, -1;
	div.s32 	%r2, %r19, %r18;
	mov.u32 	%r29, %tid.x;
	setp.ge.s32 	%p1, %r29, %r16;
	@%p1 bra 	$L__BB15_12;
	mov.u32 	%r20, %tid.y;
	mov.u32 	%r21, %ctaid.y;
	mad.lo.s32 	%r22, %r21, %r1, %r20;
	mad.lo.s32 	%r4, %r22, %r2, %r22;
	add.s32 	%r23, %r2, %r4;
	add.s32 	%r24, %r23, 1;
	min.s32 	%r5, %r24, %r15;
	mul.wide.s32 	%rd18, %r4, 4;
	add.s64 	%rd3, %rd2, %rd18;
	mov.u32 	%r6, %ntid.x;
	cvta.to.global.u64 	%rd4, %rd15;
	cvta.to.global.u64 	%rd5, %rd14;
$L__BB15_2:
	setp.ge.s32 	%p2, %r4, %r15;
	@%p2 bra 	$L__BB15_11;
	setp.lt.s32 	%p3, %r2, 0;
	ld.global.u32 	%r32, [%rd3];
	mov.f64 	%fd15, 0d0000000000000000;
	@%p3 bra 	$L__BB15_9;
	mov.f64 	%fd15, 0d0000000000000000;
	mov.u32 	%r30, %r4;
	mov.u32 	%r31, %r32;
$L__BB15_5:
	mul.wide.u32 	%rd19, %r30, 4;
	add.s64 	%rd20, %rd2, %rd19;
	ld.global.u32 	%r32, [%rd20];
	setp.eq.s32 	%p4, %r32, %r31;
	mov.f64 	%fd14, %fd15;
	@%p4 bra 	$L__BB15_8;
	mad.lo.s32 	%r25, %r31, %r16, %r29;
	mul.wide.s32 	%rd21, %r25, 8;
	add.s64 	%rd6, %rd1, %rd21;
	ld.global.u64 	%rd29, [%rd6];
$L__BB15_7:
	mov.b64 	%fd8, %rd29;
	add.f64 	%fd9, %fd15, %fd8;
	mov.b64 	%rd22, %fd9;
	atom.relaxed.global.cas.b64 	%rd9, [%rd6], %rd29, %rd22;
	setp.ne.s64 	%p5, %rd29, %rd9;
	mov.f64 	%fd14, 0d0000000000000000;
	mov.u64 	%rd29, %rd9;
	@%p5 bra 	$L__BB15_7;
$L__BB15_8:
	add.s64 	%rd24, %rd4, %rd19;
	ld.global.u32 	%r26, [%rd24];
	mad.lo.s32 	%r27, %r26, %r16, %r29;
	mul.wide.s32 	%rd25, %r27, 8;
	add.s64 	%rd26, %rd5, %rd25;
	ld.global.f64 	%fd10, [%rd26];
	add.f64 	%fd15, %fd14, %fd10;
	add.s32 	%r30, %r30, 1;
	setp.lt.s32 	%p6, %r30, %r5;
	mov.u32 	%r31, %r32;
	@%p6 bra 	$L__BB15_5;
$L__BB15_9:
	mad.lo.s32 	%r28, %r32, %r16, %r29;
	mul.wide.s32 	%rd27, %r28, 8;
	add.s64 	%rd10, %rd1, %rd27;
	ld.global.u64 	%rd30, [%rd10];
$L__BB15_10:
	mov.b64 	%fd11, %rd30;
	add.f64 	%fd12, %fd15, %fd11;
	mov.b64 	%rd28, %fd12;
	atom.relaxed.global.cas.b64 	%rd13, [%rd10], %rd30, %rd28;
	setp.ne.s64 	%p7, %rd30, %rd13;
	mov.u64 	%rd30, %rd13;
	@%p7 bra 	$L__BB15_10;
$L__BB15_11:
	add.s32 	%r29, %r29, %r6;
	setp.lt.s32 	%p8, %r29, %r16;
	@%p8 bra 	$L__BB15_2;
$L__BB15_12:
	ret;

}
	// .globl	_ZN6kmeans6detail15scale_centroidsEiiPiPd
.visible .entry _ZN6kmeans6detail15scale_centroidsEiiPiPd(
	.param .u32 _ZN6kmeans6detail15scale_centroidsEiiPiPd_param_0,
	.param .u32 _ZN6kmeans6detail15scale_centroidsEiiPiPd_param_1,
	.param .u64 .ptr .align 1 _ZN6kmeans6detail15scale_centroidsEiiPiPd_param_2,
	.param .u64 .ptr .align 1 _ZN6kmeans6detail15scale_centroidsEiiPiPd_param_3
)
{
	.reg .pred 	%p<4>;
	.reg .b32 	%r<16>;
	.reg .b64 	%rd<9>;
	.reg .b64 	%fd<5>;

	ld.param.u32 	%r3, [_ZN6kmeans6detail15scale_centroidsEiiPiPd_param_0];
	ld.param.u32 	%r4, [_ZN6kmeans6detail15scale_centroidsEiiPiPd_param_1];
	ld.param.u64 	%rd1, [_ZN6kmeans6detail15scale_centroidsEiiPiPd_param_2];
	ld.param.u64 	%rd2, [_ZN6kmeans6detail15scale_centroidsEiiPiPd_param_3];
	mov.u32 	%r6, %tid.x;
	mov.u32 	%r7, %ctaid.x;
	mov.u32 	%r8, %ntid.x;
	mad.lo.s32 	%r1, %r7, %r8, %r6;
	mov.u32 	%r9, %tid.y;
	mov.u32 	%r10, %ctaid.y;
	mov.u32 	%r11, %ntid.y;
	mad.lo.s32 	%r12, %r10, %r11, %r9;
	setp.ge.s32 	%p1, %r1, %r3;
	setp.ge.s32 	%p2, %r12, %r4;
	or.pred  	%p3, %p1, %p2;
	@%p3 bra 	$L__BB16_2;
	cvta.to.global.u64 	%rd3, %rd1;
	cvta.to.global.u64 	%rd4, %rd2;
	mul.wide.u32 	%rd5, %r12, 4;
	add.s64 	%rd6, %rd3, %rd5;
	ld.global.u32 	%r13, [%rd6];
	max.s32 	%r14, %r13, 1;
	cvt.rn.f64.u32 	%fd1, %r14;
	rcp.rn.f64 	%fd2, %fd1;
	mad.lo.s32 	%r15, %r3, %r12, %r1;
	mul.wide.s32 	%rd7, %r15, 8;
	add.s64 	%rd8, %rd4, %rd7;
	ld.global.f64 	%fd3, [%rd8];
	mul.f64 	%fd4, %fd3, %fd2;
	st.global.f64 	[%rd8], %fd4;
$L__BB16_2:
	ret;

}


// ===== COMPILED SASS (sm_100) =====

	.target	sm_100

	.elftype	@"ET_EXEC"


//--------------------- .note.nv.tkinfo           --------------------------
	.section	.note.nv.tkinfo,"",@"SHT_NOTE"
	.sectionflags	@"SHF_NOTE_NV_TKINFO"
	.tkinfo
        /*0018*/ 	.word	0x00000002
        /*0030*/ 	.string	""
        /*0030*/ 	.string	"ptxas"
        /*0030*/ 	.string	"Cuda compilation tools, release 13.0, V13.0.88"
        /*0030*/ 	.string	"Build cuda_13.0.r13.0/compiler.36424714_0"
        /*0030*/ 	.string	"-arch sm_100 -m 64 "



//--------------------- .note.nv.cuinfo           --------------------------
	.section	.note.nv.cuinfo,"",@"SHT_NOTE"
	.sectionflags	@"SHF_NOTE_NV_CUINFO"
        /*0018*/ 	.short	0x0002
        /*001a*/ 	.short	0x0064
        /*001c*/ 	.short	0x0082
	.zero		2


//--------------------- .nv.info                  --------------------------
	.section	.nv.info,"",@"SHT_CUDA_INFO"
	.align	4


	//----- nvinfo : EIATTR_REGCOUNT
	.align		4
        /*0000*/ 	.byte	0x04, 0x2f
        /*0002*/ 	.short	(.L_46 - .L_45)
	.align		4
.L_45:
        /*0004*/ 	.word	index@(_ZN6thrust24THRUST_300001_SM_1000_NS8cuda_cub4core6detail13_kernel_agentINS1_15__reduce_by_key9InitAgentIN3cub18CUB_300001_SM_100024ReduceByKeyScanTileStateIiiLb1EEEiPiEEJSA_iSB_EEEvDpT0_)
        /*0008*/ 	.word	0x0000000e


	//----- nvinfo : EIATTR_FRAME_SIZE
	.align		4
.L_46:
        /*000c*/ 	.byte	0x04, 0x11
        /*000e*/ 	.short	(.L_48 - .L_47)
	.align		4
.L_47:
        /*0010*/ 	.word	index@(_ZN6thrust24THRUST_300001_SM_1000_NS8cuda_cub4core6detail13_kernel_agentINS1_15__reduce_by_key9InitAgentIN3cub18CUB_300001_SM_100024ReduceByKeyScanTileStateIiiLb1EEEiPiEEJSA_iSB_EEEvDpT0_)
        /*0014*/ 	.word	0x00000000


	//----- nvinfo : EIATTR_REGCOUNT
	.align		4
.L_48:
        /*0018*/ 	.byte	0x04, 0x2f
        /*001a*/ 	.short	(.L_50 - .L_49)
	.align		4
.L_49:
        /*001c*/ 	.word	index@(_ZN6thrust24THRUST_300001_SM_1000_NS8cuda_cub4core6detail13_kernel_agentINS1_15__reduce_by_key16ReduceByKeyAgentINS0_6detail15normal_iteratorINS0_10device_ptrIiEEEENS0_17constant_iteratorIiNS0_11use_defaultESD_EESB_SB_N4cuda3std3__48equal_toIiEENSH_4plusIiEEPiiEEJSB_SE_SB_SB_SM_N3cub18CUB_300001_SM_100024ReduceByKeyScanTileStateIiiLb1EEESJ_SL_iiEEEvDpT0_)
        /*0020*/ 	.word	0x0000003e


	//----- nvinfo : EIATTR_FRAME_SIZE
	.align		4
.L_50:
        /*0024*/ 	.byte	0x04, 0x11
        /*0026*/ 	.short	(.L_52 - .L_51)
	.align		4
.L_51:
        /*0028*/ 	.word	index@(_ZN6thrust24THRUST_300001_SM_1000_NS8cuda_cub4core6detail13_kernel_agentINS1_15__reduce_by_key16ReduceByKeyAgentINS0_6detail15normal_iteratorINS0_10device_ptrIiEEEENS0_17constant_iteratorIiNS0_11use_defaultESD_EESB_SB_N4cuda3std3__48equal_toIiEENSH_4plusIiEEPiiEEJSB_SE_SB_SB_SM_N3cub18CUB_300001_SM_100024ReduceByKeyScanTileStateIiiLb1EEESJ_SL_iiEEEvDpT0_)
        /*002c*/ 	.word	0x00000000


	//----- nvinfo : EIATTR_REGCOUNT
	.align		4
.L_52:
        /*0030*/ 	.byte	0x04, 0x2f
        /*0032*/ 	.short	(.L_54 - .L_53)
	.align		4
.L_53:
        /*0034*/ 	.word	index@(_ZN6thrust24THRUST_300001_SM_1000_NS8cuda_cub4core6detail13_kernel_agentINS1_15__reduce_by_key9InitAgentIN3cub18CUB_300001_SM_100024ReduceByKeyScanTileStateIilLb1EEElPlEEJSA_lSB_EEEvDpT0_)
        /*0038*/ 	.word	0x0000000e


	//----- nvinfo : EIATTR_FRAME_SIZE
	.align		4
.L_54:
        /*003c*/ 	.byte	0x04, 0x11
        /*003e*/ 	.short	(.L_56 - .L_55)
	.align		4
.L_55:
        /*0040*/ 	.word	index@(_ZN6thrust24THRUST_300001_SM_1000_NS8cuda_cub4core6detail13_kernel_agentINS1_15__reduce_by_key9InitAgentIN3cub18CUB_300001_SM_100024ReduceByKeyScanTileStateIilLb1EEElPlEEJSA_lSB_EEEvDpT0_)
        /*0044*/ 	.word	0x00000000


	//----- nvinfo : EIATTR_REGCOUNT
	.align		4
.L_56:
        /*0048*/ 	.byte	0x04, 0x2f
        /*004a*/ 	.short	(.L_58 - .L_57)
	.align		4
.L_57:
        /*004c*/ 	.word	index@(_ZN6thrust24THRUST_300001_SM_1000_NS8cuda_cub4core6detail13_kernel_agentINS1_15__reduce_by_key16ReduceByKeyAgentINS0_6detail15normal_iteratorINS0_10device_ptrIiEEEENS0_17constant_iteratorIiNS0_11use_defaultESD_EESB_SB_N4cuda3std3__48equal_toIiEENSH_4plusIiEEPllEEJSB_SE_SB_SB_SM_N3cub18CUB_300001_SM_100024ReduceByKeyScanTileStateIilLb1EEESJ_SL_llEEEvDpT0_)
        /*0050*/ 	.word	0x0000003a


	//----- nvinfo : EIATTR_FRAME_SIZE
	.align		4
.L_58:
        /*0054*/ 	.byte	0x04, 0x11
        /*0056*/ 	.short	(.L_60 - .L_59)
	.align		4
.L_59:
        /*0058*/ 	.word	index@(_ZN6thrust24THRUST_300001_SM_1000_NS8cuda_cub4core6detail13_kernel_agentINS1_15__reduce_by_key16ReduceByKeyAgentINS0_6detail15normal_iteratorINS0_10device_ptrIiEEEENS0_17constant_iteratorIiNS0_11use_defaultESD_EESB_SB_N4cuda3std3__48equal_toIiEENSH_4plusIiEEPllEEJSB_SE_SB_SB_SM_N3cub18CUB_300001_SM_100024ReduceByKeyScanTileStateIilLb1EEESJ_SL_llEEEvDpT0_)
        /*005c*/ 	.word	0x00000000


	//----- nvinfo : EIATTR_REGCOUNT
	.align		4
.L_60:
        /*0060*/ 	.byte	0x04, 0x2f
        /*0062*/ 	.short	(.L_62 - .L_61)
	.align		4
.L_61:
        /*0064*/ 	.word	index@(_ZN3cub18CUB_300001_SM_10006detail11EmptyKernelIvEEvv)
        /*0068*/ 	.word	0x00000004


	//----- nvinfo : EIATTR_FRAME_SIZE
	.align		4
.L_62:
        /*006c*/ 	.byte	0x04, 0x11
        /*006e*/ 	.short	(.L_64 - .L_63)
	.align		4
.L_63:
        /*0070*/ 	.word	index@(_ZN3cub18CUB_300001_SM_10006detail11EmptyKernelIvEEvv)
        /*0074*/ 	.word	0x00000000


	//----- nvinfo : EIATTR_REGCOUNT
	.align		4
.L_64:
        /*0078*/ 	.byte	0x04, 0x2f
        /*007a*/ 	.short	(.L_66 - .L_65)
	.align		4
.L_65:
        /*007c*/ 	.word	index@(_ZN3cub18CUB_300001_SM_10006detail8for_each13static_kernelINS2_12policy_hub_t12policy_500_tEmN6thrust24THRUST_300001_SM_1000_NS8cuda_cub20__uninitialized_fill7functorINS7_10device_ptrIiEEiEEEEvT0_T1_)
        /*0080*/ 	.word	0x00000008


	//----- nvinfo : EIATTR_FRAME_SIZE
	.align		4
.L_66:
        /*0084*/ 	.byte	0x04, 0x11
        /*0086*/ 	.short	(.L_68 - .L_67)
	.align		4
.L_67:
        /*0088*/ 	.word	index@(_ZN3cub18CUB_300001_SM_10006detail8for_each13static_kernelINS2_12policy_hub_t12policy_500_tEmN6thrust24THRUST_300001_SM_1000_NS8cuda_cub20__uninitialized_fill7functorINS7_10device_ptrIiEEiEEEEvT0_T1_)
        /*008c*/ 	.word	0x00000000


	//----- nvinfo : EIATTR_REGCOUNT
	.align		4
.L_68:
        /*0090*/ 	.byte	0x04, 0x2f
        /*0092*/ 	.short	(.L_70 - .L_69)
	.align		4
.L_69:
        /*0094*/ 	.word	index@(_ZN3cub18CUB_300001_SM_10006detail8for_each13static_kernelINS2_12policy_hub_t12policy_500_tElN6thrust24THRUST_300001_SM_1000_NS8cuda_cub6__fill7functorINS7_6detail15normal_iteratorINS7_10device_ptrIdEEEEiEEEEvT0_T1_)
        /*0098*/ 	.word	0x00000009


	//----- nvinfo : EIATTR_FRAME_SIZE
	.align		4
.L_70:
        /*009c*/ 	.byte	0x04, 0x11
        /*009e*/ 	.short	(.L_72 - .L_71)
	.align		4
.L_71:
        /*00a0*/ 	.word	index@(_ZN3cub18CUB_300001_SM_10006detail8for_each13static_kernelINS2_12policy_hub_t12policy_500_tElN6thrust24THRUST_300001_SM_1000_NS8cuda_cub6__fill7functorINS7_6detail15normal_iteratorINS7_10device_ptrIdEEEEiEEEEvT0_T1_)
        /*00a4*/ 	.word	0x00000000


	//----- nvinfo : EIATTR_REGCOUNT
	.align		4
.L_72:
        /*00a8*/ 	.byte	0x04, 0x2f
        /*00aa*/ 	.short	(.L_74 - .L_73)
	.align		4
.L_73:
        /*00ac*/ 	.word	index@(_ZN3cub18CUB_300001_SM_10006detail9transform16transform_kernelINS2_10policy_hubILb1EN4cuda3std3__45tupleIJN6thrust24THRUST_300001_SM_1000_NS17counting_iteratorIiNSA_11use_defaultESC_SC_EEEEEE10policy1000EiNS7_10__identityENSA_6detail15normal_iteratorINSA_10device_ptrIiEEEEJSD_EEEvT0_iT1_T2_DpNS2_10kernel_argIT3_EE)
        /*00b0*/ 	.word	0x00000020


	//----- nvinfo : EIATTR_FRAME_SIZE
	.align		4
.L_74:
        /*00b4*/ 	.byte	0x04, 0x11
        /*00b6*/ 	.short	(.L_76 - .L_75)
	.align		4
.L_75:
        /*00b8*/ 	.word	index@(_ZN3cub18CUB_300001_SM_10006detail9transform16transform_kernelINS2_10policy_hubILb1EN4cuda3std3__45tupleIJN6thrust24THRUST_300001_SM_1000_NS17counting_iteratorIiNSA_11use_defaultESC_SC_EEEEEE10policy1000EiNS7_10__identityENSA_6detail15normal_iteratorINSA_10device_ptrIiEEEEJSD_EEEvT0_iT1_T2_DpNS2_10kernel_argIT3_EE)
        /*00bc*/ 	.word	0x00000000


	//----- nvinfo : EIATTR_REGCOUNT
	.align		4
.L_76:
        /*00c0*/ 	.byte	0x04, 0x2f
        /*00c2*/ 	.short	(.L_78 - .L_77)
	.align		4
.L_77:
        /*00c4*/ 	.word	index@(_ZN3cub18CUB_300001_SM_10006detail9transform16transform_kernelINS2_10policy_hubILb1EN4cuda3std3__45tupleIJN6thrust24THRUST_300001_SM_1000_NS17counting_iteratorIiNSA_11use_defaultESC_SC_EEEEEE10policy1000ElNS7_10__identityENSA_6detail15normal_iteratorINSA_10device_ptrIiEEEEJSD_EEEvT0_iT1_T2_DpNS2_10kernel_argIT3_EE)
        /*00c8*/ 	.word	0x0000001e


	//----- nvinfo : EIATTR_FRAME_SIZE
	.align		4
.L_78:
        /*00cc*/ 	.byte	0x04, 0x11
        /*00ce*/ 	.short	(.L_80 - .L_79)
	.align		4
.L_79:
        /*00d0*/ 	.word	index@(_ZN3cub18CUB_300001_SM_10006detail9transform16transform_kernelINS2_10policy_hubILb1EN4cuda3std3__45tupleIJN6thrust24THRUST_300001_SM_1000_NS17counting_iteratorIiNSA_11use_defaultESC_SC_EEEEEE10policy1000ElNS7_10__identityENSA_6detail15normal_iteratorINSA_10device_ptrIiEEEEJSD_EEEvT0_iT1_T2_DpNS2_10kernel_argIT3_EE)
        /*00d4*/ 	.word	0x00000000


	//----- nvinfo : EIATTR_REGCOUNT
	.align		4
.L_80:
        /*00d8*/ 	.byte	0x04, 0x2f
        /*00da*/ 	.short	(.L_82 - .L_81)
	.align		4
.L_81:
        /*00dc*/ 	.word	index@(_ZN3cub18CUB_300001_SM_10006detail9transform16transform_kernelINS2_10policy_hubILb1EN4cuda3std3__45tupleIJN6thrust24THRUST_300001_SM_1000_NS6detail15normal_iteratorINSA_10device_ptrIiEEEEEEEE10policy1000EiNS7_10__identityENSA_20permutation_iteratorISF_SF_EEJPiEEEvT0_iT1_T2_DpNS2_10kernel_argIT3_EE)
        /*00e0*/ 	.word	0x00000020


	//----- nvinfo : EIATTR_FRAME_SIZE
	.align		4
.L_82:
        /*00e4*/ 	.byte	0x04, 0x11
        /*00e6*/ 	.short	(.L_84 - .L_83)
	.align		4
.L_83:
        /*00e8*/ 	.word	index@(_ZN3cub18CUB_300001_SM_10006detail9transform16transform_kernelINS2_10policy_hubILb1EN4cuda3std3__45tupleIJN6thrust24THRUST_300001_SM_1000_NS6detail15normal_iteratorINSA_10device_ptrIiEEEEEEEE10policy1000EiNS7_10__identityENSA_20permutation_iteratorISF_SF_EEJPiEEEvT0_iT1_T2_DpNS2_10kernel_argIT3_EE)
        /*00ec*/ 	.word	0x00000000


	//----- nvinfo : EIATTR_REGCOUNT
	.align		4
.L_84:
        /*00f0*/ 	.byte	0x04, 0x2f
        /*00f2*/ 	.short	(.L_86 - .L_85)
	.align		4
.L_85:
        /*00f4*/ 	.word	index@(_ZN3cub18CUB_300001_SM_10006detail9transform16transform_kernelINS2_10policy_hubILb1EN4cuda3std3__45tupleIJN6thrust24THRUST_300001_SM_1000_NS6detail15normal_iteratorINSA_10device_ptrIiEEEEEEEE10policy1000ElNS7_10__identityENSA_20permutation_iteratorISF_SF_EEJPiEEEvT0_iT1_T2_DpNS2_10kernel_argIT3_EE)
        /*00f8*/ 	.word	0x00000020


	//----- nvinfo : EIATTR_FRAME_SIZE
	.align		4
.L_86:
        /*00fc*/ 	.byte	0x04, 0x11
        /*00fe*/ 	.short	(.L_88 - .L_87)
	.align		4
.L_87:
        /*0100*/ 	.word	index@(_ZN3cub18CUB_300001_SM_10006detail9transform16transform_kernelINS2_10policy_hubILb1EN4cuda3std3__45tupleIJN6thrust24THRUST_300001_SM_1000_NS6detail15normal_iteratorINSA_10device_ptrIiEEEEEEEE10policy1000ElNS7_10__identityENSA_20permutation_iteratorISF_SF_EEJPiEEEvT0_iT1_T2_DpNS2_10kernel_argIT3_EE)
        /*0104*/ 	.word	0x00000000


	//----- nvinfo : EIATTR_REGCOUNT
	.align		4
.L_88:
        /*0108*/ 	.byte	0x04, 0x2f
        /*010a*/ 	.short	(.L_90 - .L_89)
	.align		4
.L_89:
        /*010c*/ 	.word	index@(_ZN3cub18CUB_300001_SM_10006detail10radix_sort31DeviceRadixSortSingleTileKernelINS1_5radix10policy_hubIiiyE10Policy1000ELNS0_9SortOrderE0EiiyNS1_21identity_decomposer_tEEEvPKT1_PSA_PKT2_PSE_T3_iiT4_)
        /*0110*/ 	.word	0x00000099


	//----- nvinfo : EIATTR_FRAME_SIZE
	.align		4
.L_90:
        /*0114*/ 	.byte	0x04, 0x11
        /*0116*/ 	.short	(.L_92 - .L_91)
	.align		4
.L_91:
        /*0118*/ 	.word	index@(_ZN3cub18CUB_300001_SM_10006detail10radix_sort31DeviceRadixSortSingleTileKernelINS1_5radix10policy_hubIiiyE10Policy1000ELNS0_9SortOrderE0EiiyNS1_21identity_decomposer_tEEEvPKT1_PSA_PKT2_PSE_T3_iiT4_)
        /*011c*/ 	.word	0x00000000


	//----- nvinfo : EIATTR_REGCOUNT
	.align		4
.L_92:
        /*0120*/ 	.byte	0x04, 0x2f
        /*0122*/ 	.short	(.L_94 - .L_93)
	.align		4
.L_93:
        /*0124*/ 	.word	index@(_ZN3cub18CUB_300001_SM_10006detail10radix_sort30DeviceRadixSortHistogramKernelINS1_5radix10policy_hubIiiyE10Policy1000ELNS0_9SortOrderE0EiyNS1_21identity_decomposer_tEEEvPT2_PKT1_SA_iiT3_)
        /*0128*/ 	.word	0x00000020


	//----- nvinfo : EIATTR_FRAME_SIZE
	.align		4
.L_94:
        /*012c*/ 	.byte	0x04, 0x11
        /*012e*/ 	.short	(.L_96 - .L_95)
	.align		4
.L_95:
        /*0130*/ 	.word	index@(_ZN3cub18CUB_300001_SM_10006detail10radix_sort30DeviceRadixSortHistogramKernelINS1_5radix10policy_hubIiiyE10Policy1000ELNS0_9SortOrderE0EiyNS1_21identity_decomposer_tEEEvPT2_PKT1_SA_iiT3_)
        /*0134*/ 	.word	0x00000000


	//----- nvinfo : EIATTR_REGCOUNT
	.align		4
.L_96:
        /*0138*/ 	.byte	0x04, 0x2f
        /*013a*/ 	.short	(.L_98 - .L_97)
	.align		4
.L_97:
        /*013c*/ 	.word	index@(_ZN3cub18CUB_300001_SM_10006detail10radix_sort33DeviceRadixSortExclusiveSumKernelINS1_5radix10policy_hubIiiyE10Policy1000EyEEvPT0_)
        /*0140*/ 	.word	0x00000020


	//----- nvinfo : EIATTR_FRAME_SIZE
	.align		4
.L_98:
        /*0144*/ 	.byte	0x04, 0x11
        /*0146*/ 	.short	(.L_100 - .L_99)
	.align		4
.L_99:
        /*0148*/ 	.word	index@(_ZN3cub18CUB_300001_SM_10006detail10radix_sort33DeviceRadixSortExclusiveSumKernelINS1_5radix10policy_hubIiiyE10Policy1000EyEEvPT0_)
        /*014c*/ 	.word	0x00000000


	//----- nvinfo : EIATTR_REGCOUNT
	.align		4
.L_100:
        /*0150*/ 	.byte	0x04, 0x2f
        /*0152*/ 	.short	(.L_102 - .L_101)
	.align		4
.L_101:
        /*0154*/ 	.word	index@(_ZN3cub18CUB_300001_SM_10006detail10radix_sort29DeviceRadixSortOnesweepKernelINS1_5radix10policy_hubIiiyE10Policy1000ELNS0_9SortOrderE0EiiyiiNS1_21identity_decomposer_tEEEvPT5_SB_PT3_PKSC_PT1_PKSG_PT2_PKSK_T4_iiT6_)
        /*0158*/ 	.word	0x00000049


	//----- nvinfo : EIATTR_FRAME_SIZE
	.align		4
.L_102:
        /*015c*/ 	.byte	0x04, 0x11
        /*015e*/ 	.short	(.L_104 - .L_103)
	.align		4
.L_103:
        /*0160*/ 	.word	index@(_ZN3cub18CUB_300001_SM_10006detail10radix_sort29DeviceRadixSortOnesweepKernelINS1_5radix10policy_hubIiiyE10Policy1000ELNS0_9SortOrderE0EiiyiiNS1_21identity_decomposer_tEEEvPT5_SB_PT3_PKSC_PT1_PKSG_PT2_PKSK_T4_iiT6_)
        /*0164*/ 	.word	0x00000000


	//----- nvinfo : EIATTR_REGCOUNT
	.align		4
.L_104:
        /*0168*/ 	.byte	0x04, 0x2f
        /*016a*/ 	.short	(.L_106 - .L_105)
	.align		4
.L_105:
        /*016c*/ 	.word	index@(_ZN6kmeans6detail19calculate_centroidsEiiiPdPiS2_S1_)
        /*0170*/ 	.word	0x00000014


	//----- nvinfo : EIATTR_FRAME_SIZE
	.align		4
.L_106:
        /*0174*/ 	.byte	0x04, 0x11
        /*0176*/ 	.short	(.L_108 - .L_107)
	.align		4
.L_107:
        /*0178*/ 	.word	index@(_ZN6kmeans6detail19calculate_centroidsEiiiPdPiS2_S1_)
        /*017c*/ 	.word	0x00000000


	//----- nvinfo : EIATTR_REGCOUNT
	.align		4
.L_108:
        /*0180*/ 	.byte	0x04, 0x2f
        /*0182*/ 	.short	(.L_110 - .L_109)
	.align		4
.L_109:
        /*0184*/ 	.word	index@(_ZN6kmeans6detail15scale_centroidsEiiPiPd)
        /*0188*/ 	.word	0x00000010


	//----- nvinfo : EIATTR_FRAME_SIZE
	.align		4
.L_110:
        /*018c*/ 	.byte	0x04, 0x11
        /*018e*/ 	.short	(.L_112 - .L_111)
	.align		4
.L_111:
        /*0190*/ 	.word	index@($__internal_0_$__cuda_sm20_dblrcp_rn_slowpath_v3)
        /*0194*/ 	.word	0x00000000


	//----- nvinfo : EIATTR_FRAME_SIZE
	.align		4
.L_112:
        /*0198*/ 	.byte	0x04, 0x11
        /*019a*/ 	.short	(.L_114 - .L_113)
	.align		4
.L_113:
        /*019c*/ 	.word	index@(_ZN6kmeans6detail15scale_centroidsEiiPiPd)
        /*01a0*/ 	.word	0x00000000


	//----- nvinfo : EIATTR_MIN_STACK_SIZE
	.align		4
.L_114:
        /*01a4*/ 	.byte	0x04, 0x12
        /*01a6*/ 	.short	(.L_116 - .L_115)
	.align		4
.L_115:
        /*01a8*/ 	.word	index@(_ZN6kmeans6detail15scale_centroidsEiiPiPd)
        /*01ac*/ 	.word	0x00000000


	//----- nvinfo : EIATTR_MIN_STACK_SIZE
	.align		4
.L_116:
        /*01b0*/ 	.byte	0x04, 0x12
        /*01b2*/ 	.short	(.L_118 - .L_117)
	.align		4
.L_117:
        /*01b4*/ 	.word	index@(_ZN6kmeans6detail19calculate_centroidsEiiiPdPiS2_S1_)
        /*01b8*/ 	.word	0x00000000


	//----- nvinfo : EIATTR_MIN_STACK_SIZE
	.align		4
.L_118:
        /*01bc*/ 	.byte	0x04, 0x12
        /*01be*/ 	.short	(.L_120 - .L_119)
	.align		4
.L_119:
        /*01c0*/ 	.word	index@(_ZN3cub18CUB_300001_SM_10006detail10radix_sort29DeviceRadixSortOnesweepKernelINS1_5radix10policy_hubIiiyE10Policy1000ELNS0_9SortOrderE0EiiyiiNS1_21identity_decomposer_tEEEvPT5_SB_PT3_PKSC_PT1_PKSG_PT2_PKSK_T4_iiT6_)
        /*01c4*/ 	.word	0x00000000


	//----- nvinfo : EIATTR_MIN_STACK_SIZE
	.align		4
.L_120:
        /*01c8*/ 	.byte	0x04, 0x12
        /*01ca*/ 	.short	(.L_122 - .L_121)
	.align		4
.L_121:
        /*01cc*/ 	.word	index@(_ZN3cub18CUB_300001_SM_10006detail10radix_sort33DeviceRadixSortExclusiveSumKernelINS1_5radix10policy_hubIiiyE10Policy1000EyEEvPT0_)
        /*01d0*/ 	.word	0x00000000


	//----- nvinfo : EIATTR_MIN_STACK_SIZE
	.align		4
.L_122:
        /*01d4*/ 	.byte	0x04, 0x12
        /*01d6*/ 	.short	(.L_124 - .L_123)
	.align		4
.L_123:
        /*01d8*/ 	.word	index@(_ZN3cub18CUB_300001_SM_10006detail10radix_sort30DeviceRadixSortHistogramKernelINS1_5radix10policy_hubIiiyE10Policy1000ELNS0_9SortOrderE0EiyNS1_21identity_decomposer_tEEEvPT2_PKT1_SA_iiT3_)
        /*01dc*/ 	.word	0x00000000


	//----- nvinfo : EIATTR_MIN_STACK_SIZE
	.align		4
.L_124:
        /*01e0*/ 	.byte	0x04, 0x12
        /*01e2*/ 	.short	(.L_126 - .L_125)
	.align		4
.L_125:
        /*01e4*/ 	.word	index@(_ZN3cub18CUB_300001_SM_10006detail10radix_sort31DeviceRadixSortSingleTileKernelINS1_5radix10policy_hubIiiyE10Policy1000ELNS0_9SortOrderE0EiiyNS1_21identity_decomposer_tEEEvPKT1_PSA_PKT2_PSE_T3_iiT4_)
        /*01e8*/ 	.word	0x00000000


	//----- nvinfo : EIATTR_MIN_STACK_SIZE
	.align		4
.L_126:
        /*01ec*/ 	.byte	0x04, 0x12
        /*01ee*/ 	.short	(.L_128 - .L_127)
	.align		4
.L_127:
        /*01f0*/ 	.word	index@(_ZN3cub18CUB_300001_SM_10006detail9transform16transform_kernelINS2_10policy_hubILb1EN4cuda3std3__45tupleIJN6thrust24THRUST_300001_SM_1000_NS6detail15normal_iteratorINSA_10device_ptrIiEEEEEEEE10policy1000ElNS7_10__identityENSA_20permutation_iteratorISF_SF_EEJPiEEEvT0_iT1_T2_DpNS2_10kernel_argIT3_EE)
        /*01f4*/ 	.word	0x00000000


	//----- nvinfo : EIATTR_MIN_STACK_SIZE
	.align		4
.L_128:
        /*01f8*/ 	.byte	0x04, 0x12
        /*01fa*/ 	.short	(.L_130 - .L_129)
	.align		4
.L_129:
        /*01fc*/ 	.word	index@(_ZN3cub18CUB_300001_SM_10006detail9transform16transform_kernelINS2_10policy_hubILb1EN4cuda3std3__45tupleIJN6thrust24THRUST_300001_SM_1000_NS6detail15normal_iteratorINSA_10device_ptrIiEEEEEEEE10policy1000EiNS7_10__identityENSA_20permutation_iteratorISF_SF_EEJPiEEEvT0_iT1_T2_DpNS2_10kernel_argIT3_EE)
        /*0200*/ 	.word	0x00000000


	//----- nvinfo : EIATTR_MIN_STACK_SIZE
	.align		4
.L_130:
        /*0204*/ 	.byte	0x04, 0x12
        /*0206*/ 	.short	(.L_132 - .L_131)
	.align		4
.L_131:
        /*0208*/ 	.word	index@(_ZN3cub18CUB_300001_SM_10006detail9transform16transform_kernelINS2_10policy_hubILb1EN4cuda3std3__45tupleIJN6thrust24THRUST_300001_SM_1000_NS17counting_iteratorIiNSA_11use_defaultESC_SC_EEEEEE10policy1000ElNS7_10__identityENSA_6detail15normal_iteratorINSA_10device_ptrIiEEEEJSD_EEEvT0_iT1_T2_DpNS2_10kernel_argIT3_EE)
        /*020c*/ 	.word	0x00000000


	//----- nvinfo : EIATTR_MIN_STACK_SIZE
	.align		4
.L_132:
        /*0210*/ 	.byte	0x04, 0x12
        /*0212*/ 	.short	(.L_134 - .L_133)
	.align		4
.L_133:
        /*0214*/ 	.word	index@(_ZN3cub18CUB_300001_SM_10006detail9transform16transform_kernelINS2_10policy_hubILb1EN4cuda3std3__45tupleIJN6thrust24THRUST_300001_SM_1000_NS17counting_iteratorIiNSA_11use_defaultESC_SC_EEEEEE10policy1000EiNS7_10__identityENSA_6detail15normal_iteratorINSA_10device_ptrIiEEEEJSD_EEEvT0_iT1_T2_DpNS2_10kernel_argIT3_EE)
        /*0218*/ 	.word	0x00000000


	//----- nvinfo : EIATTR_MIN_STACK_SIZE
	.align		4
.L_134:
        /*021c*/ 	.byte	0x04, 0x12
        /*021e*/ 	.short	(.L_136 - .L_135)
	.align		4
.L_135:
        /*0220*/ 	.word	index@(_ZN3cub18CUB_300001_SM_10006detail8for_each13static_kernelINS2_12policy_hub_t12policy_500_tElN6thrust24THRUST_300001_SM_1000_NS8cuda_cub6__fill7functorINS7_6detail15normal_iteratorINS7_10device_ptrIdEEEEiEEEEvT0_T1_)
        /*0224*/ 	.word	0x00000000


	//----- nvinfo : EIATTR_MIN_STACK_SIZE
	.align		4
.L_136:
        /*0228*/ 	.byte	0x04, 0x12
        /*022a*/ 	.short	(.L_138 - .L_137)
	.align		4
.L_137:
        /*022c*/ 	.word	index@(_ZN3cub18CUB_300001_SM_10006detail8for_each13static_kernelINS2_12policy_hub_t12policy_500_tEmN6thrust24THRUST_300001_SM_1000_NS8cuda_cub20__uninitialized_fill7functorINS7_10device_ptrIiEEiEEEEvT0_T1_)
        /*0230*/ 	.word	0x00000000


	//----- nvinfo : EIATTR_MIN_STACK_SIZE
	.align		4
.L_138:
        /*0234*/ 	.byte	0x04, 0x12
        /*0236*/ 	.short	(.L_140 - .L_139)
	.align		4
.L_139:
        /*0238*/ 	.word	index@(_ZN3cub18CUB_300001_SM_10006detail11EmptyKernelIvEEvv)
        /*023c*/ 	.word	0x00000000


	//----- nvinfo : EIATTR_MIN_STACK_SIZE
	.align		4
.L_140:
        /*0240*/ 	.byte	0x04, 0x12
        /*0242*/ 	.short	(.L_142 - .L_141)
	.align		4
.L_141:
        /*0244*/ 	.word	index@(_ZN6thrust24THRUST_300001_SM_1000_NS8cuda_cub4core6detail13_kernel_agentINS1_15__reduce_by_key16ReduceByKeyAgentINS0_6detail15normal_iteratorINS0_10device_ptrIiEEEENS0_17constant_iteratorIiNS0_11use_defaultESD_EESB_SB_N4cuda3std3__48equal_toIiEENSH_4plusIiEEPllEEJSB_SE_SB_SB_SM_N3cub18CUB_300001_SM_100024ReduceByKeyScanTileStateIilLb1EEESJ_SL_llEEEvDpT0_)
        /*0248*/ 	.word	0x00000000


	//----- nvinfo : EIATTR_MIN_STACK_SIZE
	.align		4
.L_142:
        /*024c*/ 	.byte	0x04, 0x12
        /*024e*/ 	.short	(.L_144 - .L_143)
	.align		4
.L_143:
        /*0250*/ 	.word	index@(_ZN6thrust24THRUST_300001_SM_1000_NS8cuda_cub4core6detail13_kernel_agentINS1_15__reduce_by_key9InitAgentIN3cub18CUB_300001_SM_100024ReduceByKeyScanTileStateIilLb1EEElPlEEJSA_lSB_EEEvDpT0_)
        /*0254*/ 	.word	0x00000000


	//----- nvinfo : EIATTR_MIN_STACK_SIZE
	.align		4
.L_144:
        /*0258*/ 	.byte	0x04, 0x12
        /*025a*/ 	.short	(.L_146 - .L_145)
	.align		4
.L_145:
        /*025c*/ 	.word	index@(_ZN6thrust24THRUST_300001_SM_1000_NS8cuda_cub4core6detail13_kernel_agentINS1_15__reduce_by_key16ReduceByKeyAgentINS0_6detail15normal_iteratorINS0_10device_ptrIiEEEENS0_17constant_iteratorIiNS0_11use_defaultESD_EESB_SB_N4cuda3std3__48equal_toIiEENSH_4plusIiEEPiiEEJSB_SE_SB_SB_SM_N3cub18CUB_300001_SM_100024ReduceByKeyScanTileStateIiiLb1EEESJ_SL_iiEEEvDpT0_)
        /*0260*/ 	.word	0x00000000


	//----- nvinfo : EIATTR_MIN_STACK_SIZE
	.align		4
.L_146:
        /*0264*/ 	.byte	0x04, 0x12
        /*0266*/ 	.short	(.L_148 - .L_147)
	.align		4
.L_147:
        /*0268*/ 	.word	index@(_ZN6thrust24THRUST_300001_SM_1000_NS8cuda_cub4core6detail13_kernel_agentINS1_15__reduce_by_key9InitAgentIN3cub18CUB_300001_SM_100024ReduceByKeyScanTileStateIiiLb1EEEiPiEEJSA_iSB_EEEvDpT0_)
        /*026c*/ 	.word	0x00000000
.L_148:


//--------------------- .nv.compat                --------------------------
	.section	.nv.compat,"",@"SHT_CUDA_COMPAT_INFO"
	.align	4
        /*0000*/ 	.byte	0x02, 0x09, 0x00, 0x00, 0x02, 0x02, 0x01, 0x00, 0x02, 0x05, 0x05, 0x00, 0x03, 0x07, 0x01, 0x01
        /*0010*/ 	.byte	0x02, 0x03, 0x00, 0x00, 0x02, 0x06, 0x01, 0x00, 0x04, 0x0b, 0x08, 0x00, 0x01, 0x00, 0x00, 0x00
        /*0020*/ 	.byte	0x00, 0x00, 0x00, 0x00


//--------------------- .nv.info._ZN6kmeans6detail15scale_centroidsEiiPiPd --------------------------
	.section	.nv.info._ZN6kmeans6detail15scale_centroidsEiiPiPd,"",@"SHT_CUDA_INFO"
	.sectionflags	@""
	.align	4


	//----- nvinfo : EIATTR_CUDA_API_VERSION
	.align		4
        /*0000*/ 	.byte	0x04, 0x37
        /*0002*/ 	.short	(.L_150 - .L_149)
.L_149:
        /*0004*/ 	.word	0x00000082


	//----- nvinfo : EIATTR_KPARAM_INFO
	.align		4
.L_150:
        /*0008*/ 	.byte	0x04, 0x17
        /*000a*/ 	.short	(.L_152 - .L_151)
.L_151:
        /*000c*/ 	.word	0x00000000
        /*0010*/ 	.short	0x0003
        /*0012*/ 	.short	0x0010
        /*0014*/ 	.byte	0x00, 0xf5, 0x21, 0x00


	//----- nvinfo : EIATTR_KPARAM_INFO
	.align		4
.L_152:
        /*0018*/ 	.byte	0x04, 0x17
        /*001a*/ 	.short	(.L_154 - .L_153)
.L_153:
        /*001c*/ 	.word	0x00000000
        /*0020*/ 	.short	0x0002
        /*0022*/ 	.short	0x0008
        /*0024*/ 	.byte	0x00, 0xf5, 0x21, 0x00


	//----- nvinfo : EIATTR_KPARAM_INFO
	.align		4
.L_154:
        /*0028*/ 	.byte	0x04, 0x17
        /*002a*/ 	.short	(.L_156 - .L_155)
.L_155:
        /*002c*/ 	.word	0x00000000
        /*0030*/ 	.short	0x0001
        /*0032*/ 	.short	0x0004
        /*0034*/ 	.byte	0x00, 0xf0, 0x11, 0x00


	//----- nvinfo : EIATTR_KPARAM_INFO
	.align		4
.L_156:
        /*0038*/ 	.byte	0x04, 0x17
        /*003a*/ 	.short	(.L_158 - .L_157)
.L_157:
        /*003c*/ 	.word	0x00000000
        /*0040*/ 	.short	0x0000
        /*0042*/ 	.short	0x0000
        /*0044*/ 	.byte	0x00, 0xf0, 0x11, 0x00


	//----- nvinfo : EIATTR_SPARSE_MMA_MASK
	.align		4
.L_158:
        /*0048*/ 	.byte	0x03, 0x50
        /*004a*/ 	.short	0x0000


	//----- nvinfo : EIATTR_MAXREG_COUNT
	.align		4
        /*004c*/ 	.byte	0x03, 0x1b
        /*004e*/ 	.short	0x00ff


	//----- nvinfo : EIATTR_MERCURY_ISA_VERSION
	.align		4
        /*0050*/ 	.byte	0x03, 0x5f
        /*0052*/ 	.short	0x0101


	//----- nvinfo : EIATTR_VRC_CTA_INIT_COUNT
	.align		4
        /*0054*/ 	.byte	0x02, 0x4a
	.zero		1
	.zero		1


	//----- nvinfo : EIATTR_EXIT_INSTR_OFFSETS
	.align		4
        /*0058*/ 	.byte	0x04, 0x1c
        /*005a*/ 	.short	(.L_160 - .L_159)


	//   ....[0]....
.L_159:
        /*005c*/ 	.word	0x000000c0


	//   ....[1]....
        /*0060*/ 	.word	0x00000290


	//----- nvinfo : EIATTR_CRS_STACK_SIZE
	.align		4
.L_160:
        /*0064*/ 	.byte	0x04, 0x1e
        /*0066*/ 	.short	(.L_162 - .L_161)
.L_161:
        /*0068*/ 	.word	0x00000000


	//----- nvinfo : EIATTR_CBANK_PARAM_SIZE
	.align		4
.L_162:
        /*006c*/ 	.byte	0x03, 0x19
        /*006e*/ 	.short	0x0018


	//----- nvinfo : EIATTR_PARAM_CBANK
	.align		4
        /*0070*/ 	.byte	0x04, 0x0a
        /*0072*/ 	.short	(.L_164 - .L_163)
	.align		4
.L_163:
        /*0074*/ 	.word	index@(.nv.constant0._ZN6kmeans6detail15scale_centroidsEiiPiPd)
        /*0078*/ 	.short	0x0380
        /*007a*/ 	.short	0x0018


	//----- nvinfo : EIATTR_SW_WAR
	.align		4
.L_164:
        /*007c*/ 	.byte	0x04, 0x36
        /*007e*/ 	.short	(.L_166 - .L_165)
.L_165:
        /*0080*/ 	.word	0x00000008
.L_166:


//--------------------- .nv.info._ZN6kmeans6detail19calculate_centroidsEiiiPdPiS2_S1_ --------------------------
	.section	.nv.info._ZN6kmeans6detail19calculate_centroidsEiiiPdPiS2_S1_,"",@"SHT_CUDA_INFO"
	.sectionflags	@""
	.align	4


	//----- nvinfo : EIATTR_CUDA_API_VERSION
	.align		4
        /*0000*/ 	.byte	0x04, 0x37
        /*0002*/ 	.short	(.L_168 - .L_167)
.L_167:
        /*0004*/ 	.word	0x00000082


	//----- nvinfo : EIATTR_KPARAM_INFO
	.align		4
.L_168:
        /*0008*/ 	.byte	0x04, 0x17
        /*000a*/ 	.short	(.L_170 - .L_169)
.L_169:
        /*000c*/ 	.word	0x00000000
        /*0010*/ 	.short	0x0006
        /*0012*/ 	.short	0x0028
        /*0014*/ 	.byte	0x00, 0xf5, 0x21, 0x00


	//----- nvinfo : EIATTR_KPARAM_INFO
	.align		4
.L_170:
        /*0018*/ 	.byte	0x04, 0x17
        /*001a*/ 	.short	(.L_172 - .L_171)
.L_171:
        /*001c*/ 	.word	0x00000000
        /*0020*/ 	.short	0x0005
        /*0022*/ 	.short	0x0020
        /*0024*/ 	.byte	0x00, 0xf5, 0x21, 0x00


	//----- nvinfo : EIATTR_KPARAM_INFO
	.align		4
.L_172:
        /*0028*/ 	.byte	0x04, 0x17
        /*002a*/ 	.short	(.L_174 - .L_173)
.L_173:
        /*002c*/ 	.word	0x00000000
        /*0030*/ 	.short	0x0004
        /*0032*/ 	.short	0x0018
        /*0034*/ 	.byte	0x00, 0xf5, 0x21, 0x00


	//----- nvinfo : EIATTR_KPARAM_INFO
	.align		4
.L_174:
        /*0038*/ 	.byte	0x04, 0x17
        /*003a*/ 	.short	(.L_176 - .L_175)
.L_175:
        /*003c*/ 	.word	0x00000000
        /*0040*/ 	.short	0x0003
        /*0042*/ 	.short	0x0010
        /*0044*/ 	.byte	0x00, 0xf5, 0x21, 0x00


	//----- nvinfo : EIATTR_KPARAM_INFO
	.align		4
.L_176:
        /*0048*/ 	.byte	0x04, 0x17
        /*004a*/ 	.short	(.L_178 - .L_177)
.L_177:
        /*004c*/ 	.word	0x00000000
        /*0050*/ 	.short	0x0002
        /*0052*/ 	.short	0x0008
        /*0054*/ 	.byte	0x00, 0xf0, 0x11, 0x00


	//----- nvinfo : EIATTR_KPARAM_INFO
	.align		4
.L_178:
        /*0058*/ 	.byte	0x04, 0x17
        /*005a*/ 	.short	(.L_180 - .L_179)
.L_179:
        /*005c*/ 	.word	0x00000000
        /*0060*/ 	.short	0x0001
        /*0062*/ 	.short	0x0004
        /*0064*/ 	.byte	0x00, 0xf0, 0x11, 0x00


	//----- nvinfo : EIATTR_KPARAM_INFO
	.align		4
.L_180:
        /*0068*/ 	.byte	0x04, 0x17
        /*006a*/ 	.short	(.L_182 - .L_181)
.L_181:
        /*006c*/ 	.word	0x00000000
        /*0070*/ 	.short	0x0000
        /*0072*/ 	.short	0x0000
        /*0074*/ 	.byte	0x00, 0xf0, 0x11, 0x00


	//----- nvinfo : EIATTR_SPARSE_MMA_MASK
	.align		4
.L_182:
        /*0078*/ 	.byte	0x03, 0x50
        /*007a*/ 	.short	0x0000


	//----- nvinfo : EIATTR_MAXREG_COUNT
	.align		4
        /*007c*/ 	.byte	0x03, 0x1b
        /*007e*/ 	.short	0x00ff


	//----- nvinfo : EIATTR_MERCURY_ISA_VERSION
	.align		4
        /*0080*/ 	.byte	0x03, 0x5f
        /*0082*/ 	.short	0x0101


	//----- nvinfo : EIATTR_VRC_CTA_INIT_COUNT
	.align		4
        /*0084*/ 	.byte	0x02, 0x4a
	.zero		1
	.zero		1


	//----- nvinfo : EIATTR_EXIT_INSTR_OFFSETS
	.align		4
        /*0088*/ 	.byte	0x04, 0x1c
        /*008a*/ 	.short	(.L_184 - .L_183)


	//   ....[0]....
.L_183:
        /*008c*/ 	.word	0x00000190


	//   ....[1]....
        /*0090*/ 	.word	0x00000700


	//----- nvinfo : EIATTR_CRS_STACK_SIZE
	.align		4
.L_184:
        /*0094*/ 	.byte	0x04, 0x1e
        /*0096*/ 	.short	(.L_186 - .L_185)
.L_185:
        /*0098*/ 	.word	0x00000000


	//----- nvinfo : EIATTR_CBANK_PARAM_SIZE
	.align		4
.L_186:
        /*009c*/ 	.byte	0x03, 0x19
        /*009e*/ 	.short	0x0030


	//----- nvinfo : EIATTR_PARAM_CBANK
	.align		4
        /*00a0*/ 	.byte	0x04, 0x0a
        /*00a2*/ 	.short	(.L_188 - .L_187)
	.align		4
.L_187:
        /*00a4*/ 	.word	index@(.nv.constant0._ZN6kmeans6detail19calculate_centroidsEiiiPdPiS2_S1_)
        /*00a8*/ 	.short	0x0380
        /*00aa*/ 	.short	0x0030


	//----- nvinfo : EIATTR_SW_WAR
	.align		4
.L_188:
        /*00ac*/ 	.byte	0x04, 0x36
        /*00ae*/ 	.short	(.L_190 - .L_189)
.L_189:
        /*00b0*/ 	.word	0x00000008
.L_190:


//--------------------- .nv.info._ZN3cub18CUB_300001_SM_10006detail10radix_sort29DeviceRadixSortOnesweepKernelINS1_5radix10policy_hubIiiyE10Policy1000ELNS0_9SortOrderE0EiiyiiNS1_21identity_decomposer_tEEEvPT5_SB_PT3_PKSC_PT1_PKSG_PT2_PKSK_T4_iiT6_ --------------------------
	.section	.nv.info._ZN3cub18CUB_300001_SM_10006detail10radix_sort29DeviceRadixSortOnesweepKernelINS1_5radix10policy_hubIiiyE10Policy1000ELNS0_9SortOrderE0EiiyiiNS1_21identity_decomposer_tEEEvPT5_SB_PT3_PKSC_PT1_PKSG_PT2_PKSK_T4_iiT6_,"",@"SHT_CUDA_INFO"
	.sectionflags	@""
	.align	4


	//----- nvinfo : EIATTR_CUDA_API_VERSION
	.align		4
        /*0000*/ 	.byte	0x04, 0x37
        /*0002*/ 	.short	(.L_192 - .L_191)
.L_191:
        /*0004*/ 	.word	0x00000082


	//----- nvinfo : EIATTR_KPARAM_INFO
	.align		4
.L_192:
        /*0008*/ 	.byte	0x04, 0x17
        /*000a*/ 	.short	(.L_194 - .L_193)
.L_193:
        /*000c*/ 	.word	0x00000000
        /*0010*/ 	.short	0x000b
        /*0012*/ 	.short	0x004c
        /*0014*/ 	.byte	0x00, 0xf0, 0x05, 0x00


	//----- nvinfo : EIATTR_KPARAM_INFO
	.align		4
.L_194:
        /*0018*/ 	.byte	0x04, 0x17
        /*001a*/ 	.short	(.L_196 - .L_195)
.L_195:
        /*001c*/ 	.word	0x00000000
        /*0020*/ 	.short	0x000a
        /*0022*/ 	.short	0x0048
        /*0024*/ 	.byte	0x00, 0xf0, 0x11, 0x00


	//----- nvinfo : EIATTR_KPARAM_INFO
	.align		4
.L_196:
        /*0028*/ 	.byte	0x04, 0x17
        /*002a*/ 	.short	(.L_198 - .L_197)
.L_197:
        /*002c*/ 	.word	0x00000000
        /*0030*/ 	.short	0x0009
        /*0032*/ 	.short	0x0044
        /*0034*/ 	.byte	0x00, 0xf0, 0x11, 0x00


	//----- nvinfo : EIATTR_KPARAM_INFO
	.align		4
.L_198:
        /*0038*/ 	.byte	0x04, 0x17
        /*003a*/ 	.short	(.L_200 - .L_199)
.L_199:
        /*003c*/ 	.word	0x00000000
        /*0040*/ 	.short	0x0008
        /*0042*/ 	.short	0x0040
        /*0044*/ 	.byte	0x00, 0xf0, 0x11, 0x00


	//----- nvinfo : EIATTR_KPARAM_INFO
	.align		4
.L_200:
        /*0048*/ 	.byte	0x04, 0x17
        /*004a*/ 	.short	(.L_202 - .L_201)
.L_201:
        /*004c*/ 	.word	0x00000000
        /*0050*/ 	.short	0x0007
        /*0052*/ 	.short	0x0038
        /*0054*/ 	.byte	0x00, 0xf5, 0x21, 0x00


	//----- nvinfo : EIATTR_KPARAM_INFO
	.align		4
.L_202:
        /*0058*/ 	.byte	0x04, 0x17
        /*005a*/ 	.short	(.L_204 - .L_203)
.L_203:
        /*005c*/ 	.word	0x00000000
        /*0060*/ 	.short	0x0006
        /*0062*/ 	.short	0x0030
        /*0064*/ 	.byte	0x00, 0xf5, 0x21, 0x00


	//----- nvinfo : EIATTR_KPARAM_INFO
	.align		4
.L_204:
        /*0068*/ 	.byte	0x04, 0x17
        /*006a*/ 	.short	(.L_206 - .L_205)
.L_205:
        /*006c*/ 	.word	0x00000000
        /*0070*/ 	.short	0x0005
        /*0072*/ 	.short	0x0028
        /*0074*/ 	.byte	0x00, 0xf5, 0x21, 0x00


	//----- nvinfo : EIATTR_KPARAM_INFO
	.align		4
.L_206:
        /*0078*/ 	.byte	0x04, 0x17
        /*007a*/ 	.short	(.L_208 - .L_207)
.L_207:
        /*007c*/ 	.word	0x00000000
        /*0080*/ 	.short	0x0004
        /*0082*/ 	.short	0x0020
        /*0084*/ 	.byte	0x00, 0xf5, 0x21, 0x00


	//----- nvinfo : EIATTR_KPARAM_INFO
	.align		4
.L_208:
        /*0088*/ 	.byte	0x04, 0x17
        /*008a*/ 	.short	(.L_210 - .L_209)
.L_209:
        /*008c*/ 	.word	0x00000000
        /*0090*/ 	.short	0x0003
        /*0092*/ 	.short	0x0018
        /*0094*/ 	.byte	0x00, 0xf5, 0x21, 0x00


	//----- nvinfo : EIATTR_KPARAM_INFO
	.align		4
.L_210:
        /*0098*/ 	.byte	0x04, 0x17
        /*009a*/ 	.short	(.L_212 - .L_211)
.L_211:
        /*009c*/ 	.word	0x00000000
        /*00a0*/ 	.short	0x0002
        /*00a2*/ 	.short	0x0010
        /*00a4*/ 	.byte	0x00, 0xf5, 0x21, 0x00


	//----- nvinfo : EIATTR_KPARAM_INFO
	.align		4
.L_212:
        /*00a8*/ 	.byte	0x04, 0x17
        /*00aa*/ 	.short	(.L_214 - .L_213)
.L_213:
        /*00ac*/ 	.word	0x00000000
        /*00b0*/ 	.short	0x0001
        /*00b2*/ 	.short	0x0008
        /*00b4*/ 	.byte	0x00, 0xf5, 0x21, 0x00


	//----- nvinfo : EIATTR_KPARAM_INFO
	.align		4
.L_214:
        /*00b8*/ 	.byte	0x04, 0x17
        /*00ba*/ 	.short	(.L_216 - .L_215)
.L_215:
        /*00bc*/ 	.word	0x00000000
        /*00c0*/ 	.short	0x0000
        /*00c2*/ 	.short	0x0000
        /*00c4*/ 	.byte	0x00, 0xf5, 0x21, 0x00


	//----- nvinfo : EIATTR_SPARSE_MMA_MASK
	.align		4
.L_216:
        /*00c8*/ 	.byte	0x03, 0x50
        /*00ca*/ 	.short	0x0000


	//----- nvinfo : EIATTR_MAXREG_COUNT
	.align		4
        /*00cc*/ 	.byte	0x03, 0x1b
        /*00ce*/ 	.short	0x00a8


	//----- nvinfo : EIATTR_NUM_BARRIERS
	.align		4
        /*00d0*/ 	.byte	0x02, 0x4c
        /*00d2*/ 	.byte	0x01
	.zero		1


	//----- nvinfo : EIATTR_MERCURY_ISA_VERSION
	.align		4
        /*00d4*/ 	.byte	0x03, 0x5f
        /*00d6*/ 	.short	0x0101


	//----- nvinfo : EIATTR_COOP_GROUP_MASK_REGIDS
	.align		4
        /*00d8*/ 	.byte	0x04, 0x29
        /*00da*/ 	.short	(.L_218 - .L_217)


	//   ....[0]....
.L_217:
        /*00dc*/ 	.word	0xffffffff


	//   ....[1]....
        /*00e0*/ 	.word	0x05000006


	//   ....[2]....
        /*00e4*/ 	.word	0xffffffff


	//   ....[3]....
        /*00e8*/ 	.word	0xffffffff


	//   ....[4]....
        /*00ec*/ 	.word	0xffffffff


	//   ....[5]....
        /*00f0*/ 	.word	0xffffffff


	//   ....[6]....
        /*00f4*/ 	.word	0xffffffff


	//   ....[7]....
        /*00f8*/ 	.word	0xffffffff


	//   ....[8]....
        /*00fc*/ 	.word	0xffffffff


	//   ....[9]....
        /*0100*/ 	.word	0xffffffff


	//   ....[10]....
        /*0104*/ 	.word	0xffffffff


	//   ....[11]....
        /*0108*/ 	.word	0xffffffff


	//   ....[12]....
        /*010c*/ 	.word	0xffffffff


	//   ....[13]....
        /*0110*/ 	.word	0xffffffff


	//   ....[14]....
        /*0114*/ 	.word	0xffffffff


	//   ....[15]....
        /*0118*/ 	.word	0xffffffff


	//   ....[16]....
        /*011c*/ 	.word	0xffffffff


	//   ....[17]....
        /*0120*/ 	.word	0xffffffff


	//   ....[18]....
        /*0124*/ 	.word	0xffffffff


	//   ....[19]....
        /*0128*/ 	.word	0xffffffff


	//   ....[20]....
        /*012c*/ 	.word	0xffffffff


	//   ....[21]....
        /*0130*/ 	.word	0xffffffff


	//   ....[22]....
        /*0134*/ 	.word	0xffffffff


	//   ....[23]....
        /*0138*/ 	.word	0xffffffff


	//   ....[24]....
        /*013c*/ 	.word	0xffffffff


	//   ....[25]....
        /*0140*/ 	.word	0xffffffff


	//   ....[26]....
        /*0144*/ 	.word	0xffffffff


	//   ....[27]....
        /*0148*/ 	.word	0xffffffff


	//   ....[28]....
        /*014c*/ 	.word	0xffffffff


	//   ....[29]....
        /*0150*/ 	.word	0xffffffff


	//   ....[30]....
        /*0154*/ 	.word	0xffffffff


	//   ....[31]....
        /*0158*/ 	.word	0xffffffff


	//   ....[32]....
        /*015c*/ 	.word	0xffffffff


	//   ....[33]....
        /*0160*/ 	.word	0xffffffff


	//   ....[34]....
        /*0164*/ 	.word	0xffffffff


	//   ....[35]....
        /*0168*/ 	.word	0xffffffff


	//   ....[36]....
        /*016c*/ 	.word	0xffffffff


	//   ....[37]....
        /*0170*/ 	.word	0xffffffff


	//   ....[38]....
        /*0174*/ 	.word	0xffffffff


	//   ....[39]....
        /*0178*/ 	.word	0xffffffff


	//   ....[40]....
        /*017c*/ 	.word	0xffffffff


	//   ....[41]....
        /*0180*/ 	.word	0xffffffff


	//   ....[42]....
        /*0184*/ 	.word	0xffffffff


	//   ....[43]....
        /*0188*/ 	.word	0xffffffff


	//   ....[44]....
        /*018c*/ 	.word	0xffffffff


	//   ....[45]....
        /*0190*/ 	.word	0xffffffff


	//   ....[46]....
        /*0194*/ 	.word	0xffffffff


	//   ....[47]....
        /*0198*/ 	.word	0xffffffff


	//   ....[48]....
        /*019c*/ 	.word	0xffffffff


	//   ....[49]....
        /*01a0*/ 	.word	0xffffffff


	//   ....[50]....
        /*01a4*/ 	.word	0xffffffff


	//   ....[51]....
        /*01a8*/ 	.word	0xffffffff


	//   ....[52]....
        /*01ac*/ 	.word	0xffffffff


	//   ....[53]....
        /*01b0*/ 	.word	0xffffffff


	//   ....[54]....
        /*01b4*/ 	.word	0xffffffff


	//   ....[55]....
        /*01b8*/ 	.word	0xffffffff


	//   ....[56]....
        /*01bc*/ 	.word	0xffffffff


	//   ....[57]....
        /*01c0*/ 	.word	0xffffffff


	//   ....[58]....
        /*01c4*/ 	.word	0xffffffff


	//   ....[59]....
        /*01c8*/ 	.word	0xffffffff


	//   ....[60]....
        /*01cc*/ 	.word	0xffffffff


	//   ....[61]....
        /*01d0*/ 	.word	0xffffffff


	//   ....[62]....
        /*01d4*/ 	.word	0xffffffff


	//   ....[63]....
        /*01d8*/ 	.word	0xffffffff


	//   ....[64]....
        /*01dc*/ 	.word	0xffffffff


	//   ....[65]....
        /*01e0*/ 	.word	0xffffffff


	//   ....[66]....
        /*01e4*/ 	.word	0xffffffff


	//   ....[67]....
        /*01e8*/ 	.word	0xffffffff


	//   ....[68]....
        /*01ec*/ 	.word	0xffffffff


	//   ....[69]....
        /*01f0*/ 	.word	0xffffffff


	//   ....[70]....
        /*01f4*/ 	.word	0xffffffff


	//   ....[71]....
        /*01f8*/ 	.word	0xffffffff


	//   ....[72]....
        /*01fc*/ 	.word	0xffffffff


	//   ....[73]....
        /*0200*/ 	.word	0xffffffff


	//   ....[74]....
        /*0204*/ 	.word	0xffffffff


	//   ....[75]....
        /*0208*/ 	.word	0xffffffff


	//   ....[76]....
        /*020c*/ 	.word	0xffffffff


	//   ....[77]....
        /*0210*/ 	.word	0xffffffff


	//   ....[78]....
        /*0214*/ 	.word	0xffffffff


	//   ....[79]....
        /*0218*/ 	.word	0xffffffff


	//   ....[80]....
        /*021c*/ 	.word	0xffffffff


	//   ....[81]....
        /*0220*/ 	.word	0xffffffff


	//   ....[82]....
        /*0224*/ 	.word	0xffffffff


	//   ....[83]....
        /*0228*/ 	.word	0xffffffff


	//   ....[84]....
        /*022c*/ 	.word	0xffffffff


	//   ....[85]....
        /*0230*/ 	.word	0xffffffff


	//   ....[86]....
        /*0234*/ 	.word	0xffffffff


	//   ....[87]....
        /*0238*/ 	.word	0xffffffff


	//   ....[88]....
        /*023c*/ 	.word	0xffffffff


	//   ....[89]....
        /*0240*/ 	.word	0xffffffff


	//   ....[90]....
        /*0244*/ 	.word	0xffffffff


	//   ....[91]....
        /*0248*/ 	.word	0xffffffff


	//   ....[92]....
        /*024c*/ 	.word	0xffffffff


	//   ....[93]....
        /*0250*/ 	.word	0xffffffff


	//   ....[94]....
        /*0254*/ 	.word	0xffffffff


	//   ....[95]....
        /*0258*/ 	.word	0xffffffff


	//   ....[96]....
        /*025c*/ 	.word	0xffffffff


	//   ....[97]....
        /*0260*/ 	.word	0xffffffff


	//   ....[98]....
        /*0264*/ 	.word	0xffffffff


	//   ....[99]....
        /*0268*/ 	.word	0xffffffff


	//   ....[100]....
        /*026c*/ 	.word	0xffffffff


	//   ....[101]....
        /*0270*/ 	.word	0xffffffff


	//   ....[102]....
        /*0274*/ 	.word	0xffffffff


	//   ....[103]....
        /*0278*/ 	.word	0xffffffff


	//   ....[104]....
        /*027c*/ 	.word	0xffffffff


	//   ....[105]....
        /*0280*/ 	.word	0xffffffff


	//   ....[106]....
        /*0284*/ 	.word	0xffffffff


	//   ....[107]....
        /*0288*/ 	.word	0xffffffff


	//   ....[108]....
        /*028c*/ 	.word	0xffffffff


	//   ....[109]....
        /*0290*/ 	.word	0xffffffff


	//   ....[110]....
        /*0294*/ 	.word	0xffffffff


	//   ....[111]....
        /*0298*/ 	.word	0xffffffff


	//   ....[112]....
        /*029c*/ 	.word	0xffffffff


	//   ....[113]....
        /*02a0*/ 	.word	0xffffffff


	//   ....[114]....
        /*02a4*/ 	.word	0xffffffff


	//   ....[115]....
        /*02a8*/ 	.word	0xffffffff


	//   ....[116]....
        /*02ac*/ 	.word	0xffffffff


	//   ....[117]....
        /*02b0*/ 	.word	0xffffffff


	//   ....[118]....
        /*02b4*/ 	.word	0xffffffff


	//   ....[119]....
        /*02b8*/ 	.word	0xffffffff


	//   ....[120]....
        /*02bc*/ 	.word	0xffffffff


	//   ....[121]....
        /*02c0*/ 	.word	0xffffffff


	//   ....[122]....
        /*02c4*/ 	.word	0xffffffff


	//   ....[123]....
        /*02c8*/ 	.word	0xffffffff


	//   ....[124]....
        /*02cc*/ 	.word	0xffffffff


	//   ....[125]....
        /*02d0*/ 	.word	0xffffffff


	//   ....[126]....
        /*02d4*/ 	.word	0xffffffff


	//   ....[127]....
        /*02d8*/ 	.word	0xffffffff


	//   ....[128]....
        /*02dc*/ 	.word	0xffffffff


	//   ....[129]....
        /*02e0*/ 	.word	0xffffffff


	//   ....[130]....
        /*02e4*/ 	.word	0xffffffff


	//   ....[131]....
        /*02e8*/ 	.word	0xffffffff


	//   ....[132]....
        /*02ec*/ 	.word	0xffffffff


	//   ....[133]....
        /*02f0*/ 	.word	0xffffffff


	//   ....[134]....
        /*02f4*/ 	.word	0xffffffff


	//   ....[135]....
        /*02f8*/ 	.word	0xffffffff


	//   ....[136]....
        /*02fc*/ 	.word	0xffffffff


	//   ....[137]....
        /*0300*/ 	.word	0xffffffff


	//   ....[138]....
        /*0304*/ 	.word	0xffffffff


	//   ....[139]....
        /*0308*/ 	.word	0xffffffff


	//   ....[140]....
        /*030c*/ 	.word	0xffffffff


	//   ....[141]....
        /*0310*/ 	.word	0xffffffff


	//   ....[142]....
        /*0314*/ 	.word	0xffffffff


	//   ....[143]....
        /*0318*/ 	.word	0xffffffff


	//   ....[144]....
        /*031c*/ 	.word	0xffffffff


	//   ....[145]....
        /*0320*/ 	.word	0xffffffff


	//   ....[146]....
        /*0324*/ 	.word	0xffffffff


	//   ....[147]....
        /*0328*/ 	.word	0xffffffff


	//   ....[148]....
        /*032c*/ 	.word	0xffffffff


	//   ....[149]....
        /*0330*/ 	.word	0xffffffff


	//   ....[150]....
        /*0334*/ 	.word	0xffffffff


	//   ....[151]....
        /*0338*/ 	.word	0xffffffff


	//   ....[152]....
        /*033c*/ 	.word	0xffffffff


	//   ....[153]....
        /*0340*/ 	.word	0xffffffff


	//   ....[154]....
        /*0344*/ 	.word	0xffffffff


	//   ....[155]....
        /*0348*/ 	.word	0xffffffff


	//   ....[156]....
        /*034c*/ 	.word	0xffffffff


	//   ....[157]....
        /*0350*/ 	.word	0xffffffff


	//   ....[158]....
        /*0354*/ 	.word	0xffffffff


	//   ....[159]....
        /*0358*/ 	.word	0xffffffff


	//   ....[160]....
        /*035c*/ 	.word	0x05000006


	//   ....[161]....
        /*0360*/ 	.word	0xffffffff


	//   ....[162]....
        /*0364*/ 	.word	0xffffffff


	//   ....[163]....
        /*0368*/ 	.word	0xffffffff


	//   ....[164]....
        /*036c*/ 	.word	0xffffffff


	//   ....[165]....
        /*0370*/ 	.word	0xffffffff


	//   ....[166]....
        /*0374*/ 	.word	0xffffffff


	//   ....[167]....
        /*0378*/ 	.word	0xffffffff


	//   ....[168]....
        /*037c*/ 	.word	0xffffffff


	//   ....[169]....
        /*0380*/ 	.word	0xffffffff


	//   ....[170]....
        /*0384*/ 	.word	0xffffffff


	//   ....[171]....
        /*0388*/ 	.word	0xffffffff


	//   ....[172]....
        /*038c*/ 	.word	0xffffffff


	//   ....[173]....
        /*0390*/ 	.word	0xffffffff


	//   ....[174]....
        /*0394*/ 	.word	0xffffffff


	//   ....[175]....
        /*0398*/ 	.word	0xffffffff


	//   ....[176]....
        /*039c*/ 	.word	0xffffffff


	//   ....[177]....
        /*03a0*/ 	.word	0xffffffff


	//   ....[178]....
        /*03a4*/ 	.word	0xffffffff


	//   ....[179]....
        /*03a8*/ 	.word	0xffffffff


	//   ....[180]....
        /*03ac*/ 	.word	0xffffffff


	//   ....[181]....
        /*03b0*/ 	.word	0xffffffff


	//   ....[182]....
        /*03b4*/ 	.word	0xffffffff


	//   ....[183]....
        /*03b8*/ 	.word	0xffffffff


	//   ....[184]....
        /*03bc*/ 	.word	0xffffffff


	//   ....[185]....
        /*03c0*/ 	.word	0xffffffff


	//   ....[186]....
        /*03c4*/ 	.word	0xffffffff


	//   ....[187]....
        /*03c8*/ 	.word	0xffffffff


	//   ....[188]....
        /*03cc*/ 	.word	0xffffffff


	//   ....[189]....
        /*03d0*/ 	.word	0xffffffff


	//   ....[190]....
        /*03d4*/ 	.word	0xffffffff


	//   ....[191]....
        /*03d8*/ 	.word	0xffffffff


	//   ....[192]....
        /*03dc*/ 	.word	0xffffffff


	//   ....[193]....
        /*03e0*/ 	.word	0xffffffff


	//   ....[194]....
        /*03e4*/ 	.word	0xffffffff


	//   ....[195]....
        /*03e8*/ 	.word	0xffffffff


	//   ....[196]....
        /*03ec*/ 	.word	0xffffffff


	//   ....[197]....
        /*03f0*/ 	.word	0xffffffff


	//   ....[198]....
        /*03f4*/ 	.word	0xffffffff


	//   ....[199]....
        /*03f8*/ 	.word	0xffffffff


	//   ....[200]....
        /*03fc*/ 	.word	0xffffffff


	//   ....[201]....
        /*0400*/ 	.word	0xffffffff


	//   ....[202]....
        /*0404*/ 	.word	0xffffffff


	//   ....[203]....
        /*0408*/ 	.word	0xffffffff


	//   ....[204]....
        /*040c*/ 	.word	0xffffffff


	//   ....[205]....
        /*0410*/ 	.word	0xffffffff


	//   ....[206]....
        /*0414*/ 	.word	0xffffffff


	//   ....[207]....
        /*0418*/ 	.word	0xffffffff


	//   ....[208]....
        /*041c*/ 	.word	0xffffffff


	//   ....[209]....
        /*0420*/ 	.word	0xffffffff


	//   ....[210]....
        /*0424*/ 	.word	0xffffffff


	//   ....[211]....
        /*0428*/ 	.word	0xffffffff


	//   ....[212]....
        /*042c*/ 	.word	0xffffffff


	//   ....[213]....
        /*0430*/ 	.word	0xffffffff


	//   ....[214]....
        /*0434*/ 	.word	0xffffffff


	//   ....[215]....
        /*0438*/ 	.word	0xffffffff


	//   ....[216]....
        /*043c*/ 	.word	0xffffffff


	//   ....[217]....
        /*0440*/ 	.word	0xffffffff


	//   ....[218]....
        /*0444*/ 	.word	0xffffffff


	//   ....[219]....
        /*0448*/ 	.word	0xffffffff


	//   ....[220]....
        /*044c*/ 	.word	0xffffffff


	//   ....[221]....
        /*0450*/ 	.word	0xffffffff


	//   ....[222]....
        /*0454*/ 	.word	0xffffffff


	//   ....[223]....
        /*0458*/ 	.word	0xffffffff


	//   ....[224]....
        /*045c*/ 	.word	0xffffffff


	//   ....[225]....
        /*0460*/ 	.word	0xffffffff


	//   ....[226]....
        /*0464*/ 	.word	0xffffffff


	//   ....[227]....
        /*0468*/ 	.word	0xffffffff


	//   ....[228]....
        /*046c*/ 	.word	0xffffffff


	//   ....[229]....
        /*0470*/ 	.word	0x0500002f


	//   ....[230]....
        /*0474*/ 	.word	0x0500002f


	//   ....[231]....
        /*0478*/ 	.word	0x0500002f


	//   ....[232]....
        /*047c*/ 	.word	0x0500002f


	//   ....[233]....
        /*0480*/ 	.word	0x0500002f


	//----- nvinfo : EIATTR_COOP_GROUP_INSTR_OFFSETS
	.align		4
.L_218:
        /*0484*/ 	.byte	0x04, 0x28
        /*0486*/ 	.short	(.L_220 - .L_219)


	//   ....[0]....
.L_219:
        /*0488*/ 	.word	0x00000e40


	//   ....[1]....
        /*048c*/ 	.word	0x00001890


	//   ....[2]....
        /*0490*/ 	.word	0x00002ad0


	//   ....[3]....
        /*0494*/ 	.word	0x00002af0


	//   ....[4]....
        /*0498*/ 	.word	0x00002b10


	//   ....[5]....
        /*049c*/ 	.word	0x00002b30


	//   ....[6]....
        /*04a0*/ 	.word	0x00002b50


	//   ....[7]....
        /*04a4*/ 	.word	0x00003000


	//   ....[8]....
        /*04a8*/ 	.word	0x00003010


	//   ....[9]....
        /*04ac*/ 	.word	0x00003030


	//   ....[10]....
        /*04b0*/ 	.word	0x00003050


	//   ....[11]....
        /*04b4*/ 	.word	0x000030a0


	//   ....[12]....
        /*04b8*/ 	.word	0x000030d0


	//   ....[13]....
        /*04bc*/ 	.word	0x00003120


	//   ....[14]....
        /*04c0*/ 	.word	0x00003160


	//   ....[15]....
        /*04c4*/ 	.word	0x00003250


	//   ....[16]....
        /*04c8*/ 	.word	0x00003280


	//   ....[17]....
        /*04cc*/ 	.word	0x00003290


	//   ....[18]....
        /*04d0*/ 	.word	0x000032b0


	//   ....[19]....
        /*04d4*/ 	.word	0x000032f0


	//   ....[20]....
        /*04d8*/ 	.word	0x00003320


	//   ....[21]....
        /*04dc*/ 	.word	0x00003360


	//   ....[22]....
        /*04e0*/ 	.word	0x00003380


	//   ....[23]....
        /*04e4*/ 	.word	0x000033a0


	//   ....[24]....
        /*04e8*/ 	.word	0x00003490


	//   ....[25]....
        /*04ec*/ 	.word	0x000034c0


	//   ....[26]....
        /*04f0*/ 	.word	0x000034d0


	//   ....[27]....
        /*04f4*/ 	.word	0x000034f0


	//   ....[28]....
        /*04f8*/ 	.word	0x00003530


	//   ....[29]....
        /*04fc*/ 	.word	0x00003560


	//   ....[30]....
        /*0500*/ 	.word	0x000035a0


	//   ....[31]....
        /*0504*/ 	.word	0x000035c0


	//   ....[32]....
        /*0508*/ 	.word	0x000035e0


	//   ....[33]....
        /*050c*/ 	.word	0x000036d0


	//   ....[34]....
        /*0510*/ 	.word	0x00003700


	//   ....[35]....
        /*0514*/ 	.word	0x00003710


	//   ....[36]....
        /*0518*/ 	.word	0x00003730


	//   ....[37]....
        /*051c*/ 	.word	0x00003770


	//   ....[38]....
        /*0520*/ 	.word	0x000037a0


	//   ....[39]....
        /*0524*/ 	.word	0x000037e0


	//   ....[40]....
        /*0528*/ 	.word	0x00003800


	//   ....[41]....
        /*052c*/ 	.word	0x00003820


	//   ....[42]....
        /*0530*/ 	.word	0x00003930


	//   ....[43]....
        /*0534*/ 	.word	0x00003960


	//   ....[44]....
        /*0538*/ 	.word	0x00003970


	//   ....[45]....
        /*053c*/ 	.word	0x00003990


	//   ....[46]....
        /*0540*/ 	.word	0x000039d0


	//   ....[47]....
        /*0544*/ 	.word	0x00003a00


	//   ....[48]....
        /*0548*/ 	.word	0x00003a40


	//   ....[49]....
        /*054c*/ 	.word	0x00003a60


	//   ....[50]....
        /*0550*/ 	.word	0x00003a80


	//   ....[51]....
        /*0554*/ 	.word	0x00003b90


	//   ....[52]....
        /*0558*/ 	.word	0x00003bc0


	//   ....[53]....
        /*055c*/ 	.word	0x00003bd0


	//   ....[54]....
        /*0560*/ 	.word	0x00003bf0


	//   ....[55]....
        /*0564*/ 	.word	0x00003c30


	//   ....[56]....
        /*0568*/ 	.word	0x00003c60


	//   ....[57]....
        /*056c*/ 	.word	0x00003ca0


	//   ....[58]....
        /*0570*/ 	.word	0x00003cc0


	//   ....[59]....
        /*0574*/ 	.word	0x00003ce0


	//   ....[60]....
        /*0578*/ 	.word	0x00003df0


	//   ....[61]....
        /*057c*/ 	.word	0x00003e20


	//   ....[62]....
        /*0580*/ 	.word	0x00003e30


	//   ....[63]....
        /*0584*/ 	.word	0x00003e50


	//   ....[64]....
        /*0588*/ 	.word	0x00003e90


	//   ....[65]....
        /*058c*/ 	.word	0x00003ec0


	//   ....[66]....
        /*0590*/ 	.word	0x00003f00


	//   ....[67]....
        /*0594*/ 	.word	0x00003f20


	//   ....[68]....
        /*0598*/ 	.word	0x00003f40


	//   ....[69]....
        /*059c*/ 	.word	0x00004050


	//   ....[70]....
        /*05a0*/ 	.word	0x00004080


	//   ....[71]....
        /*05a4*/ 	.word	0x00004090


	//   ....[72]....
        /*05a8*/ 	.word	0x000040b0


	//   ....[73]....
        /*05ac*/ 	.word	0x000040f0


	//   ....[74]....
        /*05b0*/ 	.word	0x00004120


	//   ....[75]....
        /*05b4*/ 	.word	0x00004160


	//   ....[76]....
        /*05b8*/ 	.word	0x00004180


	//   ....[77]....
        /*05bc*/ 	.word	0x000041a0


	//   ....[78]....
        /*05c0*/ 	.word	0x000042b0


	//   ....[79]....
        /*05c4*/ 	.word	0x00004300


	//   ....[80]....
        /*05c8*/ 	.word	0x00004310


	//   ....[81]....
        /*05cc*/ 	.word	0x00004330


	//   ....[82]....
        /*05d0*/ 	.word	0x00004370


	//   ....[83]....
        /*05d4*/ 	.word	0x000043a0


	//   ....[84]....
        /*05d8*/ 	.word	0x000043e0


	//   ....[85]....
        /*05dc*/ 	.word	0x00004400


	//   ....[86]....
        /*05e0*/ 	.word	0x00004420


	//   ....[87]....
        /*05e4*/ 	.word	0x00004510


	//   ....[88]....
        /*05e8*/ 	.word	0x00004560


	//   ....[89]....
        /*05ec*/ 	.word	0x00004570


	//   ....[90]....
        /*05f0*/ 	.word	0x000045a0


	//   ....[91]....
        /*05f4*/ 	.word	0x000045c0


	//   ....[92]....
        /*05f8*/ 	.word	0x00004610


	//   ....[93]....
        /*05fc*/ 	.word	0x00004630


	//   ....[94]....
        /*0600*/ 	.word	0x00004670


	//   ....[95]....
        /*0604*/ 	.word	0x00004690


	//   ....[96]....
        /*0608*/ 	.word	0x00004770


	//   ....[97]....
        /*060c*/ 	.word	0x000047c0


	//   ....[98]....
        /*0610*/ 	.word	0x000047d0


	//   ....[99]....
        /*0614*/ 	.word	0x00004820


	//   ....[100]....
        /*0618*/ 	.word	0x00004850


	//   ....[101]....
        /*061c*/ 	.word	0x00004880


	//   ....[102]....
        /*0620*/ 	.word	0x000048b0


	//   ....[103]....
        /*0624*/ 	.word	0x000048e0


	//   ....[104]....
        /*0628*/ 	.word	0x00004910


	//   ....[105]....
        /*062c*/ 	.word	0x000049d0


	//   ....[106]....
        /*0630*/ 	.word	0x00004a20


	//   ....[107]....
        /*0634*/ 	.word	0x00004a30


	//   ....[108]....
        /*0638*/ 	.word	0x00004a80


	//   ....[109]....
        /*063c*/ 	.word	0x00004ab0


	//   ....[110]....
        /*0640*/ 	.word	0x00004ae0


	//   ....[111]....
        /*0644*/ 	.word	0x00004b10


	//   ....[112]....
        /*0648*/ 	.word	0x00004b40


	//   ....[113]....
        /*064c*/ 	.word	0x00004b70


	//   ....[114]....
        /*0650*/ 	.word	0x00004c60


	//   ....[115]....
        /*0654*/ 	.word	0x00004c80


	//   ....[116]....
        /*0658*/ 	.word	0x00004c90


	//   ....[117]....
        /*065c*/ 	.word	0x00004ce0


	//   ....[118]....
        /*0660*/ 	.word	0x00004d10


	//   ....[119]....
        /*0664*/ 	.word	0x00004d40


	//   ....[120]....
        /*0668*/ 	.word	0x00004d70


	//   ....[121]....
        /*066c*/ 	.word	0x00004da0


	//   ....[122]....
        /*0670*/ 	.word	0x00004dd0


	//   ....[123]....
        /*0674*/ 	.word	0x00004ec0


	//   ....[124]....
        /*0678*/ 	.word	0x00004f00


	//   ....[125]....
        /*067c*/ 	.word	0x00004f10


	//   ....[126]....
        /*0680*/ 	.word	0x00004f60


	//   ....[127]....
        /*0684*/ 	.word	0x00004f90


	//   ....[128]....
        /*0688*/ 	.word	0x00004fc0


	//   ....[129]....
        /*068c*/ 	.word	0x00004ff0


	//   ....[130]....
        /*0690*/ 	.word	0x00005020


	//   ....[131]....
        /*0694*/ 	.word	0x00005050


	//   ....[132]....
        /*0698*/ 	.word	0x00005140


	//   ....[133]....
        /*069c*/ 	.word	0x00005170


	//   ....[134]....
        /*06a0*/ 	.word	0x00005180


	//   ....[135]....
        /*06a4*/ 	.word	0x000051d0


	//   ....[136]....
        /*06a8*/ 	.word	0x00005200


	//   ....[137]....
        /*06ac*/ 	.word	0x00005230


	//   ....[138]....
        /*06b0*/ 	.word	0x00005260


	//   ....[139]....
        /*06b4*/ 	.word	0x00005290


	//   ....[140]....
        /*06b8*/ 	.word	0x000052c0


	//   ....[141]....
        /*06bc*/ 	.word	0x000053e0


	//   ....[142]....
        /*06c0*/ 	.word	0x000053f0


	//   ....[143]....
        /*06c4*/ 	.word	0x00005440


	//   ....[144]....
        /*06c8*/ 	.word	0x00005470


	//   ....[145]....
        /*06cc*/ 	.word	0x000054a0


	//   ....[146]....
        /*06d0*/ 	.word	0x000054d0


	//   ....[147]....
        /*06d4*/ 	.word	0x00005500


	//   ....[148]....
        /*06d8*/ 	.word	0x00005530


	//   ....[149]....
        /*06dc*/ 	.word	0x00005560


	//   ....[150]....
        /*06e0*/ 	.word	0x00005600


	//   ....[151]....
        /*06e4*/ 	.word	0x00005620


	//   ....[152]....
        /*06e8*/ 	.word	0x00005630


	//   ....[153]....
        /*06ec*/ 	.word	0x00005680


	//   ....[154]....
        /*06f0*/ 	.word	0x000056b0


	//   ....[155]....
        /*06f4*/ 	.word	0x000056e0


	//   ....[156]....
        /*06f8*/ 	.word	0x00005710


	//   ....[157]....
        /*06fc*/ 	.word	0x00005740


	//   ....[158]....
        /*0700*/ 	.word	0x00005770


	//   ....[159]....
        /*0704*/ 	.word	0x000058a0


	//   ....[160]....
        /*0708*/ 	.word	0x00005d40


	//   ....[161]....
        /*070c*/ 	.word	0x00006070


	//   ....[162]....
        /*0710*/ 	.word	0x00006130


	//   ....[163]....
        /*0714*/ 	.word	0x000061f0


	//   ....[164]....
        /*0718*/ 	.word	0x000062b0


	//   ....[165]....
        /*071c*/ 	.word	0x00006370


	//   ....[166]....
        /*0720*/ 	.word	0x00006430


	//   ....[167]....
        /*0724*/ 	.word	0x000064f0


	//   ....[168]....
        /*0728*/ 	.word	0x000065b0


	//   ....[169]....
        /*072c*/ 	.word	0x00006670


	//   ....[170]....
        /*0730*/ 	.word	0x00006730


	//   ....[171]....
        /*0734*/ 	.word	0x000067f0


	//   ....[172]....
        /*0738*/ 	.word	0x000068b0


	//   ....[173]....
        /*073c*/ 	.word	0x00006970


	//   ....[174]....
        /*0740*/ 	.word	0x00006a30


	//   ....[175]....
        /*0744*/ 	.word	0x00006af0


	//   ....[176]....
        /*0748*/ 	.word	0x00006bb0


	//   ....[177]....
        /*074c*/ 	.word	0x00006c70


	//   ....[178]....
        /*0750*/ 	.word	0x00006e60


	//   ....[179]....
        /*0754*/ 	.word	0x00006f90


	//   ....[180]....
        /*0758*/ 	.word	0x000070c0


	//   ....[181]....
        /*075c*/ 	.word	0x000071f0


	//   ....[182]....
        /*0760*/ 	.word	0x00007320


	//   ....[183]....
        /*0764*/ 	.word	0x00007450


	//   ....[184]....
        /*0768*/ 	.word	0x00007580


	//   ....[185]....
        /*076c*/ 	.word	0x000076b0


	//   ....[186]....
        /*0770*/ 	.word	0x000077e0


	//   ....[187]....
        /*0774*/ 	.word	0x00007910


	//   ....[188]....
        /*0778*/ 	.word	0x00007a40


	//   ....[189]....
        /*077c*/ 	.word	0x00007b60


	//   ....[190]....
        /*0780*/ 	.word	0x00007c70


	//   ....[191]....
        /*0784*/ 	.word	0x00007d80


	//   ....[192]....
        /*0788*/ 	.word	0x00007e90


	//   ....[193]....
        /*078c*/ 	.word	0x00007fa0


	//   ....[194]....
        /*0790*/ 	.word	0x000080b0


	//   ....[195]....
        /*0794*/ 	.word	0x00008eb0


	//   ....[196]....
        /*0798*/ 	.word	0x00008f40


	//   ....[197]....
        /*079c*/ 	.word	0x00008fc0


	//   ....[198]....
        /*07a0*/ 	.word	0x00009050


	//   ....[199]....
        /*07a4*/ 	.word	0x000090d0


	//   ....[200]....
        /*07a8*/ 	.word	0x00009160


	//   ....[201]....
        /*07ac*/ 	.word	0x000091e0


	//   ....[202]....
        /*07b0*/ 	.word	0x00009270


	//   ....[203]....
        /*07b4*/ 	.word	0x000092f0


	//   ....[204]....
        /*07b8*/ 	.word	0x00009380


	//   ....[205]....
        /*07bc*/ 	.word	0x00009400


	//   ....[206]....
        /*07c0*/ 	.word	0x00009490


	//   ....[207]....
        /*07c4*/ 	.word	0x00009510


	//   ....[208]....
        /*07c8*/ 	.word	0x000095a0


	//   ....[209]....
        /*07cc*/ 	.word	0x00009620


	//   ....[210]....
        /*07d0*/ 	.word	0x000096b0


	//   ....[211]....
        /*07d4*/ 	.word	0x00009730


	//   ....[212]....
        /*07d8*/ 	.word	0x00009890


	//   ....[213]....
        /*07dc*/ 	.word	0x00009960


	//   ....[214]....
        /*07e0*/ 	.word	0x00009a10


	//   ....[215]....
        /*07e4*/ 	.word	0x00009ad0


	//   ....[216]....
        /*07e8*/ 	.word	0x00009b80


	//   ....[217]....
        /*07ec*/ 	.word	0x00009c40


	//   ....[218]....
        /*07f0*/ 	.word	0x00009cf0


	//   ....[219]....
        /*07f4*/ 	.word	0x00009db0


	//   ....[220]....
        /*07f8*/ 	.word	0x00009e60


	//   ....[221]....
        /*07fc*/ 	.word	0x00009f20


	//   ....[222]....
        /*0800*/ 	.word	0x00009fd0


	//   ....[223]....
        /*0804*/ 	.word	0x0000a090


	//   ....[224]....
        /*0808*/ 	.word	0x0000a140


	//   ....[225]....
        /*080c*/ 	.word	0x0000a200


	//   ....[226]....
        /*0810*/ 	.word	0x0000a2a0


	//   ....[227]....
        /*0814*/ 	.word	0x0000a360


	//   ....[228]....
        /*0818*/ 	.word	0x0000a400


	//   ....[229]....
        /*081c*/ 	.word	0x0000a470


	//   ....[230]....
        /*0820*/ 	.word	0x0000a4e0


	//   ....[231]....
        /*0824*/ 	.word	0x0000a550


	//   ....[232]....
        /*0828*/ 	.word	0x0000a5c0


	//   ....[233]....
        /*082c*/ 	.word	0x0000a630


	//----- nvinfo : EIATTR_VRC_CTA_INIT_COUNT
	.align		4
.L_220:
        /*0830*/ 	.byte	0x02, 0x4a
	.zero		1
	.zero		1


	//----- nvinfo : EIATTR_EXIT_INSTR_OFFSETS
	.align		4
        /*0834*/ 	.byte	0x04, 0x1c
        /*0836*/ 	.short	(.L_222 - .L_221)


	//   ....[0]....
.L_221:
        /*0838*/ 	.word	0x00002570


	//   ....[1]....
        /*083c*/ 	.word	0x000028d0


	//   ....[2]....
        /*0840*/ 	.word	0x000028f0


	//   ....[3]....
        /*0844*/ 	.word	0x00009740


	//   ....[4]....
        /*0848*/ 	.word	0x0000a410


	//----- nvinfo : EIATTR_MAX_THREADS
	.align		4
.L_222:
        /*084c*/ 	.byte	0x04, 0x05
        /*084e*/ 	.short	(.L_224 - .L_223)
.L_223:
        /*0850*/ 	.word	0x00000180
        /*0854*/ 	.word	0x00000001
        /*0858*/ 	.word	0x00000001


	//----- nvinfo : EIATTR_CRS_STACK_SIZE
	.align		4
.L_224:
        /*085c*/ 	.byte	0x04, 0x1e
        /*085e*/ 	.short	(.L_226 - .L_225)
.L_225:
        /*0860*/ 	.word	0x00000000


	//----- nvinfo : EIATTR_CBANK_PARAM_SIZE
	.align		4
.L_226:
        /*0864*/ 	.byte	0x03, 0x19
        /*0866*/ 	.short	0x004d


	//----- nvinfo : EIATTR_PARAM_CBANK
	.align		4
        /*0868*/ 	.byte	0x04, 0x0a
        /*086a*/ 	.short	(.L_228 - .L_227)
	.align		4
.L_227:
        /*086c*/ 	.word	index@(.nv.constant0._ZN3cub18CUB_300001_SM_10006detail10radix_sort29DeviceRadixSortOnesweepKernelINS1_5radix10policy_hubIiiyE10Policy1000ELNS0_9SortOrderE0EiiyiiNS1_21identity_decomposer_tEEEvPT5_SB_PT3_PKSC_PT1_PKSG_PT2_PKSK_T4_iiT6_)
        /*0870*/ 	.short	0x0380
        /*0872*/ 	.short	0x004d


	//----- nvinfo : EIATTR_SW_WAR
	.align		4
.L_228:
        /*0874*/ 	.byte	0x04, 0x36
        /*0876*/ 	.short	(.L_230 - .L_229)
.L_229:
        /*0878*/ 	.word	0x00000008
.L_230:


//--------------------- .nv.info._ZN3cub18CUB_300001_SM_10006detail10radix_sort33DeviceRadixSortExclusiveSumKernelINS1_5radix10policy_hubIiiyE10Policy1000EyEEvPT0_ --------------------------
	.section	.nv.info._ZN3cub18CUB_300001_SM_10006detail10radix_sort33DeviceRadixSortExclusiveSumKernelINS1_5radix10policy_hubIiiyE10Policy1000EyEEvPT0_,"",@"SHT_CUDA_INFO"
	.sectionflags	@""
	.align	4


	//----- nvinfo : EIATTR_CUDA_API_VERSION
	.align		4
        /*0000*/ 	.byte	0x04, 0x37
        /*0002*/ 	.short	(.L_232 - .L_231)
.L_231:
        /*0004*/ 	.word	0x00000082


	//----- nvinfo : EIATTR_KPARAM_INFO
	.align		4
.L_232:
        /*0008*/ 	.byte	0x04, 0x17
        /*000a*/ 	.short	(.L_234 - .L_233)
.L_233:
        /*000c*/ 	.word	0x00000000
        /*0010*/ 	.short	0x0000
        /*0012*/ 	.short	0x0000
        /*0014*/ 	.byte	0x00, 0xf5, 0x21, 0x00


	//----- nvinfo : EIATTR_SPARSE_MMA_MASK
	.align		4
.L_234:
        /*0018*/ 	.byte	0x03, 0x50
        /*001a*/ 	.short	0x0000


	//----- nvinfo : EIATTR_MAXREG_COUNT
	.align		4
        /*001c*/ 	.byte	0x03, 0x1b
        /*001e*/ 	.short	0x00ff


	//----- nvinfo : EIATTR_NUM_BARRIERS
	.align		4
        /*0020*/ 	.byte	0x02, 0x4c
        /*0022*/ 	.byte	0x01
	.zero		1


	//----- nvinfo : EIATTR_MERCURY_ISA_VERSION
	.align		4
        /*0024*/ 	.byte	0x03, 0x5f
        /*0026*/ 	.short	0x0101


	//----- nvinfo : EIATTR_COOP_GROUP_MASK_REGIDS
	.align		4
        /*0028*/ 	.byte	0x04, 0x29
        /*002a*/ 	.short	(.L_236 - .L_235)


	//   ....[0]....
.L_235:
        /*002c*/ 	.word	0xffffffff


	//   ....[1]....
        /*0030*/ 	.word	0xffffffff


	//   ....[2]....
        /*0034*/ 	.word	0xffffffff


	//   ....[3]....
        /*0038*/ 	.word	0xffffffff


	//   ....[4]....
        /*003c*/ 	.word	0xffffffff


	//   ....[5]....
        /*0040*/ 	.word	0xffffffff


	//   ....[6]....
        /*0044*/ 	.word	0xffffffff


	//   ....[7]....
        /*0048*/ 	.word	0xffffffff


	//   ....[8]....
        /*004c*/ 	.word	0xffffffff


	//   ....[9]....
        /*0050*/ 	.word	0xffffffff


	//   ....[10]....
        /*0054*/ 	.word	0x05000015


	//   ....[11]....
        /*0058*/ 	.word	0x05000015


	//   ....[12]....
        /*005c*/ 	.word	0x05000015


	//   ....[13]....
        /*0060*/ 	.word	0x05000015


	//   ....[14]....
        /*0064*/ 	.word	0x05000015


	//   ....[15]....
        /*0068*/ 	.word	0x05000015


	//   ....[16]....
        /*006c*/ 	.word	0x05000015


	//   ....[17]....
        /*0070*/ 	.word	0x05000015


	//   ....[18]....
        /*0074*/ 	.word	0x05000015


	//   ....[19]....
        /*0078*/ 	.word	0x05000015


	//----- nvinfo : EIATTR_COOP_GROUP_INSTR_OFFSETS
	.align		4
.L_236:
        /*007c*/ 	.byte	0x04, 0x28
        /*007e*/ 	.short	(.L_238 - .L_237)


	//   ....[0]....
.L_237:
        /*0080*/ 	.word	0x00000250


	//   ....[1]....
        /*0084*/ 	.word	0x00000260


	//   ....[2]....
        /*0088*/ 	.word	0x000002a0


	//   ....[3]....
        /*008c*/ 	.word	0x000002c0


	//   ....[4]....
        /*0090*/ 	.word	0x00000310


	//   ....[5]....
        /*0094*/ 	.word	0x00000320


	//   ....[6]....
        /*0098*/ 	.word	0x00000360


	//   ....[7]....
        /*009c*/ 	.word	0x00000380


	//   ....[8]....
        /*00a0*/ 	.word	0x000003d0


	//   ....[9]....
        /*00a4*/ 	.word	0x000003e0


	//   ....[10]....
        /*00a8*/ 	.word	0x00000660


	//   ....[11]....
        /*00ac*/ 	.word	0x000006b0


	//   ....[12]....
        /*00b0*/ 	.word	0x00000740


	//   ....[13]....
        /*00b4*/ 	.word	0x00000790


	//   ....[14]....
        /*00b8*/ 	.word	0x00000820


	//   ....[15]....
        /*00bc*/ 	.word	0x00000870


	//   ....[16]....
        /*00c0*/ 	.word	0x00000900


	//   ....[17]....
        /*00c4*/ 	.word	0x00000950


	//   ....[18]....
        /*00c8*/ 	.word	0x000009e0


	//   ....[19]....
        /*00cc*/ 	.word	0x00000a30


	//----- nvinfo : EIATTR_VRC_CTA_INIT_COUNT
	.align		4
.L_238:
        /*00d0*/ 	.byte	0x02, 0x4a
	.zero		1
	.zero		1


	//----- nvinfo : EIATTR_EXIT_INSTR_OFFSETS
	.align		4
        /*00d4*/ 	.byte	0x04, 0x1c
        /*00d6*/ 	.short	(.L_240 - .L_239)


	//   ....[0]....
.L_239:
        /*00d8*/ 	.word	0x000005d0


	//   ....[1]....
        /*00dc*/ 	.word	0x00000600


	//----- nvinfo : EIATTR_CRS_STACK_SIZE
	.align		4
.L_240:
        /*00e0*/ 	.byte	0x04, 0x1e
        /*00e2*/ 	.short	(.L_242 - .L_241)
.L_241:
        /*00e4*/ 	.word	0x00000000


	//----- nvinfo : EIATTR_CBANK_PARAM_SIZE
	.align		4
.L_242:
        /*00e8*/ 	.byte	0x03, 0x19
        /*00ea*/ 	.short	0x0008


	//----- nvinfo : EIATTR_PARAM_CBANK
	.align		4
        /*00ec*/ 	.byte	0x04, 0x0a
        /*00ee*/ 	.short	(.L_244 - .L_243)
	.align		4
.L_243:
        /*00f0*/ 	.word	index@(.nv.constant0._ZN3cub18CUB_300001_SM_10006detail10radix_sort33DeviceRadixSortExclusiveSumKernelINS1_5radix10policy_hubIiiyE10Policy1000EyEEvPT0_)
        /*00f4*/ 	.short	0x0380
        /*00f6*/ 	.short	0x0008


	//----- nvinfo : EIATTR_SW_WAR
	.align		4
.L_244:
        /*00f8*/ 	.byte	0x04, 0x36
        /*00fa*/ 	.short	(.L_246 - .L_245)
.L_245:
        /*00fc*/ 	.word	0x00000008
.L_246:


//--------------------- .nv.info._ZN3cub18CUB_300001_SM_10006detail10radix_sort30DeviceRadixSortHistogramKernelINS1_5radix10policy_hubIiiyE10Policy1000ELNS0_9SortOrderE0EiyNS1_21identity_decomposer_tEEEvPT2_PKT1_SA_iiT3_ --------------------------
	.section	.nv.info._ZN3cub18CUB_300001_SM_10006detail10radix_sort30DeviceRadixSortHistogramKernelINS1_5radix10policy_hubIiiyE10Policy1000ELNS0_9SortOrderE0EiyNS1_21identity_decomposer_tEEEvPT2_PKT1_SA_iiT3_,"",@"SHT_CUDA_INFO"
	.sectionflags	@""
	.align	4


	//----- nvinfo : EIATTR_CUDA_API_VERSION
	.align		4
        /*0000*/ 	.byte	0x04, 0x37
        /*0002*/ 	.short	(.L_248 - .L_247)
.L_247:
        /*0004*/ 	.word	0x00000082


	//----- nvinfo : EIATTR_KPARAM_INFO
	.align		4
.L_248:
        /*0008*/ 	.byte	0x04, 0x17
        /*000a*/ 	.short	(.L_250 - .L_249)
.L_249:
        /*000c*/ 	.word	0x00000000
        /*0010*/ 	.short	0x0005
        /*0012*/ 	.short	0x0020
        /*0014*/ 	.byte	0x00, 0xf0, 0x05, 0x00


	//----- nvinfo : EIATTR_KPARAM_INFO
	.align		4
.L_250:
        /*0018*/ 	.byte	0x04, 0x17
        /*001a*/ 	.short	(.L_252 - .L_251)
.L_251:
        /*001c*/ 	.word	0x00000000
        /*0020*/ 	.short	0x0004
        /*0022*/ 	.short	0x001c
        /*0024*/ 	.byte	0x00, 0xf0, 0x11, 0x00


	//----- nvinfo : EIATTR_KPARAM_INFO
	.align		4
.L_252:
        /*0028*/ 	.byte	0x04, 0x17
        /*002a*/ 	.short	(.L_254 - .L_253)
.L_253:
        /*002c*/ 	.word	0x00000000
        /*0030*/ 	.short	0x0003
        /*0032*/ 	.short	0x0018
        /*0034*/ 	.byte	0x00, 0xf0, 0x11, 0x00


	//----- nvinfo : EIATTR_KPARAM_INFO
	.align		4
.L_254:
        /*0038*/ 	.byte	0x04, 0x17
        /*003a*/ 	.short	(.L_256 - .L_255)
.L_255:
        /*003c*/ 	.word	0x00000000
        /*0040*/ 	.short	0x0002
        /*0042*/ 	.short	0x0010
        /*0044*/ 	.byte	0x00, 0xf0, 0x21, 0x00


	//----- nvinfo : EIATTR_KPARAM_INFO
	.align		4
.L_256:
        /*0048*/ 	.byte	0x04, 0x17
        /*004a*/ 	.short	(.L_258 - .L_257)
.L_257:
        /*004c*/ 	.word	0x00000000
        /*0050*/ 	.short	0x0001
        /*0052*/ 	.short	0x0008
        /*0054*/ 	.byte	0x00, 0xf5, 0x21, 0x00


	//----- nvinfo : EIATTR_KPARAM_INFO
	.align		4
.L_258:
        /*0058*/ 	.byte	0x04, 0x17
        /*005a*/ 	.short	(.L_260 - .L_259)
.L_259:
        /*005c*/ 	.word	0x00000000
        /*0060*/ 	.short	0x0000
        /*0062*/ 	.short	0x0000
        /*0064*/ 	.byte	0x00, 0xf5, 0x21, 0x00


	//----- nvinfo : EIATTR_SPARSE_MMA_MASK
	.align		4
.L_260:
        /*0068*/ 	.byte	0x03, 0x50
        /*006a*/ 	.short	0x0000


	//----- nvinfo : EIATTR_MAXREG_COUNT
	.align		4
        /*006c*/ 	.byte	0x03, 0x1b
        /*006e*/ 	.short	0x00ff


	//----- nvinfo : EIATTR_NUM_BARRIERS
	.align		4
        /*0070*/ 	.byte	0x02, 0x4c
        /*0072*/ 	.byte	0x01
	.zero		1


	//----- nvinfo : EIATTR_MERCURY_ISA_VERSION
	.align		4
        /*0074*/ 	.byte	0x03, 0x5f
        /*0076*/ 	.short	0x0101


	//----- nvinfo : EIATTR_VRC_CTA_INIT_COUNT
	.align		4
        /*0078*/ 	.byte	0x02, 0x4a
	.zero		1
	.zero		1


	//----- nvinfo : EIATTR_EXIT_INSTR_OFFSETS
	.align		4
        /*007c*/ 	.byte	0x04, 0x1c
        /*007e*/ 	.short	(.L_262 - .L_261)


	//   ....[0]....
.L_261:
        /*0080*/ 	.word	0x00000040


	//   ....[1]....
        /*0084*/ 	.word	0x00002ee0


	//----- nvinfo : EIATTR_MAX_THREADS
	.align		4
.L_262:
        /*0088*/ 	.byte	0x04, 0x05
        /*008a*/ 	.short	(.L_264 - .L_263)
.L_263:
        /*008c*/ 	.word	0x00000080
        /*0090*/ 	.word	0x00000001
        /*0094*/ 	.word	0x00000001


	//----- nvinfo : EIATTR_CRS_STACK_SIZE
	.align		4
.L_264:
        /*0098*/ 	.byte	0x04, 0x1e
        /*009a*/ 	.short	(.L_266 - .L_265)
.L_265:
        /*009c*/ 	.word	0x00000000


	//----- nvinfo : EIATTR_CBANK_PARAM_SIZE
	.align		4
.L_266:
        /*00a0*/ 	.byte	0x03, 0x19
        /*00a2*/ 	.short	0x0021


	//----- nvinfo : EIATTR_PARAM_CBANK
	.align		4
        /*00a4*/ 	.byte	0x04, 0x0a
        /*00a6*/ 	.short	(.L_268 - .L_267)
	.align		4
.L_267:
        /*00a8*/ 	.word	index@(.nv.constant0._ZN3cub18CUB_300001_SM_10006detail10radix_sort30DeviceRadixSortHistogramKernelINS1_5radix10policy_hubIiiyE10Policy1000ELNS0_9SortOrderE0EiyNS1_21identity_decomposer_tEEEvPT2_PKT1_SA_iiT3_)
        /*00ac*/ 	.short	0x0380
        /*00ae*/ 	.short	0x0021


	//----- nvinfo : EIATTR_SW_WAR
	.align		4
.L_268:
        /*00b0*/ 	.byte	0x04, 0x36
        /*00b2*/ 	.short	(.L_270 - .L_269)
.L_269:
        /*00b4*/ 	.word	0x00000008
.L_270:


//--------------------- .nv.info._ZN3cub18CUB_300001_SM_10006detail10radix_sort31DeviceRadixSortSingleTileKernelINS1_5radix10policy_hubIiiyE10Policy1000ELNS0_9SortOrderE0EiiyNS1_21identity_decomposer_tEEEvPKT1_PSA_PKT2_PSE_T3_iiT4_ --------------------------
	.section	.nv.info._ZN3cub18CUB_300001_SM_10006detail10radix_sort31DeviceRadixSortSingleTileKernelINS1_5radix10policy_hubIiiyE10Policy1000ELNS0_9SortOrderE0EiiyNS1_21identity_decomposer_tEEEvPKT1_PSA_PKT2_PSE_T3_iiT4_,"",@"SHT_CUDA_INFO"
	.sectionflags	@""
	.align	4


	//----- nvinfo : EIATTR_CUDA_API_VERSION
	.align		4
        /*0000*/ 	.byte	0x04, 0x37
        /*0002*/ 	.short	(.L_272 - .L_271)
.L_271:
        /*0004*/ 	.word	0x00000082


	//----- nvinfo : EIATTR_KPARAM_INFO
	.align		4
.L_272:
        /*0008*/ 	.byte	0x04, 0x17
        /*000a*/ 	.short	(.L_274 - .L_273)
.L_273:
        /*000c*/ 	.word	0x00000000
        /*0010*/ 	.short	0x0007
        /*0012*/ 	.short	0x0030
        /*0014*/ 	.byte	0x00, 0xf0, 0x05, 0x00


	//----- nvinfo : EIATTR_KPARAM_INFO
	.align		4
.L_274:
        /*0018*/ 	.byte	0x04, 0x17
        /*001a*/ 	.short	(.L_276 - .L_275)
.L_275:
        /*001c*/ 	.word	0x00000000
        /*0020*/ 	.short	0x0006
        /*0022*/ 	.short	0x002c
        /*0024*/ 	.byte	0x00, 0xf0, 0x11, 0x00


	//----- nvinfo : EIATTR_KPARAM_INFO
	.align		4
.L_276:
        /*0028*/ 	.byte	0x04, 0x17
        /*002a*/ 	.short	(.L_278 - .L_277)
.L_277:
        /*002c*/ 	.word	0x00000000
        /*0030*/ 	.short	0x0005
        /*0032*/ 	.short	0x0028
        /*0034*/ 	.byte	0x00, 0xf0, 0x11, 0x00


	//----- nvinfo : EIATTR_KPARAM_INFO
	.align		4
.L_278:
        /*0038*/ 	.byte	0x04, 0x17
        /*003a*/ 	.short	(.L_280 - .L_279)
.L_279:
        /*003c*/ 	.word	0x00000000
        /*0040*/ 	.short	0x0004
        /*0042*/ 	.short	0x0020
        /*0044*/ 	.byte	0x00, 0xf0, 0x21, 0x00


	//----- nvinfo : EIATTR_KPARAM_INFO
	.align		4
.L_280:
        /*0048*/ 	.byte	0x04, 0x17
        /*004a*/ 	.short	(.L_282 - .L_281)
.L_281:
        /*004c*/ 	.word	0x00000000
        /*0050*/ 	.short	0x0003
        /*0052*/ 	.short	0x0018
        /*0054*/ 	.byte	0x00, 0xf5, 0x21, 0x00


	//----- nvinfo : EIATTR_KPARAM_INFO
	.align		4
.L_282:
        /*0058*/ 	.byte	0x04, 0x17
        /*005a*/ 	.short	(.L_284 - .L_283)
.L_283:
        /*005c*/ 	.word	0x00000000
        /*0060*/ 	.short	0x0002
        /*0062*/ 	.short	0x0010
        /*0064*/ 	.byte	0x00, 0xf5, 0x21, 0x00


	//----- nvinfo : EIATTR_KPARAM_INFO
	.align		4
.L_284:
        /*0068*/ 	.byte	0x04, 0x17
        /*006a*/ 	.short	(.L_286 - .L_285)
.L_285:
        /*006c*/ 	.word	0x00000000
        /*0070*/ 	.short	0x0001
        /*0072*/ 	.short	0x0008
        /*0074*/ 	.byte	0x00, 0xf5, 0x21, 0x00


	//----- nvinfo : EIATTR_KPARAM_INFO
	.align		4
.L_286:
        /*0078*/ 	.byte	0x04, 0x17
        /*007a*/ 	.short	(.L_288 - .L_287)
.L_287:
        /*007c*/ 	.word	0x00000000
        /*0080*/ 	.short	0x0000
        /*0082*/ 	.short	0x0000
        /*0084*/ 	.byte	0x00, 0xf5, 0x21, 0x00


	//----- nvinfo : EIATTR_SPARSE_MMA_MASK
	.align		4
.L_288:
        /*0088*/ 	.byte	0x03, 0x50
        /*008a*/ 	.short	0x0000


	//----- nvinfo : EIATTR_MAXREG_COUNT
	.align		4
        /*008c*/ 	.byte	0x03, 0x1b
        /*008e*/ 	.short	0x00ff


	//----- nvinfo : EIATTR_NUM_BARRIERS
	.align		4
        /*0090*/ 	.byte	0x02, 0x4c
        /*0092*/ 	.byte	0x01
	.zero		1


	//----- nvinfo : EIATTR_MERCURY_ISA_VERSION
	.align		4
        /*0094*/ 	.byte	0x03, 0x5f
        /*0096*/ 	.short	0x0101


	//----- nvinfo : EIATTR_COOP_GROUP_MASK_REGIDS
	.align		4
        /*0098*/ 	.byte	0x04, 0x29
        /*009a*/ 	.short	(.L_290 - .L_289)


	//   ....[0]....
.L_289:
        /*009c*/ 	.word	0xffffffff


	//   ....[1]....
        /*00a0*/ 	.word	0xffffffff


	//   ....[2]....
        /*00a4*/ 	.word	0xffffffff


	//   ....[3]....
        /*00a8*/ 	.word	0xffffffff


	//   ....[4]....
        /*00ac*/ 	.word	0xffffffff


	//----- nvinfo : EIATTR_COOP_GROUP_INSTR_OFFSETS
	.align		4
.L_290:
        /*00b0*/ 	.byte	0x04, 0x28
        /*00b2*/ 	.short	(.L_292 - .L_291)


	//   ....[0]....
.L_291:
        /*00b4*/ 	.word	0x00001e20


	//   ....[1]....
        /*00b8*/ 	.word	0x00001e40


	//   ....[2]....
        /*00bc*/ 	.word	0x00001e60


	//   ....[3]....
        /*00c0*/ 	.word	0x00001e80


	//   ....[4]....
        /*00c4*/ 	.word	0x00001ea0


	//----- nvinfo : EIATTR_VRC_CTA_INIT_COUNT
	.align		4
.L_292:
        /*00c8*/ 	.byte	0x02, 0x4a
	.zero		1
	.zero		1


	//----- nvinfo : EIATTR_EXIT_INSTR_OFFSETS
	.align		4
        /*00cc*/ 	.byte	0x04, 0x1c
        /*00ce*/ 	.short	(.L_294 - .L_293)


	//   ....[0]....
.L_293:
        /*00d0*/ 	.word	0x00003bf0


	//   ....[1]....
        /*00d4*/ 	.word	0x00003c40


	//----- nvinfo : EIATTR_MAX_THREADS
	.align		4
.L_294:
        /*00d8*/ 	.byte	0x04, 0x05
        /*00da*/ 	.short	(.L_296 - .L_295)
.L_295:
        /*00dc*/ 	.word	0x00000100
        /*00e0*/ 	.word	0x00000001
        /*00e4*/ 	.word	0x00000001


	//----- nvinfo : EIATTR_CBANK_PARAM_SIZE
	.align		4
.L_296:
        /*00e8*/ 	.byte	0x03, 0x19
        /*00ea*/ 	.short	0x0031


	//----- nvinfo : EIATTR_PARAM_CBANK
	.align		4
        /*00ec*/ 	.byte	0x04, 0x0a
        /*00ee*/ 	.short	(.L_298 - .L_297)
	.align		4
.L_297:
        /*00f0*/ 	.word	index@(.nv.constant0._ZN3cub18CUB_300001_SM_10006detail10radix_sort31DeviceRadixSortSingleTileKernelINS1_5radix10policy_hubIiiyE10Policy1000ELNS0_9SortOrderE0EiiyNS1_21identity_decomposer_tEEEvPKT1_PSA_PKT2_PSE_T3_iiT4_)
        /*00f4*/ 	.short	0x0380
        /*00f6*/ 	.short	0x0031


	//----- nvinfo : EIATTR_SW_WAR
	.align		4
.L_298:
        /*00f8*/ 	.byte	0x04, 0x36
        /*00fa*/ 	.short	(.L_300 - .L_299)
.L_299:
        /*00fc*/ 	.word	0x00000008
.L_300:


//--------------------- .nv.info._ZN3cub18CUB_300001_SM_10006detail9transform16transform_kernelINS2_10policy_hubILb1EN4cuda3std3__45tupleIJN6thrust24THRUST_300001_SM_1000_NS6detail15normal_iteratorINSA_10device_ptrIiEEEEEEEE10policy1000ElNS7_10__identityENSA_20permutation_iteratorISF_SF_EEJPiEEEvT0_iT1_T2_DpNS2_10kernel_argIT3_EE --------------------------
	.section	.nv.info._ZN3cub18CUB_300001_SM_10006detail9transform16transform_kernelINS2_10policy_hubILb1EN4cuda3std3__45tupleIJN6thrust24THRUST_300001_SM_1000_NS6detail15normal_iteratorINSA_10device_ptrIiEEEEEEEE10policy1000ElNS7_10__identityENSA_20permutation_iteratorISF_SF_EEJPiEEEvT0_iT1_T2_DpNS2_10kernel_argIT3_EE,"",@"SHT_CUDA_INFO"
	.sectionflags	@""
	.align	4


	//----- nvinfo : EIATTR_CUDA_API_VERSION
	.align		4
        /*0000*/ 	.byte	0x04, 0x37
        /*0002*/ 	.short	(.L_302 - .L_301)
.L_301:
        /*0004*/ 	.word	0x00000082


	//----- nvinfo : EIATTR_KPARAM_INFO
	.align		4
.L_302:
        /*0008*/ 	.byte	0x04, 0x17
        /*000a*/ 	.short	(.L_304 - .L_303)
.L_303:
        /*000c*/ 	.word	0x00000000
        /*0010*/ 	.short	0x0004
        /*0012*/ 	.short	0x0020
        /*0014*/ 	.byte	0x00, 0xf0, 0x41, 0x00


	//----- nvinfo : EIATTR_KPARAM_INFO
	.align		4
.L_304:
        /*0018*/ 	.byte	0x04, 0x17
        /*001a*/ 	.short	(.L_306 - .L_305)
.L_305:
        /*001c*/ 	.word	0x00000000
        /*0020*/ 	.short	0x0003
        /*0022*/ 	.short	0x0010
        /*0024*/ 	.byte	0x00, 0xf0, 0x41, 0x00


	//----- nvinfo : EIATTR_KPARAM_INFO
	.align		4
.L_306:
        /*0028*/ 	.byte	0x04, 0x17
        /*002a*/ 	.short	(.L_308 - .L_307)
.L_307:
        /*002c*/ 	.word	0x00000000
        /*0030*/ 	.short	0x0002
        /*0032*/ 	.short	0x000c
        /*0034*/ 	.byte	0x00, 0xf0, 0x05, 0x00


	//----- nvinfo : EIATTR_KPARAM_INFO
	.align		4
.L_308:
        /*0038*/ 	.byte	0x04, 0x17
        /*003a*/ 	.short	(.L_310 - .L_309)
.L_309:
        /*003c*/ 	.word	0x00000000
        /*0040*/ 	.short	0x0001
        /*0042*/ 	.short	0x0008
        /*0044*/ 	.byte	0x00, 0xf0, 0x11, 0x00


	//----- nvinfo : EIATTR_KPARAM_INFO
	.align		4
.L_310:
        /*0048*/ 	.byte	0x04, 0x17
        /*004a*/ 	.short	(.L_312 - .L_311)
.L_311:
        /*004c*/ 	.word	0x00000000
        /*0050*/ 	.short	0x0000
        /*0052*/ 	.short	0x0000
        /*0054*/ 	.byte	0x00, 0xf0, 0x21, 0x00


	//----- nvinfo : EIATTR_SPARSE_MMA_MASK
	.align		4
.L_312:
        /*0058*/ 	.byte	0x03, 0x50
        /*005a*/ 	.short	0x0000


	//----- nvinfo : EIATTR_MAXREG_COUNT
	.align		4
        /*005c*/ 	.byte	0x03, 0x1b
        /*005e*/ 	.short	0x00ff


	//----- nvinfo : EIATTR_MERCURY_ISA_VERSION
	.align		4
        /*0060*/ 	.byte	0x03, 0x5f
        /*0062*/ 	.short	0x0101


	//----- nvinfo : EIATTR_VRC_CTA_INIT_COUNT
	.align		4
        /*0064*/ 	.byte	0x02, 0x4a
	.zero		1
	.zero		1


	//----- nvinfo : EIATTR_EXIT_INSTR_OFFSETS
	.align		4
        /*0068*/ 	.byte	0x04, 0x1c
        /*006a*/ 	.short	(.L_314 - .L_313)


	//   ....[0]....
.L_313:
        /*006c*/ 	.word	0x000002b0


	//   ....[1]....
        /*0070*/ 	.word	0x00000b20


	//   ....[2]....
        /*0074*/ 	.word	0x00000dd0


	//   ....[3]....
        /*0078*/ 	.word	0x00000f50


	//   ....[4]....
        /*007c*/ 	.word	0x00000f80


	//   ....[5]....
        /*0080*/ 	.word	0x00001000


	//   ....[6]....
        /*0084*/ 	.word	0x00001020


	//   ....[7]....
        /*0088*/ 	.word	0x000015f0


	//   ....[8]....
        /*008c*/ 	.word	0x00001890


	//   ....[9]....
        /*0090*/ 	.word	0x00001a30


	//   ....[10]....
        /*0094*/ 	.word	0x00001af0


	//----- nvinfo : EIATTR_MAX_THREADS
	.align		4
.L_314:
        /*0098*/ 	.byte	0x04, 0x05
        /*009a*/ 	.short	(.L_316 - .L_315)
.L_315:
        /*009c*/ 	.word	0x00000080
        /*00a0*/ 	.word	0x00000001
        /*00a4*/ 	.word	0x00000001


	//----- nvinfo : EIATTR_CRS_STACK_SIZE
	.align		4
.L_316:
        /*00a8*/ 	.byte	0x04, 0x1e
        /*00aa*/ 	.short	(.L_318 - .L_317)
.L_317:
        /*00ac*/ 	.word	0x00000000


	//----- nvinfo : EIATTR_CBANK_PARAM_SIZE
	.align		4
.L_318:
        /*00b0*/ 	.byte	0x03, 0x19
        /*00b2*/ 	.short	0x0030


	//----- nvinfo : EIATTR_PARAM_CBANK
	.align		4
        /*00b4*/ 	.byte	0x04, 0x0a
        /*00b6*/ 	.short	(.L_320 - .L_319)
	.align		4
.L_319:
        /*00b8*/ 	.word	index@(.nv.constant0._ZN3cub18CUB_300001_SM_10006detail9transform16transform_kernelINS2_10policy_hubILb1EN4cuda3std3__45tupleIJN6thrust24THRUST_300001_SM_1000_NS6detail15normal_iteratorINSA_10device_ptrIiEEEEEEEE10policy1000ElNS7_10__identityENSA_20permutation_iteratorISF_SF_EEJPiEEEvT0_iT1_T2_DpNS2_10kernel_argIT3_EE)
        /*00bc*/ 	.short	0x0380
        /*00be*/ 	.short	0x0030


	//----- nvinfo : EIATTR_SW_WAR
	.align		4
.L_320:
        /*00c0*/ 	.byte	0x04, 0x36
        /*00c2*/ 	.short	(.L_322 - .L_321)
.L_321:
        /*00c4*/ 	.word	0x00000008
.L_322:


//--------------------- .nv.info._ZN3cub18CUB_300001_SM_10006detail9transform16transform_kernelINS2_10policy_hubILb1EN4cuda3std3__45tupleIJN6thrust24THRUST_300001_SM_1000_NS6detail15normal_iteratorINSA_10device_ptrIiEEEEEEEE10policy1000EiNS7_10__identityENSA_20permutation_iteratorISF_SF_EEJPiEEEvT0_iT1_T2_DpNS2_10kernel_argIT3_EE --------------------------
	.section	.nv.info._ZN3cub18CUB_300001_SM_10006detail9transform16transform_kernelINS2_10policy_hubILb1EN4cuda3std3__45tupleIJN6thrust24THRUST_300001_SM_1000_NS6detail15normal_iteratorINSA_10device_ptrIiEEEEEEEE10policy1000EiNS7_10__identityENSA_20permutation_iteratorISF_SF_EEJPiEEEvT0_iT1_T2_DpNS2_10kernel_argIT3_EE,"",@"SHT_CUDA_INFO"
	.sectionflags	@""
	.align	4


	//----- nvinfo : EIATTR_CUDA_API_VERSION
	.align		4
        /*0000*/ 	.byte	0x04, 0x37
        /*0002*/ 	.short	(.L_324 - .L_323)
.L_323:
        /*0004*/ 	.word	0x00000082


	//----- nvinfo : EIATTR_KPARAM_INFO
	.align		4
.L_324:
        /*0008*/ 	.byte	0x04, 0x17
        /*000a*/ 	.short	(.L_326 - .L_325)
.L_325:
        /*000c*/ 	.word	0x00000000
        /*0010*/ 	.short	0x0004
        /*0012*/ 	.short	0x0020
        /*0014*/ 	.byte	0x00, 0xf0, 0x41, 0x00


	//----- nvinfo : EIATTR_KPARAM_INFO
	.align		4
.L_326:
        /*0018*/ 	.byte	0x04, 0x17
        /*001a*/ 	.short	(.L_328 - .L_327)
.L_327:
        /*001c*/ 	.word	0x00000000
        /*0020*/ 	.short	0x0003
        /*0022*/ 	.short	0x0010
        /*0024*/ 	.byte	0x00, 0xf0, 0x41, 0x00


	//----- nvinfo : EIATTR_KPARAM_INFO
	.align		4
.L_328:
        /*0028*/ 	.byte	0x04, 0x17
        /*002a*/ 	.short	(.L_330 - .L_329)
.L_329:
        /*002c*/ 	.word	0x00000000
        /*0030*/ 	.short	0x0002
        /*0032*/ 	.short	0x0008
        /*0034*/ 	.byte	0x00, 0xf0, 0x05, 0x00


	//----- nvinfo : EIATTR_KPARAM_INFO
	.align		4
.L_330:
        /*0038*/ 	.byte	0x04, 0x17
        /*003a*/ 	.short	(.L_332 - .L_331)
.L_331:
        /*003c*/ 	.word	0x00000000
        /*0040*/ 	.short	0x0001
        /*0042*/ 	.short	0x0004
        /*0044*/ 	.byte	0x00, 0xf0, 0x11, 0x00


	//----- nvinfo : EIATTR_KPARAM_INFO
	.align		4
.L_332:
        /*0048*/ 	.byte	0x04, 0x17
        /*004a*/ 	.short	(.L_334 - .L_333)
.L_333:
        /*004c*/ 	.word	0x00000000
        /*0050*/ 	.short	0x0000
        /*0052*/ 	.short	0x0000
        /*0054*/ 	.byte	0x00, 0xf0, 0x11, 0x00


	//----- nvinfo : EIATTR_SPARSE_MMA_MASK
	.align		4
.L_334:
        /*0058*/ 	.byte	0x03, 0x50
        /*005a*/ 	.short	0x0000


	//----- nvinfo : EIATTR_MAXREG_COUNT
	.align		4
        /*005c*/ 	.byte	0x03, 0x1b
        /*005e*/ 	.short	0x00ff


	//----- nvinfo : EIATTR_MERCURY_ISA_VERSION
	.align		4
        /*0060*/ 	.byte	0x03, 0x5f
        /*0062*/ 	.short	0x0101


	//----- nvinfo : EIATTR_VRC_CTA_INIT_COUNT
	.align		4
        /*0064*/ 	.byte	0x02, 0x4a
	.zero		1
	.zero		1


	//----- nvinfo : EIATTR_EXIT_INSTR_OFFSETS
	.align		4
        /*0068*/ 	.byte	0x04, 0x1c
        /*006a*/ 	.short	(.L_336 - .L_335)


	//   ....[0]....
.L_335:
        /*006c*/ 	.word	0x000001f0


	//   ....[1]....
        /*0070*/ 	.word	0x000007c0


	//   ....[2]....
        /*0074*/ 	.word	0x00000a70


	//   ....[3]....
        /*0078*/ 	.word	0x00000c10


	//   ....[4]....
        /*007c*/ 	.word	0x00000cf0


	//   ....[5]....
        /*0080*/ 	.word	0x00000d10


	//   ....[6]....
        /*0084*/ 	.word	0x000011b0


	//   ....[7]....
        /*0088*/ 	.word	0x00001460


	//   ....[8]....
        /*008c*/ 	.word	0x000015e0


	//   ....[9]....
        /*0090*/ 	.word	0x00001610


	//   ....[10]....
        /*0094*/ 	.word	0x00001690


	//----- nvinfo : EIATTR_MAX_THREADS
	.align		4
.L_336:
        /*0098*/ 	.byte	0x04, 0x05
        /*009a*/ 	.short	(.L_338 - .L_337)
.L_337:
        /*009c*/ 	.word	0x00000080
        /*00a0*/ 	.word	0x00000001
        /*00a4*/ 	.word	0x00000001


	//----- nvinfo : EIATTR_CRS_STACK_SIZE
	.align		4
.L_338:
        /*00a8*/ 	.byte	0x04, 0x1e
        /*00aa*/ 	.short	(.L_340 - .L_339)
.L_339:
        /*00ac*/ 	.word	0x00000000


	//----- nvinfo : EIATTR_CBANK_PARAM_SIZE
	.align		4
.L_340:
        /*00b0*/ 	.byte	0x03, 0x19
        /*00b2*/ 	.short	0x0030


	//----- nvinfo : EIATTR_PARAM_CBANK
	.align		4
        /*00b4*/ 	.byte	0x04, 0x0a
        /*00b6*/ 	.short	(.L_342 - .L_341)
	.align		4
.L_341:
        /*00b8*/ 	.word	index@(.nv.constant0._ZN3cub18CUB_300001_SM_10006detail9transform16transform_kernelINS2_10policy_hubILb1EN4cuda3std3__45tupleIJN6thrust24THRUST_300001_SM_1000_NS6detail15normal_iteratorINSA_10device_ptrIiEEEEEEEE10policy1000EiNS7_10__identityENSA_20permutation_iteratorISF_SF_EEJPiEEEvT0_iT1_T2_DpNS2_10kernel_argIT3_EE)
        /*00bc*/ 	.short	0x0380
        /*00be*/ 	.short	0x0030


	//----- nvinfo : EIATTR_SW_WAR
	.align		4
.L_342:
        /*00c0*/ 	.byte	0x04, 0x36
        /*00c2*/ 	.short	(.L_344 - .L_343)
.L_343:
        /*00c4*/ 	.word	0x00000008
.L_344:


//--------------------- .nv.info._ZN3cub18CUB_300001_SM_10006detail9transform16transform_kernelINS2_10policy_hubILb1EN4cuda3std3__45tupleIJN6thrust24THRUST_300001_SM_1000_NS17counting_iteratorIiNSA_11use_defaultESC_SC_EEEEEE10policy1000ElNS7_10__identityENSA_6detail15normal_iteratorINSA_10device_ptrIiEEEEJSD_EEEvT0_iT1_T2_DpNS2_10kernel_argIT3_EE --------------------------
	.section	.nv.info._ZN3cub18CUB_300001_SM_10006detail9transform16transform_kernelINS2_10policy_hubILb1EN4cuda3std3__45tupleIJN6thrust24THRUST_300001_SM_1000_NS17counting_iteratorIiNSA_11use_defaultESC_SC_EEEEEE10policy1000ElNS7_10__identityENSA_6detail15normal_iteratorINSA_10device_ptrIiEEEEJSD_EEEvT0_iT1_T2_DpNS2_10kernel_argIT3_EE,"",@"SHT_CUDA_INFO"
	.sectionflags	@""
	.align	4


	//----- nvinfo : EIATTR_CUDA_API_VERSION
	.align		4
        /*0000*/ 	.byte	0x04, 0x37
        /*0002*/ 	.short	(.L_346 - .L_345)
.L_345:
        /*0004*/ 	.word	0x00000082


	//----- nvinfo : EIATTR_KPARAM_INFO
	.align		4
.L_346:
        /*0008*/ 	.byte	0x04, 0x17
        /*000a*/ 	.short	(.L_348 - .L_347)
.L_347:
        /*000c*/ 	.word	0x00000000
        /*0010*/ 	.short	0x0004
        /*0012*/ 	.short	0x0018
        /*0014*/ 	.byte	0x00, 0xf0, 0x41, 0x00


	//----- nvinfo : EIATTR_KPARAM_INFO
	.align		4
.L_348:
        /*0018*/ 	.byte	0x04, 0x17
        /*001a*/ 	.short	(.L_350 - .L_349)
.L_349:
        /*001c*/ 	.word	0x00000000
        /*0020*/ 	.short	0x0003
        /*0022*/ 	.short	0x0010
        /*0024*/ 	.byte	0x00, 0xf0, 0x21, 0x00


	//----- nvinfo : EIATTR_KPARAM_INFO
	.align		4
.L_350:
        /*0028*/ 	.byte	0x04, 0x17
        /*002a*/ 	.short	(.L_352 - .L_351)
.L_351:
        /*002c*/ 	.word	0x00000000
        /*0030*/ 	.short	0x0002
        /*0032*/ 	.short	0x000c
        /*0034*/ 	.byte	0x00, 0xf0, 0x05, 0x00


	//----- nvinfo : EIATTR_KPARAM_INFO
	.align		4
.L_352:
        /*0038*/ 	.byte	0x04, 0x17
        /*003a*/ 	.short	(.L_354 - .L_353)
.L_353:
        /*003c*/ 	.word	0x00000000
        /*0040*/ 	.short	0x0001
        /*0042*/ 	.short	0x0008
        /*0044*/ 	.byte	0x00, 0xf0, 0x11, 0x00


	//----- nvinfo : EIATTR_KPARAM_INFO
	.align		4
.L_354:
        /*0048*/ 	.byte	0x04, 0x17
        /*004a*/ 	.short	(.L_356 - .L_355)
.L_355:
        /*004c*/ 	.word	0x00000000
        /*0050*/ 	.short	0x0000
        /*0052*/ 	.short	0x0000
        /*0054*/ 	.byte	0x00, 0xf0, 0x21, 0x00


	//----- nvinfo : EIATTR_SPARSE_MMA_MASK
	.align		4
.L_356:
        /*0058*/ 	.byte	0x03, 0x50
        /*005a*/ 	.short	0x0000


	//----- nvinfo : EIATTR_MAXREG_COUNT
	.align		4
        /*005c*/ 	.byte	0x03, 0x1b
        /*005e*/ 	.short	0x00ff


	//----- nvinfo : EIATTR_MERCURY_ISA_VERSION
	.align		4
        /*0060*/ 	.byte	0x03, 0x5f
        /*0062*/ 	.short	0x0101


	//----- nvinfo : EIATTR_VRC_CTA_INIT_COUNT
	.align		4
        /*0064*/ 	.byte	0x02, 0x4a
	.zero		1
	.zero		1


	//----- nvinfo : EIATTR_EXIT_INSTR_OFFSETS
	.align		4
        /*0068*/ 	.byte	0x04, 0x1c
        /*006a*/ 	.short	(.L_358 - .L_357)


	//   ....[0]....
.L_357:
        /*006c*/ 	.word	0x00000170


	//   ....[1]....
        /*0070*/ 	.word	0x00000680


	//   ....[2]....
        /*0074*/ 	.word	0x00000800


	//   ....[3]....
        /*0078*/ 	.word	0x000008f0


	//   ....[4]....
        /*007c*/ 	.word	0x00000920


	//   ....[5]....
        /*0080*/ 	.word	0x00000960


	//   ....[6]....
        /*0084*/ 	.word	0x00000980


	//   ....[7]....
        /*0088*/ 	.word	0x00000b80


	//   ....[8]....
        /*008c*/ 	.word	0x00000c80


	//   ....[9]....
        /*0090*/ 	.word	0x00000d40


	//   ....[10]....
        /*0094*/ 	.word	0x00000d90


	//----- nvinfo : EIATTR_MAX_THREADS
	.align		4
.L_358:
        /*0098*/ 	.byte	0x04, 0x05
        /*009a*/ 	.short	(.L_360 - .L_359)
.L_359:
        /*009c*/ 	.word	0x00000080
        /*00a0*/ 	.word	0x00000001
        /*00a4*/ 	.word	0x00000001


	//----- nvinfo : EIATTR_CBANK_PARAM_SIZE
	.align		4
.L_360:
        /*00a8*/ 	.byte	0x03, 0x19
        /*00aa*/ 	.short	0x0028


	//----- nvinfo : EIATTR_PARAM_CBANK
	.align		4
        /*00ac*/ 	.byte	0x04, 0x0a
        /*00ae*/ 	.short	(.L_362 - .L_361)
	.align		4
.L_361:
        /*00b0*/ 	.word	index@(.nv.constant0._ZN3cub18CUB_300001_SM_10006detail9transform16transform_kernelINS2_10policy_hubILb1EN4cuda3std3__45tupleIJN6thrust24THRUST_300001_SM_1000_NS17counting_iteratorIiNSA_11use_defaultESC_SC_EEEEEE10policy1000ElNS7_10__identityENSA_6detail15normal_iteratorINSA_10device_ptrIiEEEEJSD_EEEvT0_iT1_T2_DpNS2_10kernel_argIT3_EE)
        /*00b4*/ 	.short	0x0380
        /*00b6*/ 	.short	0x0028


	//----- nvinfo : EIATTR_SW_WAR
	.align		4
.L_362:
        /*00b8*/ 	.byte	0x04, 0x36
        /*00ba*/ 	.short	(.L_364 - .L_363)
.L_363:
        /*00bc*/ 	.word	0x00000008
.L_364:


//--------------------- .nv.info._ZN3cub18CUB_300001_SM_10006detail9transform16transform_kernelINS2_10policy_hubILb1EN4cuda3std3__45tupleIJN6thrust24THRUST_300001_SM_1000_NS17counting_iteratorIiNSA_11use_defaultESC_SC_EEEEEE10policy1000EiNS7_10__identityENSA_6detail15normal_iteratorINSA_10device_ptrIiEEEEJSD_EEEvT0_iT1_T2_DpNS2_10kernel_argIT3_EE --------------------------
	.section	.nv.info._ZN3cub18CUB_300001_SM_10006detail9transform16transform_kernelINS2_10policy_hubILb1EN4cuda3std3__45tupleIJN6thrust24THRUST_300001_SM_1000_NS17counting_iteratorIiNSA_11use_defaultESC_SC_EEEEEE10policy1000EiNS7_10__identityENSA_6detail15normal_iteratorINSA_10device_ptrIiEEEEJSD_EEEvT0_iT1_T2_DpNS2_10kernel_argIT3_EE,"",@"SHT_CUDA_INFO"
	.sectionflags	@""
	.align	4


	//----- nvinfo : EIATTR_CUDA_API_VERSION
	.align		4
        /*0000*/ 	.byte	0x04, 0x37
        /*0002*/ 	.short	(.L_366 - .L_365)
.L_365:
        /*0004*/ 	.word	0x00000082


	//----- nvinfo : EIATTR_KPARAM_INFO
	.align		4
.L_366:
        /*0008*/ 	.byte	0x04, 0x17
        /*000a*/ 	.short	(.L_368 - .L_367)
.L_367:
        /*000c*/ 	.word	0x00000000
        /*0010*/ 	.short	0x0004
        /*0012*/ 	.short	0x0018
        /*0014*/ 	.byte	0x00, 0xf0, 0x41, 0x00


	//----- nvinfo : EIATTR_KPARAM_INFO
	.align		4
.L_368:
        /*0018*/ 	.byte	0x04, 0x17
        /*001a*/ 	.short	(.L_370 - .L_369)
.L_369:
        /*001c*/ 	.word	0x00000000
        /*0020*/ 	.short	0x0003
        /*0022*/ 	.short	0x0010
        /*0024*/ 	.byte	0x00, 0xf0, 0x21, 0x00


	//----- nvinfo : EIATTR_KPARAM_INFO
	.align		4
.L_370:
        /*0028*/ 	.byte	0x04, 0x17
        /*002a*/ 	.short	(.L_372 - .L_371)
.L_371:
        /*002c*/ 	.word	0x00000000
        /*0030*/ 	.short	0x0002
        /*0032*/ 	.short	0x0008
        /*0034*/ 	.byte	0x00, 0xf0, 0x05, 0x00


	//----- nvinfo : EIATTR_KPARAM_INFO
	.align		4
.L_372:
        /*0038*/ 	.byte	0x04, 0x17
        /*003a*/ 	.short	(.L_374 - .L_373)
.L_373:
        /*003c*/ 	.word	0x00000000
        /*0040*/ 	.short	0x0001
        /*0042*/ 	.short	0x0004
        /*0044*/ 	.byte	0x00, 0xf0, 0x11, 0x00


	//----- nvinfo : EIATTR_KPARAM_INFO
	.align		4
.L_374:
        /*0048*/ 	.byte	0x04, 0x17
        /*004a*/ 	.short	(.L_376 - .L_375)
.L_375:
        /*004c*/ 	.word	0x00000000
        /*0050*/ 	.short	0x0000
        /*0052*/ 	.short	0x0000
        /*0054*/ 	.byte	0x00, 0xf0, 0x11, 0x00


	//----- nvinfo : EIATTR_SPARSE_MMA_MASK
	.align		4
.L_376:
        /*0058*/ 	.byte	0x03, 0x50
        /*005a*/ 	.short	0x0000


	//----- nvinfo : EIATTR_MAXREG_COUNT
	.align		4
        /*005c*/ 	.byte	0x03, 0x1b
        /*005e*/ 	.short	0x00ff


	//----- nvinfo : EIATTR_MERCURY_ISA_VERSION
	.align		4
        /*0060*/ 	.byte	0x03, 0x5f
        /*0062*/ 	.short	0x0101


	//----- nvinfo : EIATTR_VRC_CTA_INIT_COUNT
	.align		4
        /*0064*/ 	.byte	0x02, 0x4a
	.zero		1
	.zero		1


	//----- nvinfo : EIATTR_EXIT_INSTR_OFFSETS
	.align		4
        /*0068*/ 	.byte	0x04, 0x1c
        /*006a*/ 	.short	(.L_378 - .L_377)


	//   ....[0]....
.L_377:
        /*006c*/ 	.word	0x000000f0


	//   ....[1]....
        /*0070*/ 	.word	0x000002f0


	//   ....[2]....
        /*0074*/ 	.word	0x00000400


	//   ....[3]....
        /*0078*/ 	.word	0x000004c0


	//   ....[4]....
        /*007c*/ 	.word	0x00000510


	//   ....[5]....
        /*0080*/ 	.word	0x00000530


	//   ....[6]....
        /*0084*/ 	.word	0x00000810


	//   ....[7]....
        /*0088*/ 	.word	0x00000990


	//   ....[8]....
        /*008c*/ 	.word	0x00000a80


	//   ....[9]....
        /*0090*/ 	.word	0x00000ab0


	//   ....[10]....
        /*0094*/ 	.word	0x00000af0


	//----- nvinfo : EIATTR_MAX_THREADS
	.align		4
.L_378:
        /*0098*/ 	.byte	0x04, 0x05
        /*009a*/ 	.short	(.L_380 - .L_379)
.L_379:
        /*009c*/ 	.word	0x00000080
        /*00a0*/ 	.word	0x00000001
        /*00a4*/ 	.word	0x00000001


	//----- nvinfo : EIATTR_CBANK_PARAM_SIZE
	.align		4
.L_380:
        /*00a8*/ 	.byte	0x03, 0x19
        /*00aa*/ 	.short	0x0028


	//----- nvinfo : EIATTR_PARAM_CBANK
	.align		4
        /*00ac*/ 	.byte	0x04, 0x0a
        /*00ae*/ 	.short	(.L_382 - .L_381)
	.align		4
.L_381:
        /*00b0*/ 	.word	index@(.nv.constant0._ZN3cub18CUB_300001_SM_10006detail9transform16transform_kernelINS2_10policy_hubILb1EN4cuda3std3__45tupleIJN6thrust24THRUST_300001_SM_1000_NS17counting_iteratorIiNSA_11use_defaultESC_SC_EEEEEE10policy1000EiNS7_10__identityENSA_6detail15normal_iteratorINSA_10device_ptrIiEEEEJSD_EEEvT0_iT1_T2_DpNS2_10kernel_argIT3_EE)
        /*00b4*/ 	.short	0x0380
        /*00b6*/ 	.short	0x0028


	//----- nvinfo : EIATTR_SW_WAR
	.align		4
.L_382:
        /*00b8*/ 	.byte	0x04, 0x36
        /*00ba*/ 	.short	(.L_384 - .L_383)
.L_383:
        /*00bc*/ 	.word	0x00000008
.L_384:


//--------------------- .nv.info._ZN3cub18CUB_300001_SM_10006detail8for_each13static_kernelINS2_12policy_hub_t12policy_500_tElN6thrust24THRUST_300001_SM_1000_NS8cuda_cub6__fill7functorINS7_6detail15normal_iteratorINS7_10device_ptrIdEEEEiEEEEvT0_T1_ --------------------------
	.section	.nv.info._ZN3cub18CUB_300001_SM_10006detail8for_each13static_kernelINS2_12policy_hub_t12policy_500_tElN6thrust24THRUST_300001_SM_1000_NS8cuda_cub6__fill7functorINS7_6detail15normal_iteratorINS7_10device_ptrIdEEEEiEEEEvT0_T1_,"",@"SHT_CUDA_INFO"
	.sectionflags	@""
	.align	4


	//----- nvinfo : EIATTR_CUDA_API_VERSION
	.align		4
        /*0000*/ 	.byte	0x04, 0x37
        /*0002*/ 	.short	(.L_386 - .L_385)
.L_385:
        /*0004*/ 	.word	0x00000082


	//----- nvinfo : EIATTR_KPARAM_INFO
	.align		4
.L_386:
        /*0008*/ 	.byte	0x04, 0x17
        /*000a*/ 	.short	(.L_388 - .L_387)
.L_387:
        /*000c*/ 	.word	0x00000000
        /*0010*/ 	.short	0x0001
        /*0012*/ 	.short	0x0008
        /*0014*/ 	.byte	0x00, 0xf0, 0x41, 0x00


	//----- nvinfo : EIATTR_KPARAM_INFO
	.align		4
.L_388:
        /*0018*/ 	.byte	0x04, 0x17
        /*001a*/ 	.short	(.L_390 - .L_389)
.L_389:
        /*001c*/ 	.word	0x00000000
        /*0020*/ 	.short	0x0000
        /*0022*/ 	.short	0x0000
        /*0024*/ 	.byte	0x00, 0xf0, 0x21, 0x00


	//----- nvinfo : EIATTR_SPARSE_MMA_MASK
	.align		4
.L_390:
        /*0028*/ 	.byte	0x03, 0x50
        /*002a*/ 	.short	0x0000


	//----- nvinfo : EIATTR_MAXREG_COUNT
	.align		4
        /*002c*/ 	.byte	0x03, 0x1b
        /*002e*/ 	.short	0x00ff


	//----- nvinfo : EIATTR_MERCURY_ISA_VERSION
	.align		4
        /*0030*/ 	.byte	0x03, 0x5f
        /*0032*/ 	.short	0x0101


	//----- nvinfo : EIATTR_VRC_CTA_INIT_COUNT
	.align		4
        /*0034*/ 	.byte	0x02, 0x4a
	.zero		1
	.zero		1


	//----- nvinfo : EIATTR_EXIT_INSTR_OFFSETS
	.align		4
        /*0038*/ 	.byte	0x04, 0x1c
        /*003a*/ 	.short	(.L_392 - .L_391)


	//   ....[0]....
.L_391:
        /*003c*/ 	.word	0x00000140


	//   ....[1]....
        /*0040*/ 	.word	0x00000260


	//   ....[2]....
        /*0044*/ 	.word	0x00000280


	//----- nvinfo : EIATTR_MAX_THREADS
	.align		4
.L_392:
        /*0048*/ 	.byte	0x04, 0x05
        /*004a*/ 	.short	(.L_394 - .L_393)
.L_393:
        /*004c*/ 	.word	0x00000100
        /*0050*/ 	.word	0x00000001
        /*0054*/ 	.word	0x00000001


	//----- nvinfo : EIATTR_CBANK_PARAM_SIZE
	.align		4
.L_394:
        /*0058*/ 	.byte	0x03, 0x19
        /*005a*/ 	.short	0x0018


	//----- nvinfo : EIATTR_PARAM_CBANK
	.align		4
        /*005c*/ 	.byte	0x04, 0x0a
        /*005e*/ 	.short	(.L_396 - .L_395)
	.align		4
.L_395:
        /*0060*/ 	.word	index@(.nv.constant0._ZN3cub18CUB_300001_SM_10006detail8for_each13static_kernelINS2_12policy_hub_t12policy_500_tElN6thrust24THRUST_300001_SM_1000_NS8cuda_cub6__fill7functorINS7_6detail15normal_iteratorINS7_10device_ptrIdEEEEiEEEEvT0_T1_)
        /*0064*/ 	.short	0x0380
        /*0066*/ 	.short	0x0018


	//----- nvinfo : EIATTR_SW_WAR
	.align		4
.L_396:
        /*0068*/ 	.byte	0x04, 0x36
        /*006a*/ 	.short	(.L_398 - .L_397)
.L_397:
        /*006c*/ 	.word	0x00000008
.L_398:


//--------------------- .nv.info._ZN3cub18CUB_300001_SM_10006detail8for_each13static_kernelINS2_12policy_hub_t12policy_500_tEmN6thrust24THRUST_300001_SM_1000_NS8cuda_cub20__uninitialized_fill7functorINS7_10device_ptrIiEEiEEEEvT0_T1_ --------------------------
	.section	.nv.info._ZN3cub18CUB_300001_SM_10006detail8for_each13static_kernelINS2_12policy_hub_t12policy_500_tEmN6thrust24THRUST_300001_SM_1000_NS8cuda_cub20__uninitialized_fill7functorINS7_10device_ptrIiEEiEEEEvT0_T1_,"",@"SHT_CUDA_INFO"
	.sectionflags	@""
	.align	4


	//----- nvinfo : EIATTR_CUDA_API_VERSION
	.align		4
        /*0000*/ 	.byte	0x04, 0x37
        /*0002*/ 	.short	(.L_400 - .L_399)
.L_399:
        /*0004*/ 	.word	0x00000082


	//----- nvinfo : EIATTR_KPARAM_INFO
	.align		4
.L_400:
        /*0008*/ 	.byte	0x04, 0x17
        /*000a*/ 	.short	(.L_402 - .L_401)
.L_401:
        /*000c*/ 	.word	0x00000000
        /*0010*/ 	.short	0x0001
        /*0012*/ 	.short	0x0008
        /*0014*/ 	.byte	0x00, 0xf0, 0x41, 0x00


	//----- nvinfo : EIATTR_KPARAM_INFO
	.align		4
.L_402:
        /*0018*/ 	.byte	0x04, 0x17
        /*001a*/ 	.short	(.L_404 - .L_403)
.L_403:
        /*001c*/ 	.word	0x00000000
        /*0020*/ 	.short	0x0000
        /*0022*/ 	.short	0x0000
        /*0024*/ 	.byte	0x00, 0xf0, 0x21, 0x00


	//----- nvinfo : EIATTR_SPARSE_MMA_MASK
	.align		4
.L_404:
        /*0028*/ 	.byte	0x03, 0x50
        /*002a*/ 	.short	0x0000


	//----- nvinfo : EIATTR_MAXREG_COUNT
	.align		4
        /*002c*/ 	.byte	0x03, 0x1b
        /*002e*/ 	.short	0x00ff


	//----- nvinfo : EIATTR_MERCURY_ISA_VERSION
	.align		4
        /*0030*/ 	.byte	0x03, 0x5f
        /*0032*/ 	.short	0x0101


	//----- nvinfo : EIATTR_VRC_CTA_INIT_COUNT
	.align		4
        /*0034*/ 	.byte	0x02, 0x4a
	.zero		1
	.zero		1


	//----- nvinfo : EIATTR_EXIT_INSTR_OFFSETS
	.align		4
        /*0038*/ 	.byte	0x04, 0x1c
        /*003a*/ 	.short	(.L_406 - .L_405)


	//   ....[0]....
.L_405:
        /*003c*/ 	.word	0x00000130


	//   ....[1]....
        /*0040*/ 	.word	0x00000230


	//   ....[2]....
        /*0044*/ 	.word	0x00000260


	//----- nvinfo : EIATTR_MAX_THREADS
	.align		4
.L_406:
        /*0048*/ 	.byte	0x04, 0x05
        /*004a*/ 	.short	(.L_408 - .L_407)
.L_407:
        /*004c*/ 	.word	0x00000100
        /*0050*/ 	.word	0x00000001
        /*0054*/ 	.word	0x00000001


	//----- nvinfo : EIATTR_CBANK_PARAM_SIZE
	.align		4
.L_408:
        /*0058*/ 	.byte	0x03, 0x19
        /*005a*/ 	.short	0x0018


	//----- nvinfo : EIATTR_PARAM_CBANK
	.align		4
        /*005c*/ 	.byte	0x04, 0x0a
        /*005e*/ 	.short	(.L_410 - .L_409)
	.align		4
.L_409:
        /*0060*/ 	.word	index@(.nv.constant0._ZN3cub18CUB_300001_SM_10006detail8for_each13static_kernelINS2_12policy_hub_t12policy_500_tEmN6thrust24THRUST_300001_SM_1000_NS8cuda_cub20__uninitialized_fill7functorINS7_10device_ptrIiEEiEEEEvT0_T1_)
        /*0064*/ 	.short	0x0380
        /*0066*/ 	.short	0x0018


	//----- nvinfo : EIATTR_SW_WAR
	.align		4
.L_410:
        /*0068*/ 	.byte	0x04, 0x36
        /*006a*/ 	.short	(.L_412 - .L_411)
.L_411:
        /*006c*/ 	.word	0x00000008
.L_412:


//--------------------- .nv.info._ZN3cub18CUB_300001_SM_10006detail11EmptyKernelIvEEvv --------------------------
	.section	.nv.info._ZN3cub18CUB_300001_SM_10006detail11EmptyKernelIvEEvv,"",@"SHT_CUDA_INFO"
	.sectionflags	@""
	.align	4


	//----- nvinfo : EIATTR_CUDA_API_VERSION
	.align		4
        /*0000*/ 	.byte	0x04, 0x37
        /*0002*/ 	.short	(.L_414 - .L_413)
.L_413:
        /*0004*/ 	.word	0x00000082


	//----- nvinfo : EIATTR_SPARSE_MMA_MASK
	.align		4
.L_414:
        /*0008*/ 	.byte	0x03, 0x50
        /*000a*/ 	.short	0x0000


	//----- nvinfo : EIATTR_MAXREG_COUNT
	.align		4
        /*000c*/ 	.byte	0x03, 0x1b
        /*000e*/ 	.short	0x00ff


	//----- nvinfo : EIATTR_MERCURY_ISA_VERSION
	.align		4
        /*0010*/ 	.byte	0x03, 0x5f
        /*0012*/ 	.short	0x0101


	//----- nvinfo : EIATTR_VRC_CTA_INIT_COUNT
	.align		4
        /*0014*/ 	.byte	0x02, 0x4a
	.zero		1
	.zero		1


	//----- nvinfo : EIATTR_EXIT_INSTR_OFFSETS
	.align		4
        /*0018*/ 	.byte	0x04, 0x1c
        /*001a*/ 	.short	(.L_416 - .L_415)


	//   ....[0]....
.L_415:
        /*001c*/ 	.word	0x00000010


	//----- nvinfo : EIATTR_SW_WAR
	.align		4
.L_416:
        /*0020*/ 	.byte	0x04, 0x36
        /*0022*/ 	.short	(.L_418 - .L_417)
.L_417:
        /*0024*/ 	.word	0x00000008
.L_418:


//--------------------- .nv.info._ZN6thrust24THRUST_300001_SM_1000_NS8cuda_cub4core6detail13_kernel_agentINS1_15__reduce_by_key16ReduceByKeyAgentINS0_6detail15normal_iteratorINS0_10device_ptrIiEEEENS0_17constant_iteratorIiNS0_11use_defaultESD_EESB_SB_N4cuda3std3__48equal_toIiEENSH_4plusIiEEPllEEJSB_SE_SB_SB_SM_N3cub18CUB_300001_SM_100024ReduceByKeyScanTileStateIilLb1EEESJ_SL_llEEEvDpT0_ --------------------------
	.section	.nv.info._ZN6thrust24THRUST_300001_SM_1000_NS8cuda_cub4core6detail13_kernel_agentINS1_15__reduce_by_key16ReduceByKeyAgentINS0_6detail15normal_iteratorINS0_10device_ptrIiEEEENS0_17constant_iteratorIiNS0_11use_defaultESD_EESB_SB_N4cuda3std3__48equal_toIiEENSH_4plusIiEEPllEEJSB_SE_SB_SB_SM_N3cub18CUB_300001_SM_100024ReduceByKeyScanTileStateIilLb1EEESJ_SL_llEEEvDpT0_,"",@"SHT_CUDA_INFO"
	.sectionflags	@""
	.align	4


	//----- nvinfo : EIATTR_CUDA_API_VERSION
	.align		4
        /*0000*/ 	.byte	0x04, 0x37
        /*0002*/ 	.short	(.L_420 - .L_419)
.L_419:
        /*0004*/ 	.word	0x00000082


	//----- nvinfo : EIATTR_KPARAM_INFO
	.align		4
.L_420:
        /*0008*/ 	.byte	0x04, 0x17
        /*000a*/ 	.short	(.L_422 - .L_421)
.L_421:
        /*000c*/ 	.word	0x00000000
        /*0010*/ 	.short	0x0009
        /*0012*/ 	.short	0x0048
        /*0014*/ 	.byte	0x00, 0xf0, 0x21, 0x00


	//----- nvinfo : EIATTR_KPARAM_INFO
	.align		4
.L_422:
        /*0018*/ 	.byte	0x04, 0x17
        /*001a*/ 	.short	(.L_424 - .L_423)
.L_423:
        /*001c*/ 	.word	0x00000000
        /*0020*/ 	.short	0x0008
        /*0022*/ 	.short	0x0040
        /*0024*/ 	.byte	0x00, 0xf0, 0x21, 0x00


	//----- nvinfo : EIATTR_KPARAM_INFO
	.align		4
.L_424:
        /*0028*/ 	.byte	0x04, 0x17
        /*002a*/ 	.short	(.L_426 - .L_425)
.L_425:
        /*002c*/ 	.word	0x00000000
        /*0030*/ 	.short	0x0007
        /*0032*/ 	.short	0x0039
        /*0034*/ 	.byte	0x00, 0xf0, 0x05, 0x00


	//----- nvinfo : EIATTR_KPARAM_INFO
	.align		4
.L_426:
        /*0038*/ 	.byte	0x04, 0x17
        /*003a*/ 	.short	(.L_428 - .L_427)
.L_427:
        /*003c*/ 	.word	0x00000000
        /*0040*/ 	.short	0x0006
        /*0042*/ 	.short	0x0038
        /*0044*/ 	.byte	0x00, 0xf0, 0x05, 0x00


	//----- nvinfo : EIATTR_KPARAM_INFO
	.align		4
.L_428:
        /*0048*/ 	.byte	0x04, 0x17
        /*004a*/ 	.short	(.L_430 - .L_429)
.L_429:
        /*004c*/ 	.word	0x00000000
        /*0050*/ 	.short	0x0005
        /*0052*/ 	.short	0x0030
        /*0054*/ 	.byte	0x00, 0xf0, 0x21, 0x00


	//----- nvinfo : EIATTR_KPARAM_INFO
	.align		4
.L_430:
        /*0058*/ 	.byte	0x04, 0x17
        /*005a*/ 	.short	(.L_432 - .L_431)
.L_431:
        /*005c*/ 	.word	0x00000000
        /*0060*/ 	.short	0x0004
        /*0062*/ 	.short	0x0028
        /*0064*/ 	.byte	0x00, 0xf5, 0x21, 0x00


	//----- nvinfo : EIATTR_KPARAM_INFO
	.align		4
.L_432:
        /*0068*/ 	.byte	0x04, 0x17
        /*006a*/ 	.short	(.L_434 - .L_433)
.L_433:
        /*006c*/ 	.word	0x00000000
        /*0070*/ 	.short	0x0003
        /*0072*/ 	.short	0x0020
        /*0074*/ 	.byte	0x00, 0xf0, 0x21, 0x00


	//----- nvinfo : EIATTR_KPARAM_INFO
	.align		4
.L_434:
        /*0078*/ 	.byte	0x04, 0x17
        /*007a*/ 	.short	(.L_436 - .L_435)
.L_435:
        /*007c*/ 	.word	0x00000000
        /*0080*/ 	.short	0x0002
        /*0082*/ 	.short	0x0018
        /*0084*/ 	.byte	0x00, 0xf0, 0x21, 0x00


	//----- nvinfo : EIATTR_KPARAM_INFO
	.align		4
.L_436:
        /*0088*/ 	.byte	0x04, 0x17
        /*008a*/ 	.short	(.L_438 - .L_437)
.L_437:
        /*008c*/ 	.word	0x00000000
        /*0090*/ 	.short	0x0001
        /*0092*/ 	.short	0x0008
        /*0094*/ 	.byte	0x00, 0xf0, 0x41, 0x00


	//----- nvinfo : EIATTR_KPARAM_INFO
	.align		4
.L_438:
        /*0098*/ 	.byte	0x04, 0x17
        /*009a*/ 	.short	(.L_440 - .L_439)
.L_439:
        /*009c*/ 	.word	0x00000000
        /*00a0*/ 	.short	0x0000
        /*00a2*/ 	.short	0x0000
        /*00a4*/ 	.byte	0x00, 0xf0, 0x21, 0x00


	//----- nvinfo : EIATTR_SPARSE_MMA_MASK
	.align		4
.L_440:
        /*00a8*/ 	.byte	0x03, 0x50
        /*00aa*/ 	.short	0x0000


	//----- nvinfo : EIATTR_MAXREG_COUNT
	.align		4
        /*00ac*/ 	.byte	0x03, 0x1b
        /*00ae*/ 	.short	0x00ff


	//----- nvinfo : EIATTR_NUM_BARRIERS
	.align		4
        /*00b0*/ 	.byte	0x02, 0x4c
        /*00b2*/ 	.byte	0x01
	.zero		1


	//----- nvinfo : EIATTR_MERCURY_ISA_VERSION
	.align		4
        /*00b4*/ 	.byte	0x03, 0x5f
        /*00b6*/ 	.short	0x0101


	//----- nvinfo : EIATTR_COOP_GROUP_MASK_REGIDS
	.align		4
        /*00b8*/ 	.byte	0x04, 0x29
        /*00ba*/ 	.short	(.L_442 - .L_441)


	//   ....[0]....
.L_441:
        /*00bc*/ 	.word	0xffffffff


	//   ....[1]....
        /*00c0*/ 	.word	0xffffffff


	//   ....[2]....
        /*00c4*/ 	.word	0xffffffff


	//   ....[3]....
        /*00c8*/ 	.word	0xffffffff


	//   ....[4]....
        /*00cc*/ 	.word	0xffffffff


	//   ....[5]....
        /*00d0*/ 	.word	0xffffffff


	//   ....[6]....
        /*00d4*/ 	.word	0xffffffff


	//   ....[7]....
        /*00d8*/ 	.word	0xffffffff


	//   ....[8]....
        /*00dc*/ 	.word	0xffffffff


	//   ....[9]....
        /*00e0*/ 	.word	0xffffffff


	//   ....[10]....
        /*00e4*/ 	.word	0xffffffff


	//   ....[11]....
        /*00e8*/ 	.word	0xffffffff


	//   ....[12]....
        /*00ec*/ 	.word	0xffffffff


	//   ....[13]....
        /*00f0*/ 	.word	0xffffffff


	//   ....[14]....
        /*00f4*/ 	.word	0xffffffff


	//   ....[15]....
        /*00f8*/ 	.word	0xffffffff


	//   ....[16]....
        /*00fc*/ 	.word	0xffffffff


	//   ....[17]....
        /*0100*/ 	.word	0xffffffff


	//   ....[18]....
        /*0104*/ 	.word	0xffffffff


	//   ....[19]....
        /*0108*/ 	.word	0xffffffff


	//   ....[20]....
        /*010c*/ 	.word	0xffffffff


	//   ....[21]....
        /*0110*/ 	.word	0xffffffff


	//   ....[22]....
        /*0114*/ 	.word	0xffffffff


	//   ....[23]....
        /*0118*/ 	.word	0xffffffff


	//   ....[24]....
        /*011c*/ 	.word	0xffffffff


	//   ....[25]....
        /*0120*/ 	.word	0xffffffff


	//   ....[26]....
        /*0124*/ 	.word	0xffffffff


	//   ....[27]....
        /*0128*/ 	.word	0xffffffff


	//   ....[28]....
        /*012c*/ 	.word	0xffffffff


	//   ....[29]....
        /*0130*/ 	.word	0xffffffff


	//   ....[30]....
        /*0134*/ 	.word	0xffffffff


	//   ....[31]....
        /*0138*/ 	.word	0xffffffff


	//   ....[32]....
        /*013c*/ 	.word	0xffffffff


	//   ....[33]....
        /*0140*/ 	.word	0xffffffff


	//   ....[34]....
        /*0144*/ 	.word	0xffffffff


	//   ....[35]....
        /*0148*/ 	.word	0xffffffff


	//   ....[36]....
        /*014c*/ 	.word	0xffffffff


	//   ....[37]....
        /*0150*/ 	.word	0xffffffff


	//   ....[38]....
        /*0154*/ 	.word	0xffffffff


	//   ....[39]....
        /*0158*/ 	.word	0xffffffff


	//   ....[40]....
        /*015c*/ 	.word	0xffffffff


	//   ....[41]....
        /*0160*/ 	.word	0xffffffff


	//   ....[42]....
        /*0164*/ 	.word	0xffffffff


	//   ....[43]....
        /*0168*/ 	.word	0xffffffff


	//   ....[44]....
        /*016c*/ 	.word	0xffffffff


	//   ....[45]....
        /*0170*/ 	.word	0xffffffff


	//   ....[46]....
        /*0174*/ 	.word	0xffffffff


	//   ....[47]....
        /*0178*/ 	.word	0xffffffff


	//   ....[48]....
        /*017c*/ 	.word	0xffffffff


	//   ....[49]....
        /*0180*/ 	.word	0xffffffff


	//   ....[50]....
        /*0184*/ 	.word	0xffffffff


	//   ....[51]....
        /*0188*/ 	.word	0xffffffff


	//   ....[52]....
        /*018c*/ 	.word	0xffffffff


	//   ....[53]....
        /*0190*/ 	.word	0xffffffff


	//   ....[54]....
        /*0194*/ 	.word	0xffffffff


	//   ....[55]....
        /*0198*/ 	.word	0xffffffff


	//   ....[56]....
        /*019c*/ 	.word	0xffffffff


	//   ....[57]....
        /*01a0*/ 	.word	0xffffffff


	//   ....[58]....
        /*01a4*/ 	.word	0xffffffff


	//   ....[59]....
        /*01a8*/ 	.word	0xffffffff


	//   ....[60]....
        /*01ac*/ 	.word	0xffffffff


	//   ....[61]....
        /*01b0*/ 	.word	0xffffffff


	//   ....[62]....
        /*01b4*/ 	.word	0xffffffff


	//   ....[63]....
        /*01b8*/ 	.word	0xffffffff


	//   ....[64]....
        /*01bc*/ 	.word	0xffffffff


	//   ....[65]....
        /*01c0*/ 	.word	0xffffffff


	//   ....[66]....
        /*01c4*/ 	.word	0xffffffff


	//   ....[67]....
        /*01c8*/ 	.word	0xffffffff


	//   ....[68]....
        /*01cc*/ 	.word	0xffffffff


	//   ....[69]....
        /*01d0*/ 	.word	0xffffffff


	//   ....[70]....
        /*01d4*/ 	.word	0xffffffff


	//   ....[71]....
        /*01d8*/ 	.word	0xffffffff


	//   ....[72]....
        /*01dc*/ 	.word	0xffffffff


	//   ....[73]....
        /*01e0*/ 	.word	0xffffffff


	//   ....[74]....
        /*01e4*/ 	.word	0xffffffff


	//   ....[75]....
        /*01e8*/ 	.word	0xffffffff


	//   ....[76]....
        /*01ec*/ 	.word	0xffffffff


	//   ....[77]....
        /*01f0*/ 	.word	0xffffffff


	//   ....[78]....
        /*01f4*/ 	.word	0xffffffff


	//   ....[79]....
        /*01f8*/ 	.word	0xffffffff


	//   ....[80]....
        /*01fc*/ 	.word	0xffffffff


	//   ....[81]....
        /*0200*/ 	.word	0xffffffff


	//   ....[82]....
        /*0204*/ 	.word	0xffffffff


	//   ....[83]....
        /*0208*/ 	.word	0xffffffff


	//   ....[84]....
        /*020c*/ 	.word	0xffffffff


	//   ....[85]....
        /*0210*/ 	.word	0xffffffff


	//   ....[86]....
        /*0214*/ 	.word	0xffffffff


	//   ....[87]....
        /*0218*/ 	.word	0xffffffff


	//   ....[88]....
        /*021c*/ 	.word	0xffffffff


	//   ....[89]....
        /*0220*/ 	.word	0xffffffff


	//   ....[90]....
        /*0224*/ 	.word	0xffffffff


	//   ....[91]....
        /*0228*/ 	.word	0xffffffff


	//   ....[92]....
        /*022c*/ 	.word	0xffffffff


	//   ....[93]....
        /*0230*/ 	.word	0xffffffff


	//   ....[94]....
        /*0234*/ 	.word	0xffffffff


	//   ....[95]....
        /*0238*/ 	.word	0xffffffff


	//   ....[96]....
        /*023c*/ 	.word	0xffffffff


	//   ....[97]....
        /*0240*/ 	.word	0xffffffff


	//   ....[98]....
        /*0244*/ 	.word	0xffffffff


	//   ....[99]....
        /*0248*/ 	.word	0xffffffff


	//   ....[100]....
        /*024c*/ 	.word	0xffffffff


	//   ....[101]....
        /*0250*/ 	.word	0xffffffff


	//   ....[102]....
        /*0254*/ 	.word	0xffffffff


	//   ....[103]....
        /*0258*/ 	.word	0xffffffff


	//   ....[104]....
        /*025c*/ 	.word	0xffffffff


	//   ....[105]....
        /*0260*/ 	.word	0xffffffff


	//   ....[106]....
        /*0264*/ 	.word	0xffffffff


	//   ....[107]....
        /*0268*/ 	.word	0xffffffff


	//   ....[108]....
        /*026c*/ 	.word	0xffffffff


	//   ....[109]....
        /*0270*/ 	.word	0xffffffff


	//   ....[110]....
        /*0274*/ 	.word	0xffffffff


	//   ....[111]....
        /*0278*/ 	.word	0xffffffff


	//   ....[112]....
        /*027c*/ 	.word	0xffffffff


	//   ....[113]....
        /*0280*/ 	.word	0xffffffff


	//   ....[114]....
        /*0284*/ 	.word	0xffffffff


	//   ....[115]....
        /*0288*/ 	.word	0xffffffff


	//   ....[116]....
        /*028c*/ 	.word	0xffffffff


	//   ....[117]....
        /*0290*/ 	.word	0xffffffff


	//   ....[118]....
        /*0294*/ 	.word	0xffffffff


	//   ....[119]....
        /*0298*/ 	.word	0xffffffff


	//   ....[120]....
        /*029c*/ 	.word	0xffffffff


	//   ....[121]....
        /*02a0*/ 	.word	0xffffffff


	//   ....[122]....
        /*02a4*/ 	.word	0xffffffff


	//   ....[123]....
        /*02a8*/ 	.word	0xffffffff


	//   ....[124]....
        /*02ac*/ 	.word	0xffffffff


	//   ....[125]....
        /*02b0*/ 	.word	0xffffffff


	//   ....[126]....
        /*02b4*/ 	.word	0xffffffff


	//   ....[127]....
        /*02b8*/ 	.word	0xffffffff


	//   ....[128]....
        /*02bc*/ 	.word	0xffffffff


	//   ....[129]....
        /*02c0*/ 	.word	0xffffffff


	//   ....[130]....
        /*02c4*/ 	.word	0xffffffff


	//   ....[131]....
        /*02c8*/ 	.word	0xffffffff


	//   ....[132]....
        /*02cc*/ 	.word	0xffffffff


	//   ....[133]....
        /*02d0*/ 	.word	0xffffffff


	//   ....[134]....
        /*02d4*/ 	.word	0xffffffff


	//   ....[135]....
        /*02d8*/ 	.word	0xffffffff


	//   ....[136]....
        /*02dc*/ 	.word	0xffffffff


	//   ....[137]....
        /*02e0*/ 	.word	0xffffffff


	//   ....[138]....
        /*02e4*/ 	.word	0xffffffff


	//   ....[139]....
        /*02e8*/ 	.word	0xffffffff


	//   ....[140]....
        /*02ec*/ 	.word	0xffffffff


	//   ....[141]....
        /*02f0*/ 	.word	0xffffffff


	//   ....[142]....
        /*02f4*/ 	.word	0xffffffff


	//   ....[143]....
        /*02f8*/ 	.word	0xffffffff


	//   ....[144]....
        /*02fc*/ 	.word	0xffffffff


	//   ....[145]....
        /*0300*/ 	.word	0xffffffff


	//   ....[146]....
        /*0304*/ 	.word	0xffffffff


	//   ....[147]....
        /*0308*/ 	.word	0xffffffff


	//   ....[148]....
        /*030c*/ 	.word	0xffffffff


	//   ....[149]....
        /*0310*/ 	.word	0xffffffff


	//   ....[150]....
        /*0314*/ 	.word	0xffffffff


	//   ....[151]....
        /*0318*/ 	.word	0xffffffff


	//   ....[152]....
        /*031c*/ 	.word	0x05000022


	//   ....[153]....
        /*0320*/ 	.word	0x05000022


	//   ....[154]....
        /*0324*/ 	.word	0x05000022


	//   ....[155]....
        /*0328*/ 	.word	0x05000022


	//   ....[156]....
        /*032c*/ 	.word	0x05000022


	//   ....[157]....
        /*0330*/ 	.word	0x05000022


	//   ....[158]....
        /*0334*/ 	.word	0x05000022


	//   ....[159]....
        /*0338*/ 	.word	0x05000022


	//   ....[160]....
        /*033c*/ 	.word	0x05000022


	//   ....[161]....
        /*0340*/ 	.word	0x05000022


	//   ....[162]....
        /*0344*/ 	.word	0x05000022


	//   ....[163]....
        /*0348*/ 	.word	0x05000022


	//   ....[164]....
        /*034c*/ 	.word	0x05000022


	//   ....[165]....
        /*0350*/ 	.word	0x05000022


	//   ....[166]....
        /*0354*/ 	.word	0x05000022


	//   ....[167]....
        /*0358*/ 	.word	0x05000022


	//   ....[168]....
        /*035c*/ 	.word	0x05000022


	//   ....[169]....
        /*0360*/ 	.word	0x05000022


	//   ....[170]....
        /*0364*/ 	.word	0x05000022


	//   ....[171]....
        /*0368*/ 	.word	0x05000022


	//   ....[172]....
        /*036c*/ 	.word	0x05000022


	//   ....[173]....
        /*0370*/ 	.word	0x05000022


	//   ....[174]....
        /*0374*/ 	.word	0x05000022


	//   ....[175]....
        /*0378*/ 	.word	0x05000022


	//   ....[176]....
        /*037c*/ 	.word	0x05000022


	//   ....[177]....
        /*0380*/ 	.word	0x05000022


	//   ....[178]....
        /*0384*/ 	.word	0x05000022


	//   ....[179]....
        /*0388*/ 	.word	0x05000022


	//   ....[180]....
        /*038c*/ 	.word	0x05000022


	//   ....[181]....
        /*0390*/ 	.word	0x05000022


	//   ....[182]....
        /*0394*/ 	.word	0x05000022


	//   ....[183]....
        /*0398*/ 	.word	0x05000022


	//   ....[184]....
        /*039c*/ 	.word	0x05000022


	//   ....[185]....
        /*03a0*/ 	.word	0x05000022


	//   ....[186]....
        /*03a4*/ 	.word	0x05000022


	//   ....[187]....
        /*03a8*/ 	.word	0x05000022


	//   ....[188]....
        /*03ac*/ 	.word	0x05000022


	//   ....[189]....
        /*03b0*/ 	.word	0x05000022


	//   ....[190]....
        /*03b4*/ 	.word	0x05000022


	//   ....[191]....
        /*03b8*/ 	.word	0x05000022


	//   ....[192]....
        /*03bc*/ 	.word	0x05000022


	//   ....[193]....
        /*03c0*/ 	.word	0x05000022


	//   ....[194]....
        /*03c4*/ 	.word	0x05000022


	//   ....[195]....
        /*03c8*/ 	.word	0x05000022


	//   ....[196]....
        /*03cc*/ 	.word	0x05000022


	//   ....[197]....
        /*03d0*/ 	.word	0x05000022


	//   ....[198]....
        /*03d4*/ 	.word	0x05000022


	//   ....[199]....
        /*03d8*/ 	.word	0x05000022


	//   ....[200]....
        /*03dc*/ 	.word	0x05000022


	//   ....[201]....
        /*03e0*/ 	.word	0x05000022


	//   ....[202]....
        /*03e4*/ 	.word	0x05000022


	//   ....[203]....
        /*03e8*/ 	.word	0x05000022


	//   ....[204]....
        /*03ec*/ 	.word	0x05000022


	//   ....[205]....
        /*03f0*/ 	.word	0x05000022


	//   ....[206]....
        /*03f4*/ 	.word	0x05000022


	//   ....[207]....
        /*03f8*/ 	.word	0x05000022


	//   ....[208]....
        /*03fc*/ 	.word	0x05000022


	//   ....[209]....
        /*0400*/ 	.word	0x05000022


	//   ....[210]....
        /*0404*/ 	.word	0x05000022


	//   ....[211]....
        /*0408*/ 	.word	0x05000022


	//   ....[212]....
        /*040c*/ 	.word	0x05000022


	//   ....[213]....
        /*0410*/ 	.word	0x05000022


	//   ....[214]....
        /*0414*/ 	.word	0x05000022


	//   ....[215]....
        /*0418*/ 	.word	0x05000022


	//   ....[216]....
        /*041c*/ 	.word	0x05000022


	//   ....[217]....
        /*0420*/ 	.word	0x05000022


	//   ....[218]....
        /*0424*/ 	.word	0x05000022


	//   ....[219]....
        /*0428*/ 	.word	0x05000022


	//   ....[220]....
        /*042c*/ 	.word	0x05000022


	//   ....[221]....
        /*0430*/ 	.word	0x05000022


	//   ....[222]....
        /*0434*/ 	.word	0x05000022


	//   ....[223]....
        /*0438*/ 	.word	0x05000022


	//   ....[224]....
        /*043c*/ 	.word	0x05000022


	//   ....[225]....
        /*0440*/ 	.word	0x05000022


	//   ....[226]....
        /*0444*/ 	.word	0x05000022


	//   ....[227]....
        /*0448*/ 	.word	0x05000022


	//   ....[228]....
        /*044c*/ 	.word	0x05000022


	//   ....[229]....
        /*0450*/ 	.word	0x05000022


	//   ....[230]....
        /*0454*/ 	.word	0x05000022


	//   ....[231]....
        /*0458*/ 	.word	0x05000022


	//   ....[232]....
        /*045c*/ 	.word	0x05000022


	//   ....[233]....
        /*0460*/ 	.word	0x05000022


	//   ....[234]....
        /*0464*/ 	.word	0x05000022


	//   ....[235]....
        /*0468*/ 	.word	0x05000022


	//   ....[236]....
        /*046c*/ 	.word	0x05000022


	//   ....[237]....
        /*0470*/ 	.word	0x05000022


	//   ....[238]....
        /*0474*/ 	.word	0x05000022


	//   ....[239]....
        /*0478*/ 	.word	0x05000022


	//   ....[240]....
        /*047c*/ 	.word	0x05000022


	//   ....[241]....
        /*0480*/ 	.word	0x05000022


	//   ....[242]....
        /*0484*/ 	.word	0x05000022


	//   ....[243]....
        /*0488*/ 	.word	0x05000022


	//----- nvinfo : EIATTR_COOP_GROUP_INSTR_OFFSETS
	.align		4
.L_442:
        /*048c*/ 	.byte	0x04, 0x28
        /*048e*/ 	.short	(.L_444 - .L_443)


	//   ....[0]....
.L_443:
        /*0490*/ 	.word	0x00000340


	//   ....[1]....
        /*0494*/ 	.word	0x000004f0


	//   ....[2]....
        /*0498*/ 	.word	0x000008c0


	//   ....[3]....
        /*049c*/ 	.word	0x000008e0


	//   ....[4]....
        /*04a0*/ 	.word	0x00000900


	//   ....[5]....
        /*04a4*/ 	.word	0x00000950


	//   ....[6]....
        /*04a8*/ 	.word	0x000009b0


	//   ....[7]....
        /*04ac*/ 	.word	0x000009d0


	//   ....[8]....
        /*04b0*/ 	.word	0x00000a40


	//   ....[9]....
        /*04b4*/ 	.word	0x00000a80


	//   ....[10]....
        /*04b8*/ 	.word	0x00000aa0


	//   ....[11]....
        /*04bc*/ 	.word	0x00000b10


	//   ....[12]....
        /*04c0*/ 	.word	0x00000b50


	//   ....[13]....
        /*04c4*/ 	.word	0x00000b70


	//   ....[14]....
        /*04c8*/ 	.word	0x00000be0


	//   ....[15]....
        /*04cc*/ 	.word	0x00000c20


	//   ....[16]....
        /*04d0*/ 	.word	0x00000c40


	//   ....[17]....
        /*04d4*/ 	.word	0x00000d10


	//   ....[18]....
        /*04d8*/ 	.word	0x00000d20


	//   ....[19]....
        /*04dc*/ 	.word	0x00001280


	//   ....[20]....
        /*04e0*/ 	.word	0x00002770


	//   ....[21]....
        /*04e4*/ 	.word	0x00002900


	//   ....[22]....
        /*04e8*/ 	.word	0x00002c70


	//   ....[23]....
        /*04ec*/ 	.word	0x00002cd0


	//   ....[24]....
        /*04f0*/ 	.word	0x00002d00


	//   ....[25]....
        /*04f4*/ 	.word	0x00002d70


	//   ....[26]....
        /*04f8*/ 	.word	0x00002db0


	//   ....[27]....
        /*04fc*/ 	.word	0x00002dd0


	//   ....[28]....
        /*0500*/ 	.word	0x00002e50


	//   ....[29]....
        /*0504*/ 	.word	0x00002e80


	//   ....[30]....
        /*0508*/ 	.word	0x00002ea0


	//   ....[31]....
        /*050c*/ 	.word	0x00002f20


	//   ....[32]....
        /*0510*/ 	.word	0x00002f50


	//   ....[33]....
        /*0514*/ 	.word	0x00002f70


	//   ....[34]....
        /*0518*/ 	.word	0x00003000


	//   ....[35]....
        /*051c*/ 	.word	0x00003030


	//   ....[36]....
        /*0520*/ 	.word	0x00003050


	//   ....[37]....
        /*0524*/ 	.word	0x000034e0


	//   ....[38]....
        /*0528*/ 	.word	0x00003520


	//   ....[39]....
        /*052c*/ 	.word	0x00003570


	//   ....[40]....
        /*0530*/ 	.word	0x00003880


	//   ....[41]....
        /*0534*/ 	.word	0x00003910


	//   ....[42]....
        /*0538*/ 	.word	0x00003960


	//   ....[43]....
        /*053c*/ 	.word	0x00003970


	//   ....[44]....
        /*0540*/ 	.word	0x00003980


	//   ....[45]....
        /*0544*/ 	.word	0x00003a60


	//   ....[46]....
        /*0548*/ 	.word	0x00003a70


	//   ....[47]....
        /*054c*/ 	.word	0x00003a80


	//   ....[48]....
        /*0550*/ 	.word	0x00003b70


	//   ....[49]....
        /*0554*/ 	.word	0x00003b80


	//   ....[50]....
        /*0558*/ 	.word	0x00003b90


	//   ....[51]....
        /*055c*/ 	.word	0x00003c80


	//   ....[52]....
        /*0560*/ 	.word	0x00003c90


	//   ....[53]....
        /*0564*/ 	.word	0x00003ca0


	//   ....[54]....
        /*0568*/ 	.word	0x00003d90


	//   ....[55]....
        /*056c*/ 	.word	0x00003da0


	//   ....[56]....
        /*0570*/ 	.word	0x00003db0


	//   ....[57]....
        /*0574*/ 	.word	0x00003ef0


	//   ....[58]....
        /*0578*/ 	.word	0x00003f70


	//   ....[59]....
        /*057c*/ 	.word	0x00003ff0


	//   ....[60]....
        /*0580*/ 	.word	0x00004040


	//   ....[61]....
        /*0584*/ 	.word	0x00004050


	//   ....[62]....
        /*0588*/ 	.word	0x00004060


	//   ....[63]....
        /*058c*/ 	.word	0x00004140


	//   ....[64]....
        /*0590*/ 	.word	0x00004150


	//   ....[65]....
        /*0594*/ 	.word	0x00004160


	//   ....[66]....
        /*0598*/ 	.word	0x00004240


	//   ....[67]....
        /*059c*/ 	.word	0x00004250


	//   ....[68]....
        /*05a0*/ 	.word	0x00004260


	//   ....[69]....
        /*05a4*/ 	.word	0x00004340


	//   ....[70]....
        /*05a8*/ 	.word	0x00004350


	//   ....[71]....
        /*05ac*/ 	.word	0x00004360


	//   ....[72]....
        /*05b0*/ 	.word	0x00004440


	//   ....[73]....
        /*05b4*/ 	.word	0x00004450


	//   ....[74]....
        /*05b8*/ 	.word	0x00004460


	//   ....[75]....
        /*05bc*/ 	.word	0x000045c0


	//   ....[76]....
        /*05c0*/ 	.word	0x00006180


	//   ....[77]....
        /*05c4*/ 	.word	0x000062d0


	//   ....[78]....
        /*05c8*/ 	.word	0x00006890


	//   ....[79]....
        /*05cc*/ 	.word	0x00006940


	//   ....[80]....
        /*05d0*/ 	.word	0x00006950


	//   ....[81]....
        /*05d4*/ 	.word	0x00006990


	//   ....[82]....
        /*05d8*/ 	.word	0x00006a00


	//   ....[83]....
        /*05dc*/ 	.word	0x00006a20


	//   ....[84]....
        /*05e0*/ 	.word	0x00006a90


	//   ....[85]....
        /*05e4*/ 	.word	0x00006ad0


	//   ....[86]....
        /*05e8*/ 	.word	0x00006af0


	//   ....[87]....
        /*05ec*/ 	.word	0x00006b60


	//   ....[88]....
        /*05f0*/ 	.word	0x00006ba0


	//   ....[89]....
        /*05f4*/ 	.word	0x00006bc0


	//   ....[90]....
        /*05f8*/ 	.word	0x00006c30


	//   ....[91]....
        /*05fc*/ 	.word	0x00006c70


	//   ....[92]....
        /*0600*/ 	.word	0x00006ca0


	//   ....[93]....
        /*0604*/ 	.word	0x00007130


	//   ....[94]....
        /*0608*/ 	.word	0x000071c0


	//   ....[95]....
        /*060c*/ 	.word	0x000072b0


	//   ....[96]....
        /*0610*/ 	.word	0x00008be0


	//   ....[97]....
        /*0614*/ 	.word	0x00008d30


	//   ....[98]....
        /*0618*/ 	.word	0x000092e0


	//   ....[99]....
        /*061c*/ 	.word	0x00009300


	//   ....[100]....
        /*0620*/ 	.word	0x00009320


	//   ....[101]....
        /*0624*/ 	.word	0x00009380


	//   ....[102]....
        /*0628*/ 	.word	0x000093c0


	//   ....[103]....
        /*062c*/ 	.word	0x000093e0


	//   ....[104]....
        /*0630*/ 	.word	0x00009460


	//   ....[105]....
        /*0634*/ 	.word	0x00009490


	//   ....[106]....
        /*0638*/ 	.word	0x000094b0


	//   ....[107]....
        /*063c*/ 	.word	0x00009540


	//   ....[108]....
        /*0640*/ 	.word	0x00009560


	//   ....[109]....
        /*0644*/ 	.word	0x00009570


	//   ....[110]....
        /*0648*/ 	.word	0x00009610


	//   ....[111]....
        /*064c*/ 	.word	0x00009630


	//   ....[112]....
        /*0650*/ 	.word	0x00009640


	//   ....[113]....
        /*0654*/ 	.word	0x00009c60


	//   ....[114]....
        /*0658*/ 	.word	0x00009c70


	//   ....[115]....
        /*065c*/ 	.word	0x00009c90


	//   ....[116]....
        /*0660*/ 	.word	0x00009f10


	//   ....[117]....
        /*0664*/ 	.word	0x00009fa0


	//   ....[118]....
        /*0668*/ 	.word	0x00009ff0


	//   ....[119]....
        /*066c*/ 	.word	0x0000a000


	//   ....[120]....
        /*0670*/ 	.word	0x0000a010


	//   ....[121]....
        /*0674*/ 	.word	0x0000a0f0


	//   ....[122]....
        /*0678*/ 	.word	0x0000a100


	//   ....[123]....
        /*067c*/ 	.word	0x0000a110


	//   ....[124]....
        /*0680*/ 	.word	0x0000a200


	//   ....[125]....
        /*0684*/ 	.word	0x0000a210


	//   ....[126]....
        /*0688*/ 	.word	0x0000a220


	//   ....[127]....
        /*068c*/ 	.word	0x0000a310


	//   ....[128]....
        /*0690*/ 	.word	0x0000a320


	//   ....[129]....
        /*0694*/ 	.word	0x0000a330


	//   ....[130]....
        /*0698*/ 	.word	0x0000a420


	//   ....[131]....
        /*069c*/ 	.word	0x0000a430


	//   ....[132]....
        /*06a0*/ 	.word	0x0000a440


	//   ....[133]....
        /*06a4*/ 	.word	0x0000a590


	//   ....[134]....
        /*06a8*/ 	.word	0x0000a610


	//   ....[135]....
        /*06ac*/ 	.word	0x0000a690


	//   ....[136]....
        /*06b0*/ 	.word	0x0000a6e0


	//   ....[137]....
        /*06b4*/ 	.word	0x0000a6f0


	//   ....[138]....
        /*06b8*/ 	.word	0x0000a700


	//   ....[139]....
        /*06bc*/ 	.word	0x0000a7e0


	//   ....[140]....
        /*06c0*/ 	.word	0x0000a7f0


	//   ....[141]....
        /*06c4*/ 	.word	0x0000a800


	//   ....[142]....
        /*06c8*/ 	.word	0x0000a8e0


	//   ....[143]....
        /*06cc*/ 	.word	0x0000a8f0


	//   ....[144]....
        /*06d0*/ 	.word	0x0000a900


	//   ....[145]....
        /*06d4*/ 	.word	0x0000a9e0


	//   ....[146]....
        /*06d8*/ 	.word	0x0000a9f0


	//   ....[147]....
        /*06dc*/ 	.word	0x0000aa00


	//   ....[148]....
        /*06e0*/ 	.word	0x0000aae0


	//   ....[149]....
        /*06e4*/ 	.word	0x0000ab00


	//   ....[150]....
        /*06e8*/ 	.word	0x0000ab10


	//   ....[151]....
        /*06ec*/ 	.word	0x0000ac70


	//   ....[152]....
        /*06f0*/ 	.word	0x0000c5d0


	//   ....[153]....
        /*06f4*/ 	.word	0x0000c670


	//   ....[154]....
        /*06f8*/ 	.word	0x0000c720


	//   ....[155]....
        /*06fc*/ 	.word	0x0000c770


	//   ....[156]....
        /*0700*/ 	.word	0x0000c7c0


	//   ....[157]....
        /*0704*/ 	.word	0x0000c830


	//   ....[158]....
        /*0708*/ 	.word	0x0000c8c0


	//   ....[159]....
        /*070c*/ 	.word	0x0000c940


	//   ....[160]....
        /*0710*/ 	.word	0x0000c990


	//   ....[161]....
        /*0714*/ 	.word	0x0000ca00


	//   ....[162]....
        /*0718*/ 	.word	0x0000ca90


	//   ....[163]....
        /*071c*/ 	.word	0x0000cb10


	//   ....[164]....
        /*0720*/ 	.word	0x0000cb60


	//   ....[165]....
        /*0724*/ 	.word	0x0000cbd0


	//   ....[166]....
        /*0728*/ 	.word	0x0000cc60


	//   ....[167]....
        /*072c*/ 	.word	0x0000cce0


	//   ....[168]....
        /*0730*/ 	.word	0x0000cd30


	//   ....[169]....
        /*0734*/ 	.word	0x0000cda0


	//   ....[170]....
        /*0738*/ 	.word	0x0000ce30


	//   ....[171]....
        /*073c*/ 	.word	0x0000ceb0


	//   ....[172]....
        /*0740*/ 	.word	0x0000cf00


	//   ....[173]....
        /*0744*/ 	.word	0x0000cf70


	//   ....[174]....
        /*0748*/ 	.word	0x0000cff0


	//   ....[175]....
        /*074c*/ 	.word	0x0000d080


	//   ....[176]....
        /*0750*/ 	.word	0x0000d110


	//   ....[177]....
        /*0754*/ 	.word	0x0000d1c0


	//   ....[178]....
        /*0758*/ 	.word	0x0000d210


	//   ....[179]....
        /*075c*/ 	.word	0x0000d260


	//   ....[180]....
        /*0760*/ 	.word	0x0000d2e0


	//   ....[181]....
        /*0764*/ 	.word	0x0000d370


	//   ....[182]....
        /*0768*/ 	.word	0x0000d3f0


	//   ....[183]....
        /*076c*/ 	.word	0x0000d440


	//   ....[184]....
        /*0770*/ 	.word	0x0000d4c0


	//   ....[185]....
        /*0774*/ 	.word	0x0000d550


	//   ....[186]....
        /*0778*/ 	.word	0x0000d5d0


	//   ....[187]....
        /*077c*/ 	.word	0x0000d620


	//   ....[188]....
        /*0780*/ 	.word	0x0000d6a0


	//   ....[189]....
        /*0784*/ 	.word	0x0000d730


	//   ....[190]....
        /*0788*/ 	.word	0x0000d7b0


	//   ....[191]....
        /*078c*/ 	.word	0x0000d800


	//   ....[192]....
        /*0790*/ 	.word	0x0000d880


	//   ....[193]....
        /*0794*/ 	.word	0x0000d910


	//   ....[194]....
        /*0798*/ 	.word	0x0000d990


	//   ....[195]....
        /*079c*/ 	.word	0x0000d9e0


	//   ....[196]....
        /*07a0*/ 	.word	0x0000da50


	//   ....[197]....
        /*07a4*/ 	.word	0x0000dad0


	//   ....[198]....
        /*07a8*/ 	.word	0x0000db60


	//   ....[199]....
        /*07ac*/ 	.word	0x0000dbf0


	//   ....[200]....
        /*07b0*/ 	.word	0x0000dca0


	//   ....[201]....
        /*07b4*/ 	.word	0x0000dcf0


	//   ....[202]....
        /*07b8*/ 	.word	0x0000dd40


	//   ....[203]....
        /*07bc*/ 	.word	0x0000ddb0


	//   ....[204]....
        /*07c0*/ 	.word	0x0000de40


	//   ....[205]....
        /*07c4*/ 	.word	0x0000dec0


	//   ....[206]....
        /*07c8*/ 	.word	0x0000df10


	//   ....[207]....
        /*07cc*/ 	.word	0x0000df80


	//   ....[208]....
        /*07d0*/ 	.word	0x0000e010


	//   ....[209]....
        /*07d4*/ 	.word	0x0000e090


	//   ....[210]....
        /*07d8*/ 	.word	0x0000e0e0


	//   ....[211]....
        /*07dc*/ 	.word	0x0000e150


	//   ....[212]....
        /*07e0*/ 	.word	0x0000e1e0


	//   ....[213]....
        /*07e4*/ 	.word	0x0000e260


	//   ....[214]....
        /*07e8*/ 	.word	0x0000e2b0


	//   ....[215]....
        /*07ec*/ 	.word	0x0000e320


	//   ....[216]....
        /*07f0*/ 	.word	0x0000e3b0


	//   ....[217]....
        /*07f4*/ 	.word	0x0000e430


	//   ....[218]....
        /*07f8*/ 	.word	0x0000e480


	//   ....[219]....
        /*07fc*/ 	.word	0x0000e4f0


	//   ....[220]....
        /*0800*/ 	.word	0x0000e560


	//   ....[221]....
        /*0804*/ 	.word	0x0000e5e0


	//   ....[222]....
        /*0808*/ 	.word	0x0000e660


	//   ....[223]....
        /*080c*/ 	.word	0x0000e710


	//   ....[224]....
        /*0810*/ 	.word	0x0000e760


	//   ....[225]....
        /*0814*/ 	.word	0x0000e7b0


	//   ....[226]....
        /*0818*/ 	.word	0x0000e820


	//   ....[227]....
        /*081c*/ 	.word	0x0000e8b0


	//   ....[228]....
        /*0820*/ 	.word	0x0000e930


	//   ....[229]....
        /*0824*/ 	.word	0x0000e980


	//   ....[230]....
        /*0828*/ 	.word	0x0000e9f0


	//   ....[231]....
        /*082c*/ 	.word	0x0000ea80


	//   ....[232]....
        /*0830*/ 	.word	0x0000eb00


	//   ....[233]....
        /*0834*/ 	.word	0x0000eb50


	//   ....[234]....
        /*0838*/ 	.word	0x0000ebc0


	//   ....[235]....
        /*083c*/ 	.word	0x0000ec50


	//   ....[236]....
        /*0840*/ 	.word	0x0000ecd0


	//   ....[237]....
        /*0844*/ 	.word	0x0000ed20


	//   ....[238]....
        /*0848*/ 	.word	0x0000ed90


	//   ....[239]....
        /*084c*/ 	.word	0x0000ee20


	//   ....[240]....
        /*0850*/ 	.word	0x0000eeb0


	//   ....[241]....
        /*0854*/ 	.word	0x0000ef00


	//   ....[242]....
        /*0858*/ 	.word	0x0000ef70


	//   ....[243]....
        /*085c*/ 	.word	0x0000efe0


	//----- nvinfo : EIATTR_VRC_CTA_INIT_COUNT
	.align		4
.L_444:
        /*0860*/ 	.byte	0x02, 0x4a
	.zero		1
	.zero		1


	//----- nvinfo : EIATTR_EXIT_INSTR_OFFSETS
	.align		4
        /*0864*/ 	.byte	0x04, 0x1c
        /*0866*/ 	.short	(.L_446 - .L_445)


	//   ....[0]....
.L_445:
        /*0868*/ 	.word	0x000017f0


	//   ....[1]....
        /*086c*/ 	.word	0x00001b00


	//   ....[2]....
        /*0870*/ 	.word	0x00001cf0


	//   ....[3]....
        /*0874*/ 	.word	0x00002400


	//   ....[4]....
        /*0878*/ 	.word	0x000024b0


	//   ....[5]....
        /*087c*/ 	.word	0x00005020


	//   ....[6]....
        /*0880*/ 	.word	0x00005350


	//   ....[7]....
        /*0884*/ 	.word	0x00005560


	//   ....[8]....
        /*0888*/ 	.word	0x00005c80


	//   ....[9]....
        /*088c*/ 	.word	0x00005d30


	//   ....[10]....
        /*0890*/ 	.word	0x00005d60


	//   ....[11]....
        /*0894*/ 	.word	0x00008680


	//   ....[12]....
        /*0898*/ 	.word	0x000087b0


	//   ....[13]....
        /*089c*/ 	.word	0x0000c460


	//   ....[14]....
        /*08a0*/ 	.word	0x0000c580


	//----- nvinfo : EIATTR_MAX_THREADS
	.align		4
.L_446:
        /*08a4*/ 	.byte	0x04, 0x05
        /*08a6*/ 	.short	(.L_448 - .L_447)
.L_447:
        /*08a8*/ 	.word	0x00000100
        /*08ac*/ 	.word	0x00000001
        /*08b0*/ 	.word	0x00000001


	//----- nvinfo : EIATTR_CRS_STACK_SIZE
	.align		4
.L_448:
        /*08b4*/ 	.byte	0x04, 0x1e
        /*08b6*/ 	.short	(.L_450 - .L_449)
.L_449:
        /*08b8*/ 	.word	0x00000000


	//----- nvinfo : EIATTR_CBANK_PARAM_SIZE
	.align		4
.L_450:
        /*08bc*/ 	.byte	0x03, 0x19
        /*08be*/ 	.short	0x0050


	//----- nvinfo : EIATTR_PARAM_CBANK
	.align		4
        /*08c0*/ 	.byte	0x04, 0x0a
        /*08c2*/ 	.short	(.L_452 - .L_451)
	.align		4
.L_451:
        /*08c4*/ 	.word	index@(.nv.constant0._ZN6thrust24THRUST_300001_SM_1000_NS8cuda_cub4core6detail13_kernel_agentINS1_15__reduce_by_key16ReduceByKeyAgentINS0_6detail15normal_iteratorINS0_10device_ptrIiEEEENS0_17constant_iteratorIiNS0_11use_defaultESD_EESB_SB_N4cuda3std3__48equal_toIiEENSH_4plusIiEEPllEEJSB_SE_SB_SB_SM_N3cub18CUB_300001_SM_100024ReduceByKeyScanTileStateIilLb1EEESJ_SL_llEEEvDpT0_)
        /*08c8*/ 	.short	0x0380
        /*08ca*/ 	.short	0x0050


	//----- nvinfo : EIATTR_SW_WAR
	.align		4
.L_452:
        /*08cc*/ 	.byte	0x04, 0x36
        /*08ce*/ 	.short	(.L_454 - .L_453)
.L_453:
        /*08d0*/ 	.word	0x00000008
.L_454:


//--------------------- .nv.info._ZN6thrust24THRUST_300001_SM_1000_NS8cuda_cub4core6detail13_kernel_agentINS1_15__reduce_by_key9InitAgentIN3cub18CUB_300001_SM_100024ReduceByKeyScanTileStateIilLb1EEElPlEEJSA_lSB_EEEvDpT0_ --------------------------
	.section	.nv.info._ZN6thrust24THRUST_300001_SM_1000_NS8cuda_cub4core6detail13_kernel_agentINS1_15__reduce_by_key9InitAgentIN3cub18CUB_300001_SM_100024ReduceByKeyScanTileStateIilLb1EEElPlEEJSA_lSB_EEEvDpT0_,"",@"SHT_CUDA_INFO"
	.sectionflags	@""
	.align	4


	//----- nvinfo : EIATTR_CUDA_API_VERSION
	.align		4
        /*0000*/ 	.byte	0x04, 0x37
        /*0002*/ 	.short	(.L_456 - .L_455)
.L_455:
        /*0004*/ 	.word	0x00000082


	//----- nvinfo : EIATTR_KPARAM_INFO
	.align		4
.L_456:
        /*0008*/ 	.byte	0x04, 0x17
        /*000a*/ 	.short	(.L_458 - .L_457)
.L_457:
        /*000c*/ 	.word	0x00000000
        /*0010*/ 	.short	0x0002
        /*0012*/ 	.short	0x0010
        /*0014*/ 	.byte	0x00, 0xf5, 0x21, 0x00


	//----- nvinfo : EIATTR_KPARAM_INFO
	.align		4
.L_458:
        /*0018*/ 	.byte	0x04, 0x17
        /*001a*/ 	.short	(.L_460 - .L_459)
.L_459:
        /*001c*/ 	.word	0x00000000
        /*0020*/ 	.short	0x0001
        /*0022*/ 	.short	0x0008
        /*0024*/ 	.byte	0x00, 0xf0, 0x21, 0x00


	//----- nvinfo : EIATTR_KPARAM_INFO
	.align		4
.L_460:
        /*0028*/ 	.byte	0x04, 0x17
        /*002a*/ 	.short	(.L_462 - .L_461)
.L_461:
        /*002c*/ 	.word	0x00000000
        /*0030*/ 	.short	0x0000
        /*0032*/ 	.short	0x0000
        /*0034*/ 	.byte	0x00, 0xf0, 0x21, 0x00


	//----- nvinfo : EIATTR_SPARSE_MMA_MASK
	.align		4
.L_462:
        /*0038*/ 	.byte	0x03, 0x50
        /*003a*/ 	.short	0x0000


	//----- nvinfo : EIATTR_MAXREG_COUNT
	.align		4
        /*003c*/ 	.byte	0x03, 0x1b
        /*003e*/ 	.short	0x00ff


	//----- nvinfo : EIATTR_MERCURY_ISA_VERSION
	.align		4
        /*0040*/ 	.byte	0x03, 0x5f
        /*0042*/ 	.short	0x0101


	//----- nvinfo : EIATTR_VRC_CTA_INIT_COUNT
	.align		4
        /*0044*/ 	.byte	0x02, 0x4a
	.zero		1
	.zero		1


	//----- nvinfo : EIATTR_EXIT_INSTR_OFFSETS
	.align		4
        /*0048*/ 	.byte	0x04, 0x1c
        /*004a*/ 	.short	(.L_464 - .L_463)


	//   ....[0]....
.L_463:
        /*004c*/ 	.word	0x00000140


	//   ....[1]....
        /*0050*/ 	.word	0x00000170


	//----- nvinfo : EIATTR_MAX_THREADS
	.align		4
.L_464:
        /*0054*/ 	.byte	0x04, 0x05
        /*0056*/ 	.short	(.L_466 - .L_465)
.L_465:
        /*0058*/ 	.word	0x00000080
        /*005c*/ 	.word	0x00000001
        /*0060*/ 	.word	0x00000001


	//----- nvinfo : EIATTR_CBANK_PARAM_SIZE
	.align		4
.L_466:
        /*0064*/ 	.byte	0x03, 0x19
        /*0066*/ 	.short	0x0018


	//----- nvinfo : EIATTR_PARAM_CBANK
	.align		4
        /*0068*/ 	.byte	0x04, 0x0a
        /*006a*/ 	.short	(.L_468 - .L_467)
	.align		4
.L_467:
        /*006c*/ 	.word	index@(.nv.constant0._ZN6thrust24THRUST_300001_SM_1000_NS8cuda_cub4core6detail13_kernel_agentINS1_15__reduce_by_key9InitAgentIN3cub18CUB_300001_SM_100024ReduceByKeyScanTileStateIilLb1EEElPlEEJSA_lSB_EEEvDpT0_)
        /*0070*/ 	.short	0x0380
        /*0072*/ 	.short	0x0018


	//----- nvinfo : EIATTR_SW_WAR
	.align		4
.L_468:
        /*0074*/ 	.byte	0x04, 0x36
        /*0076*/ 	.short	(.L_470 - .L_469)
.L_469:
        /*0078*/ 	.word	0x00000008
.L_470:


//--------------------- .nv.info._ZN6thrust24THRUST_300001_SM_1000_NS8cuda_cub4core6detail13_kernel_agentINS1_15__reduce_by_key16ReduceByKeyAgentINS0_6detail15normal_iteratorINS0_10device_ptrIiEEEENS0_17constant_iteratorIiNS0_11use_defaultESD_EESB_SB_N4cuda3std3__48equal_toIiEENSH_4plusIiEEPiiEEJSB_SE_SB_SB_SM_N3cub18CUB_300001_SM_100024ReduceByKeyScanTileStateIiiLb1EEESJ_SL_iiEEEvDpT0_ --------------------------
	.section	.nv.info._ZN6thrust24THRUST_300001_SM_1000_NS8cuda_cub4core6detail13_kernel_agentINS1_15__reduce_by_key16ReduceByKeyAgentINS0_6detail15normal_iteratorINS0_10device_ptrIiEEEENS0_17constant_iteratorIiNS0_11use_defaultESD_EESB_SB_N4cuda3std3__48equal_toIiEENSH_4plusIiEEPiiEEJSB_SE_SB_SB_SM_N3cub18CUB_300001_SM_100024ReduceByKeyScanTileStateIiiLb1EEESJ_SL_iiEEEvDpT0_,"",@"SHT_CUDA_INFO"
	.sectionflags	@""
	.align	4


	//----- nvinfo : EIATTR_CUDA_API_VERSION
	.align		4
        /*0000*/ 	.byte	0x04, 0x37
        /*0002*/ 	.short	(.L_472 - .L_471)
.L_471:
        /*0004*/ 	.word	0x00000082


	//----- nvinfo : EIATTR_KPARAM_INFO
	.align		4
.L_472:
        /*0008*/ 	.byte	0x04, 0x17
        /*000a*/ 	.short	(.L_474 - .L_473)
.L_473:
        /*000c*/ 	.word	0x00000000
        /*0010*/ 	.short	0x0009
        /*0012*/ 	.short	0x0040
        /*0014*/ 	.byte	0x00, 0xf0, 0x11, 0x00


	//----- nvinfo : EIATTR_KPARAM_INFO
	.align		4
.L_474:
        /*0018*/ 	.byte	0x04, 0x17
        /*001a*/ 	.short	(.L_476 - .L_475)
.L_475:
        /*001c*/ 	.word	0x00000000
        /*0020*/ 	.short	0x0008
        /*0022*/ 	.short	0x003c
        /*0024*/ 	.byte	0x00, 0xf0, 0x11, 0x00


	//----- nvinfo : EIATTR_KPARAM_INFO
	.align		4
.L_476:
        /*0028*/ 	.byte	0x04, 0x17
        /*002a*/ 	.short	(.L_478 - .L_477)
.L_477:
        /*002c*/ 	.word	0x00000000
        /*0030*/ 	.short	0x0007
        /*0032*/ 	.short	0x0039
        /*0034*/ 	.byte	0x00, 0xf0, 0x05, 0x00


	//----- nvinfo : EIATTR_KPARAM_INFO
	.align		4
.L_478:
        /*0038*/ 	.byte	0x04, 0x17
        /*003a*/ 	.short	(.L_480 - .L_479)
.L_479:
        /*003c*/ 	.word	0x00000000
        /*0040*/ 	.short	0x0006
        /*0042*/ 	.short	0x0038
        /*0044*/ 	.byte	0x00, 0xf0, 0x05, 0x00


	//----- nvinfo : EIATTR_KPARAM_INFO
	.align		4
.L_480:
        /*0048*/ 	.byte	0x04, 0x17
        /*004a*/ 	.short	(.L_482 - .L_481)
.L_481:
        /*004c*/ 	.word	0x00000000
        /*0050*/ 	.short	0x0005
        /*0052*/ 	.short	0x0030
        /*0054*/ 	.byte	0x00, 0xf0, 0x21, 0x00


	//----- nvinfo : EIATTR_KPARAM_INFO
	.align		4
.L_482:
        /*0058*/ 	.byte	0x04, 0x17
        /*005a*/ 	.short	(.L_484 - .L_483)
.L_483:
        /*005c*/ 	.word	0x00000000
        /*0060*/ 	.short	0x0004
        /*0062*/ 	.short	0x0028
        /*0064*/ 	.byte	0x00, 0xf5, 0x21, 0x00


	//----- nvinfo : EIATTR_KPARAM_INFO
	.align		4
.L_484:
        /*0068*/ 	.byte	0x04, 0x17
        /*006a*/ 	.short	(.L_486 - .L_485)
.L_485:
        /*006c*/ 	.word	0x00000000
        /*0070*/ 	.short	0x0003
        /*0072*/ 	.short	0x0020
        /*0074*/ 	.byte	0x00, 0xf0, 0x21, 0x00


	//----- nvinfo : EIATTR_KPARAM_INFO
	.align		4
.L_486:
        /*0078*/ 	.byte	0x04, 0x17
        /*007a*/ 	.short	(.L_488 - .L_487)
.L_487:
        /*007c*/ 	.word	0x00000000
        /*0080*/ 	.short	0x0002
        /*0082*/ 	.short	0x0018
        /*0084*/ 	.byte	0x00, 0xf0, 0x21, 0x00


	//----- nvinfo : EIATTR_KPARAM_INFO
	.align		4
.L_488:
        /*0088*/ 	.byte	0x04, 0x17
        /*008a*/ 	.short	(.L_490 - .L_489)
.L_489:
        /*008c*/ 	.word	0x00000000
        /*0090*/ 	.short	0x0001
        /*0092*/ 	.short	0x0008
        /*0094*/ 	.byte	0x00, 0xf0, 0x41, 0x00


	//----- nvinfo : EIATTR_KPARAM_INFO
	.align		4
.L_490:
        /*0098*/ 	.byte	0x04, 0x17
        /*009a*/ 	.short	(.L_492 - .L_491)
.L_491:
        /*009c*/ 	.word	0x00000000
        /*00a0*/ 	.short	0x0000
        /*00a2*/ 	.short	0x0000
        /*00a4*/ 	.byte	0x00, 0xf0, 0x21, 0x00


	//----- nvinfo : EIATTR_SPARSE_MMA_MASK
	.align		4
.L_492:
        /*00a8*/ 	.byte	0x03, 0x50
        /*00aa*/ 	.short	0x0000


	//----- nvinfo : EIATTR_MAXREG_COUNT
	.align		4
        /*00ac*/ 	.byte	0x03, 0x1b
        /*00ae*/ 	.short	0x00ff


	//----- nvinfo : EIATTR_NUM_BARRIERS
	.align		4
        /*00b0*/ 	.byte	0x02, 0x4c
        /*00b2*/ 	.byte	0x01
	.zero		1


	//----- nvinfo : EIATTR_MERCURY_ISA_VERSION
	.align		4
        /*00b4*/ 	.byte	0x03, 0x5f
        /*00b6*/ 	.short	0x0101


	//----- nvinfo : EIATTR_COOP_GROUP_MASK_REGIDS
	.align		4
        /*00b8*/ 	.byte	0x04, 0x29
        /*00ba*/ 	.short	(.L_494 - .L_493)


	//   ....[0]....
.L_493:
        /*00bc*/ 	.word	0xffffffff


	//   ....[1]....
        /*00c0*/ 	.word	0xffffffff


	//   ....[2]....
        /*00c4*/ 	.word	0xffffffff


	//   ....[3]....
        /*00c8*/ 	.word	0xffffffff


	//   ....[4]....
        /*00cc*/ 	.word	0xffffffff


	//   ....[5]....
        /*00d0*/ 	.word	0xffffffff


	//   ....[6]....
        /*00d4*/ 	.word	0xffffffff


	//   ....[7]....
        /*00d8*/ 	.word	0xffffffff


	//   ....[8]....
        /*00dc*/ 	.word	0xffffffff


	//   ....[9]....
        /*00e0*/ 	.word	0xffffffff


	//   ....[10]....
        /*00e4*/ 	.word	0xffffffff


	//   ....[11]....
        /*00e8*/ 	.word	0xffffffff


	//   ....[12]....
        /*00ec*/ 	.word	0xffffffff


	//   ....[13]....
        /*00f0*/ 	.word	0xffffffff


	//   ....[14]....
        /*00f4*/ 	.word	0xffffffff


	//   ....[15]....
        /*00f8*/ 	.word	0xffffffff


	//   ....[16]....
        /*00fc*/ 	.word	0xffffffff


	//   ....[17]....
        /*0100*/ 	.word	0xffffffff


	//   ....[18]....
        /*0104*/ 	.word	0xffffffff


	//   ....[19]....
        /*0108*/ 	.word	0xffffffff


	//   ....[20]....
        /*010c*/ 	.word	0xffffffff


	//   ....[21]....
        /*0110*/ 	.word	0xffffffff


	//   ....[22]....
        /*0114*/ 	.word	0xffffffff


	//   ....[23]....
        /*0118*/ 	.word	0xffffffff


	//   ....[24]....
        /*011c*/ 	.word	0xffffffff


	//   ....[25]....
        /*0120*/ 	.word	0xffffffff


	//   ....[26]....
        /*0124*/ 	.word	0xffffffff


	//   ....[27]....
        /*0128*/ 	.word	0xffffffff


	//   ....[28]....
        /*012c*/ 	.word	0xffffffff


	//   ....[29]....
        /*0130*/ 	.word	0xffffffff


	//   ....[30]....
        /*0134*/ 	.word	0xffffffff


	//   ....[31]....
        /*0138*/ 	.word	0xffffffff


	//   ....[32]....
        /*013c*/ 	.word	0xffffffff


	//   ....[33]....
        /*0140*/ 	.word	0xffffffff


	//   ....[34]....
        /*0144*/ 	.word	0xffffffff


	//   ....[35]....
        /*0148*/ 	.word	0xffffffff


	//   ....[36]....
        /*014c*/ 	.word	0xffffffff


	//   ....[37]....
        /*0150*/ 	.word	0xffffffff


	//   ....[38]....
        /*0154*/ 	.word	0xffffffff


	//   ....[39]....
        /*0158*/ 	.word	0xffffffff


	//   ....[40]....
        /*015c*/ 	.word	0xffffffff


	//   ....[41]....
        /*0160*/ 	.word	0xffffffff


	//   ....[42]....
        /*0164*/ 	.word	0xffffffff


	//   ....[43]....
        /*0168*/ 	.word	0xffffffff


	//   ....[44]....
        /*016c*/ 	.word	0xffffffff


	//   ....[45]....
        /*0170*/ 	.word	0xffffffff


	//   ....[46]....
        /*0174*/ 	.word	0xffffffff


	//   ....[47]....
        /*0178*/ 	.word	0xffffffff


	//   ....[48]....
        /*017c*/ 	.word	0xffffffff


	//   ....[49]....
        /*0180*/ 	.word	0xffffffff


	//   ....[50]....
        /*0184*/ 	.word	0xffffffff


	//   ....[51]....
        /*0188*/ 	.word	0xffffffff


	//   ....[52]....
        /*018c*/ 	.word	0xffffffff


	//   ....[53]....
        /*0190*/ 	.word	0xffffffff


	//   ....[54]....
        /*0194*/ 	.word	0xffffffff


	//   ....[55]....
        /*0198*/ 	.word	0xffffffff


	//   ....[56]....
        /*019c*/ 	.word	0xffffffff


	//   ....[57]....
        /*01a0*/ 	.word	0xffffffff


	//   ....[58]....
        /*01a4*/ 	.word	0xffffffff


	//   ....[59]....
        /*01a8*/ 	.word	0xffffffff


	//   ....[60]....
        /*01ac*/ 	.word	0xffffffff


	//   ....[61]....
        /*01b0*/ 	.word	0xffffffff


	//   ....[62]....
        /*01b4*/ 	.word	0xffffffff


	//   ....[63]....
        /*01b8*/ 	.word	0xffffffff


	//   ....[64]....
        /*01bc*/ 	.word	0xffffffff


	//   ....[65]....
        /*01c0*/ 	.word	0xffffffff


	//   ....[66]....
        /*01c4*/ 	.word	0xffffffff


	//   ....[67]....
        /*01c8*/ 	.word	0xffffffff


	//   ....[68]....
        /*01cc*/ 	.word	0xffffffff


	//   ....[69]....
        /*01d0*/ 	.word	0xffffffff


	//   ....[70]....
        /*01d4*/ 	.word	0xffffffff


	//   ....[71]....
        /*01d8*/ 	.word	0xffffffff


	//   ....[72]....
        /*01dc*/ 	.word	0xffffffff


	//   ....[73]....
        /*01e0*/ 	.word	0xffffffff


	//   ....[74]....
        /*01e4*/ 	.word	0xffffffff


	//   ....[75]....
        /*01e8*/ 	.word	0xffffffff


	//   ....[76]....
        /*01ec*/ 	.word	0xffffffff


	//   ....[77]....
        /*01f0*/ 	.word	0xffffffff


	//   ....[78]....
        /*01f4*/ 	.word	0xffffffff


	//   ....[79]....
        /*01f8*/ 	.word	0xffffffff


	//   ....[80]....
        /*01fc*/ 	.word	0xffffffff


	//   ....[81]....
        /*0200*/ 	.word	0xffffffff


	//   ....[82]....
        /*0204*/ 	.word	0xffffffff


	//   ....[83]....
        /*0208*/ 	.word	0xffffffff


	//   ....[84]....
        /*020c*/ 	.word	0xffffffff


	//   ....[85]....
        /*0210*/ 	.word	0xffffffff


	//   ....[86]....
        /*0214*/ 	.word	0xffffffff


	//   ....[87]....
        /*0218*/ 	.word	0xffffffff


	//   ....[88]....
        /*021c*/ 	.word	0xffffffff


	//   ....[89]....
        /*0220*/ 	.word	0xffffffff


	//   ....[90]....
        /*0224*/ 	.word	0xffffffff


	//   ....[91]....
        /*0228*/ 	.word	0xffffffff


	//   ....[92]....
        /*022c*/ 	.word	0xffffffff


	//   ....[93]....
        /*0230*/ 	.word	0xffffffff


	//   ....[94]....
        /*0234*/ 	.word	0xffffffff


	//   ....[95]....
        /*0238*/ 	.word	0xffffffff


	//   ....[96]....
        /*023c*/ 	.word	0xffffffff


	//   ....[97]....
        /*0240*/ 	.word	0xffffffff


	//   ....[98]....
        /*0244*/ 	.word	0xffffffff


	//   ....[99]....
        /*0248*/ 	.word	0xffffffff


	//   ....[100]....
        /*024c*/ 	.word	0xffffffff


	//   ....[101]....
        /*0250*/ 	.word	0xffffffff


	//   ....[102]....
        /*0254*/ 	.word	0xffffffff


	//   ....[103]....
        /*0258*/ 	.word	0xffffffff


	//   ....[104]....
        /*025c*/ 	.word	0xffffffff


	//   ....[105]....
        /*0260*/ 	.word	0xffffffff


	//   ....[106]....
        /*0264*/ 	.word	0xffffffff


	//   ....[107]....
        /*0268*/ 	.word	0xffffffff


	//   ....[108]....
        /*026c*/ 	.word	0x05000015


	//   ....[109]....
        /*0270*/ 	.word	0x05000015


	//   ....[110]....
        /*0274*/ 	.word	0x05000015


	//   ....[111]....
        /*0278*/ 	.word	0x05000015


	//   ....[112]....
        /*027c*/ 	.word	0x05000015


	//   ....[113]....
        /*0280*/ 	.word	0x05000015


	//   ....[114]....
        /*0284*/ 	.word	0x05000015


	//   ....[115]....
        /*0288*/ 	.word	0x05000015


	//   ....[116]....
        /*028c*/ 	.word	0x05000015


	//   ....[117]....
        /*0290*/ 	.word	0x05000015


	//   ....[118]....
        /*0294*/ 	.word	0x05000015


	//   ....[119]....
        /*0298*/ 	.word	0x05000015


	//   ....[120]....
        /*029c*/ 	.word	0x05000015


	//   ....[121]....
        /*02a0*/ 	.word	0x05000015


	//   ....[122]....
        /*02a4*/ 	.word	0x05000015


	//   ....[123]....
        /*02a8*/ 	.word	0x05000015


	//   ....[124]....
        /*02ac*/ 	.word	0x05000015


	//   ....[125]....
        /*02b0*/ 	.word	0x05000015


	//   ....[126]....
        /*02b4*/ 	.word	0x05000015


	//   ....[127]....
        /*02b8*/ 	.word	0x05000015


	//   ....[128]....
        /*02bc*/ 	.word	0x05000015


	//   ....[129]....
        /*02c0*/ 	.word	0x05000015


	//   ....[130]....
        /*02c4*/ 	.word	0x05000015


	//   ....[131]....
        /*02c8*/ 	.word	0x05000015


	//   ....[132]....
        /*02cc*/ 	.word	0x05000015


	//   ....[133]....
        /*02d0*/ 	.word	0x05000015


	//   ....[134]....
        /*02d4*/ 	.word	0x05000015


	//   ....[135]....
        /*02d8*/ 	.word	0x05000015


	//   ....[136]....
        /*02dc*/ 	.word	0x05000015


	//   ....[137]....
        /*02e0*/ 	.word	0x05000015


	//   ....[138]....
        /*02e4*/ 	.word	0x05000015


	//   ....[139]....
        /*02e8*/ 	.word	0x05000015


	//   ....[140]....
        /*02ec*/ 	.word	0x05000015


	//   ....[141]....
        /*02f0*/ 	.word	0x05000015


	//   ....[142]....
        /*02f4*/ 	.word	0x05000015


	//   ....[143]....
        /*02f8*/ 	.word	0x05000015


	//   ....[144]....
        /*02fc*/ 	.word	0x05000015


	//   ....[145]....
        /*0300*/ 	.word	0x05000015


	//   ....[146]....
        /*0304*/ 	.word	0x05000015


	//   ....[147]....
        /*0308*/ 	.word	0x05000015


	//   ....[148]....
        /*030c*/ 	.word	0x05000015


	//   ....[149]....
        /*0310*/ 	.word	0x05000015


	//   ....[150]....
        /*0314*/ 	.word	0x05000015


	//   ....[151]....
        /*0318*/ 	.word	0x05000015


	//   ....[152]....
        /*031c*/ 	.word	0x05000015


	//   ....[153]....
        /*0320*/ 	.word	0x05000015


	//   ....[154]....
        /*0324*/ 	.word	0x05000015


	//   ....[155]....
        /*0328*/ 	.word	0x05000015


	//   ....[156]....
        /*032c*/ 	.word	0x05000015


	//   ....[157]....
        /*0330*/ 	.word	0x05000015


	//   ....[158]....
        /*0334*/ 	.word	0x05000015


	//   ....[159]....
        /*0338*/ 	.word	0x05000015


	//----- nvinfo : EIATTR_COOP_GROUP_INSTR_OFFSETS
	.align		4
.L_494:
        /*033c*/ 	.byte	0x04, 0x28
        /*033e*/ 	.short	(.L_496 - .L_495)


	//   ....[0]....
.L_495:
        /*0340*/ 	.word	0x000002f0


	//   ....[1]....
        /*0344*/ 	.word	0x00000490


	//   ....[2]....
        /*0348*/ 	.word	0x00000800


	//   ....[3]....
        /*034c*/ 	.word	0x00000820


	//   ....[4]....
        /*0350*/ 	.word	0x00000860


	//   ....[5]....
        /*0354*/ 	.word	0x00000890


	//   ....[6]....
        /*0358*/ 	.word	0x00000900


	//   ....[7]....
        /*035c*/ 	.word	0x00000940


	//   ....[8]....
        /*0360*/ 	.word	0x00000980


	//   ....[9]....
        /*0364*/ 	.word	0x000009d0


	//   ....[10]....
        /*0368*/ 	.word	0x00000a20


	//   ....[11]....
        /*036c*/ 	.word	0x00000a40


	//   ....[12]....
        /*0370*/ 	.word	0x00000b00


	//   ....[13]....
        /*0374*/ 	.word	0x00000e00


	//   ....[14]....
        /*0378*/ 	.word	0x00002510


	//   ....[15]....
        /*037c*/ 	.word	0x00002680


	//   ....[16]....
        /*0380*/ 	.word	0x000029f0


	//   ....[17]....
        /*0384*/ 	.word	0x00002a40


	//   ....[18]....
        /*0388*/ 	.word	0x00002ab0


	//   ....[19]....
        /*038c*/ 	.word	0x00002ad0


	//   ....[20]....
        /*0390*/ 	.word	0x00002b50


	//   ....[21]....
        /*0394*/ 	.word	0x00002b70


	//   ....[22]....
        /*0398*/ 	.word	0x00002be0


	//   ....[23]....
        /*039c*/ 	.word	0x00002c00


	//   ....[24]....
        /*03a0*/ 	.word	0x00002c70


	//   ....[25]....
        /*03a4*/ 	.word	0x00002c90


	//   ....[26]....
        /*03a8*/ 	.word	0x00002d10


	//   ....[27]....
        /*03ac*/ 	.word	0x00002eb0


	//   ....[28]....
        /*03b0*/ 	.word	0x000032a0


	//   ....[29]....
        /*03b4*/ 	.word	0x00003310


	//   ....[30]....
        /*03b8*/ 	.word	0x00003370


	//   ....[31]....
        /*03bc*/ 	.word	0x000033c0


	//   ....[32]....
        /*03c0*/ 	.word	0x000033e0


	//   ....[33]....
        /*03c4*/ 	.word	0x00003440


	//   ....[34]....
        /*03c8*/ 	.word	0x00003460


	//   ....[35]....
        /*03cc*/ 	.word	0x000034e0


	//   ....[36]....
        /*03d0*/ 	.word	0x00003510


	//   ....[37]....
        /*03d4*/ 	.word	0x00003590


	//   ....[38]....
        /*03d8*/ 	.word	0x000035b0


	//   ....[39]....
        /*03dc*/ 	.word	0x00003630


	//   ....[40]....
        /*03e0*/ 	.word	0x00003650


	//   ....[41]....
        /*03e4*/ 	.word	0x00003770


	//   ....[42]....
        /*03e8*/ 	.word	0x000037d0


	//   ....[43]....
        /*03ec*/ 	.word	0x00003870


	//   ....[44]....
        /*03f0*/ 	.word	0x00003890


	//   ....[45]....
        /*03f4*/ 	.word	0x000038b0


	//   ....[46]....
        /*03f8*/ 	.word	0x00003930


	//   ....[47]....
        /*03fc*/ 	.word	0x00003950


	//   ....[48]....
        /*0400*/ 	.word	0x000039c0


	//   ....[49]....
        /*0404*/ 	.word	0x000039e0


	//   ....[50]....
        /*0408*/ 	.word	0x00003a50


	//   ....[51]....
        /*040c*/ 	.word	0x00003a70


	//   ....[52]....
        /*0410*/ 	.word	0x00003af0


	//   ....[53]....
        /*0414*/ 	.word	0x00003b10


	//   ....[54]....
        /*0418*/ 	.word	0x00005650


	//   ....[55]....
        /*041c*/ 	.word	0x000057a0


	//   ....[56]....
        /*0420*/ 	.word	0x00005c50


	//   ....[57]....
        /*0424*/ 	.word	0x00005ce0


	//   ....[58]....
        /*0428*/ 	.word	0x00005d20


	//   ....[59]....
        /*042c*/ 	.word	0x00005d50


	//   ....[60]....
        /*0430*/ 	.word	0x00005dc0


	//   ....[61]....
        /*0434*/ 	.word	0x00005e00


	//   ....[62]....
        /*0438*/ 	.word	0x00005e40


	//   ....[63]....
        /*043c*/ 	.word	0x00005e90


	//   ....[64]....
        /*0440*/ 	.word	0x00005ed0


	//   ....[65]....
        /*0444*/ 	.word	0x00005f00


	//   ....[66]....
        /*0448*/ 	.word	0x000061e0


	//   ....[67]....
        /*044c*/ 	.word	0x000062b0


	//   ....[68]....
        /*0450*/ 	.word	0x00007c70


	//   ....[69]....
        /*0454*/ 	.word	0x00007db0


	//   ....[70]....
        /*0458*/ 	.word	0x00008200


	//   ....[71]....
        /*045c*/ 	.word	0x00008270


	//   ....[72]....
        /*0460*/ 	.word	0x000082d0


	//   ....[73]....
        /*0464*/ 	.word	0x00008300


	//   ....[74]....
        /*0468*/ 	.word	0x00008360


	//   ....[75]....
        /*046c*/ 	.word	0x00008390


	//   ....[76]....
        /*0470*/ 	.word	0x00008400


	//   ....[77]....
        /*0474*/ 	.word	0x00008420


	//   ....[78]....
        /*0478*/ 	.word	0x000084a0


	//   ....[79]....
        /*047c*/ 	.word	0x000084b0


	//   ....[80]....
        /*0480*/ 	.word	0x00008720


	//   ....[81]....
        /*0484*/ 	.word	0x000087d0


	//   ....[82]....
        /*0488*/ 	.word	0x00008b10


	//   ....[83]....
        /*048c*/ 	.word	0x00008b80


	//   ....[84]....
        /*0490*/ 	.word	0x00008bf0


	//   ....[85]....
        /*0494*/ 	.word	0x00008c10


	//   ....[86]....
        /*0498*/ 	.word	0x00008c80


	//   ....[87]....
        /*049c*/ 	.word	0x00008ca0


	//   ....[88]....
        /*04a0*/ 	.word	0x00008d20


	//   ....[89]....
        /*04a4*/ 	.word	0x00008d40


	//   ....[90]....
        /*04a8*/ 	.word	0x00008dc0


	//   ....[91]....
        /*04ac*/ 	.word	0x00008de0


	//   ....[92]....
        /*04b0*/ 	.word	0x00008e90


	//   ....[93]....
        /*04b4*/ 	.word	0x00008eb0


	//   ....[94]....
        /*04b8*/ 	.word	0x00008ec0


	//   ....[95]....
        /*04bc*/ 	.word	0x00008fe0


	//   ....[96]....
        /*04c0*/ 	.word	0x00009040


	//   ....[97]....
        /*04c4*/ 	.word	0x000090c0


	//   ....[98]....
        /*04c8*/ 	.word	0x000090e0


	//   ....[99]....
        /*04cc*/ 	.word	0x00009160


	//   ....[100]....
        /*04d0*/ 	.word	0x00009180


	//   ....[101]....
        /*04d4*/ 	.word	0x000091f0


	//   ....[102]....
        /*04d8*/ 	.word	0x00009210


	//   ....[103]....
        /*04dc*/ 	.word	0x00009280


	//   ....[104]....
        /*04e0*/ 	.word	0x000092a0


	//   ....[105]....
        /*04e4*/ 	.word	0x00009350


	//   ....[106]....
        /*04e8*/ 	.word	0x00009370


	//   ....[107]....
        /*04ec*/ 	.word	0x00009380


	//   ....[108]....
        /*04f0*/ 	.word	0x0000ac10


	//   ....[109]....
        /*04f4*/ 	.word	0x0000aca0


	//   ....[110]....
        /*04f8*/ 	.word	0x0000ad90


	//   ....[111]....
        /*04fc*/ 	.word	0x0000ade0


	//   ....[112]....
        /*0500*/ 	.word	0x0000aeb0


	//   ....[113]....
        /*0504*/ 	.word	0x0000af00


	//   ....[114]....
        /*0508*/ 	.word	0x0000aff0


	//   ....[115]....
        /*050c*/ 	.word	0x0000b040


	//   ....[116]....
        /*0510*/ 	.word	0x0000b100


	//   ....[117]....
        /*0514*/ 	.word	0x0000b150


	//   ....[118]....
        /*0518*/ 	.word	0x0000b220


	//   ....[119]....
        /*051c*/ 	.word	0x0000b270


	//   ....[120]....
        /*0520*/ 	.word	0x0000b2a0


	//   ....[121]....
        /*0524*/ 	.word	0x0000b3c0


	//   ....[122]....
        /*0528*/ 	.word	0x0000b460


	//   ....[123]....
        /*052c*/ 	.word	0x0000b540


	//   ....[124]....
        /*0530*/ 	.word	0x0000b590


	//   ....[125]....
        /*0534*/ 	.word	0x0000b660


	//   ....[126]....
        /*0538*/ 	.word	0x0000b6b0


	//   ....[127]....
        /*053c*/ 	.word	0x0000b780


	//   ....[128]....
        /*0540*/ 	.word	0x0000b7f0


	//   ....[129]....
        /*0544*/ 	.word	0x0000b860


	//   ....[130]....
        /*0548*/ 	.word	0x0000b910


	//   ....[131]....
        /*054c*/ 	.word	0x0000b980


	//   ....[132]....
        /*0550*/ 	.word	0x0000ba10


	//   ....[133]....
        /*0554*/ 	.word	0x0000ba40


	//   ....[134]....
        /*0558*/ 	.word	0x0000bb50


	//   ....[135]....
        /*055c*/ 	.word	0x0000bc00


	//   ....[136]....
        /*0560*/ 	.word	0x0000bcd0


	//   ....[137]....
        /*0564*/ 	.word	0x0000bd20


	//   ....[138]....
        /*0568*/ 	.word	0x0000bde0


	//   ....[139]....
        /*056c*/ 	.word	0x0000be40


	//   ....[140]....
        /*0570*/ 	.word	0x0000bf00


	//   ....[141]....
        /*0574*/ 	.word	0x0000bf80


	//   ....[142]....
        /*0578*/ 	.word	0x0000c010


	//   ....[143]....
        /*057c*/ 	.word	0x0000c0b0


	//   ....[144]....
        /*0580*/ 	.word	0x0000c130


	//   ....[145]....
        /*0584*/ 	.word	0x0000c200


	//   ....[146]....
        /*0588*/ 	.word	0x0000c230


	//   ....[147]....
        /*058c*/ 	.word	0x0000c320


	//   ....[148]....
        /*0590*/ 	.word	0x0000c3c0


	//   ....[149]....
        /*0594*/ 	.word	0x0000c4a0


	//   ....[150]....
        /*0598*/ 	.word	0x0000c4f0


	//   ....[151]....
        /*059c*/ 	.word	0x0000c5c0


	//   ....[152]....
        /*05a0*/ 	.word	0x0000c610


	//   ....[153]....
        /*05a4*/ 	.word	0x0000c6e0


	//   ....[154]....
        /*05a8*/ 	.word	0x0000c730


	//   ....[155]....
        /*05ac*/ 	.word	0x0000c810


	//   ....[156]....
        /*05b0*/ 	.word	0x0000c860


	//   ....[157]....
        /*05b4*/ 	.word	0x0000c920


	//   ....[158]....
        /*05b8*/ 	.word	0x0000c970


	//   ....[159]....
        /*05bc*/ 	.word	0x0000c9a0


	//----- nvinfo : EIATTR_VRC_CTA_INIT_COUNT
	.align		4
.L_496:
        /*05c0*/ 	.byte	0x02, 0x4a
	.zero		1
	.zero		1


	//----- nvinfo : EIATTR_EXIT_INSTR_OFFSETS
	.align		4
        /*05c4*/ 	.byte	0x04, 0x1c
        /*05c6*/ 	.short	(.L_498 - .L_497)


	//   ....[0]....
.L_497:
        /*05c8*/ 	.word	0x00001370


	//   ....[1]....
        /*05cc*/ 	.word	0x00001610


	//   ....[2]....
        /*05d0*/ 	.word	0x00001da0


	//   ....[3]....
        /*05d4*/ 	.word	0x00001e70


	//   ....[4]....
        /*05d8*/ 	.word	0x00002200


	//   ....[5]....
        /*05dc*/ 	.word	0x00002270


	//   ....[6]....
        /*05e0*/ 	.word	0x00004340


	//   ....[7]....
        /*05e4*/ 	.word	0x00004510


	//   ....[8]....
        /*05e8*/ 	.word	0x00004ce0


	//   ....[9]....
        /*05ec*/ 	.word	0x00004dd0


	//   ....[10]....
        /*05f0*/ 	.word	0x00005170


	//   ....[11]....
        /*05f4*/ 	.word	0x000051e0


	//   ....[12]....
        /*05f8*/ 	.word	0x00005210


	//   ....[13]....
        /*05fc*/ 	.word	0x00007710


	//   ....[14]....
        /*0600*/ 	.word	0x000077d0


	//   ....[15]....
        /*0604*/ 	.word	0x0000ab00


	//   ....[16]....
        /*0608*/ 	.word	0x0000abc0


	//----- nvinfo : EIATTR_MAX_THREADS
	.align		4
.L_498:
        /*060c*/ 	.byte	0x04, 0x05
        /*060e*/ 	.short	(.L_500 - .L_499)
.L_499:
        /*0610*/ 	.word	0x00000100
        /*0614*/ 	.word	0x00000001
        /*0618*/ 	.word	0x00000001


	//----- nvinfo : EIATTR_CRS_STACK_SIZE
	.align		4
.L_500:
        /*061c*/ 	.byte	0x04, 0x1e
        /*061e*/ 	.short	(.L_502 - .L_501)
.L_501:
        /*0620*/ 	.word	0x00000000


	//----- nvinfo : EIATTR_CBANK_PARAM_SIZE
	.align		4
.L_502:
        /*0624*/ 	.byte	0x03, 0x19
        /*0626*/ 	.short	0x0044


	//----- nvinfo : EIATTR_PARAM_CBANK
	.align		4
        /*0628*/ 	.byte	0x04, 0x0a
        /*062a*/ 	.short	(.L_504 - .L_503)
	.align		4
.L_503:
        /*062c*/ 	.word	index@(.nv.constant0._ZN6thrust24THRUST_300001_SM_1000_NS8cuda_cub4core6detail13_kernel_agentINS1_15__reduce_by_key16ReduceByKeyAgentINS0_6detail15normal_iteratorINS0_10device_ptrIiEEEENS0_17constant_iteratorIiNS0_11use_defaultESD_EESB_SB_N4cuda3std3__48equal_toIiEENSH_4plusIiEEPiiEEJSB_SE_SB_SB_SM_N3cub18CUB_300001_SM_100024ReduceByKeyScanTileStateIiiLb1EEESJ_SL_iiEEEvDpT0_)
        /*0630*/ 	.short	0x0380
        /*0632*/ 	.short	0x0044


	//----- nvinfo : EIATTR_SW_WAR
	.align		4
.L_504:
        /*0634*/ 	.byte	0x04, 0x36
        /*0636*/ 	.short	(.L_506 - .L_505)
.L_505:
        /*0638*/ 	.word	0x00000008
.L_506:


//--------------------- .nv.info._ZN6thrust24THRUST_300001_SM_1000_NS8cuda_cub4core6detail13_kernel_agentINS1_15__reduce_by_key9InitAgentIN3cub18CUB_300001_SM_100024ReduceByKeyScanTileStateIiiLb1EEEiPiEEJSA_iSB_EEEvDpT0_ --------------------------
	.section	.nv.info._ZN6thrust24THRUST_300001_SM_1000_NS8cuda_cub4core6detail13_kernel_agentINS1_15__reduce_by_key9InitAgentIN3cub18CUB_300001_SM_100024ReduceByKeyScanTileStateIiiLb1EEEiPiEEJSA_iSB_EEEvDpT0_,"",@"SHT_CUDA_INFO"
	.sectionflags	@""
	.align	4


	//----- nvinfo : EIATTR_CUDA_API_VERSION
	.align		4
        /*0000*/ 	.byte	0x04, 0x37
        /*0002*/ 	.short	(.L_508 - .L_507)
.L_507:
        /*0004*/ 	.word	0x00000082


	//----- nvinfo : EIATTR_KPARAM_INFO
	.align		4
.L_508:
        /*0008*/ 	.byte	0x04, 0x17
        /*000a*/ 	.short	(.L_510 - .L_509)
.L_509:
        /*000c*/ 	.word	0x00000000
        /*0010*/ 	.short	0x0002
        /*0012*/ 	.short	0x0010
        /*0014*/ 	.byte	0x00, 0xf5, 0x21, 0x00


	//----- nvinfo : EIATTR_KPARAM_INFO
	.align		4
.L_510:
        /*0018*/ 	.byte	0x04, 0x17
        /*001a*/ 	.short	(.L_512 - .L_511)
.L_511:
        /*001c*/ 	.word	0x00000000
        /*0020*/ 	.short	0x0001
        /*0022*/ 	.short	0x0008
        /*0024*/ 	.byte	0x00, 0xf0, 0x11, 0x00


	//----- nvinfo : EIATTR_KPARAM_INFO
	.align		4
.L_512:
        /*0028*/ 	.byte	0x04, 0x17
        /*002a*/ 	.short	(.L_514 - .L_513)
.L_513:
        /*002c*/ 	.word	0x00000000
        /*0030*/ 	.short	0x0000
        /*0032*/ 	.short	0x0000
        /*0034*/ 	.byte	0x00, 0xf0, 0x21, 0x00


	//----- nvinfo : EIATTR_SPARSE_MMA_MASK
	.align		4
.L_514:
        /*0038*/ 	.byte	0x03, 0x50
        /*003a*/ 	.short	0x0000


	//----- nvinfo : EIATTR_MAXREG_COUNT
	.align		4
        /*003c*/ 	.byte	0x03, 0x1b
        /*003e*/ 	.short	0x00ff


	//----- nvinfo : EIATTR_MERCURY_ISA_VERSION
	.align		4
        /*0040*/ 	.byte	0x03, 0x5f
        /*0042*/ 	.short	0x0101


	//----- nvinfo : EIATTR_VRC_CTA_INIT_COUNT
	.align		4
        /*0044*/ 	.byte	0x02, 0x4a
	.zero		1
	.zero		1


	//----- nvinfo : EIATTR_EXIT_INSTR_OFFSETS
	.align		4
        /*0048*/ 	.byte	0x04, 0x1c
        /*004a*/ 	.short	(.L_516 - .L_515)


	//   ....[0]....
.L_515:
        /*004c*/ 	.word	0x00000140


	//   ....[1]....
        /*0050*/ 	.word	0x00000170


	//----- nvinfo : EIATTR_MAX_THREADS
	.align		4
.L_516:
        /*0054*/ 	.byte	0x04, 0x05
        /*0056*/ 	.short	(.L_518 - .L_517)
.L_517:
        /*0058*/ 	.word	0x00000080
        /*005c*/ 	.word	0x00000001
        /*0060*/ 	.word	0x00000001


	//----- nvinfo : EIATTR_CBANK_PARAM_SIZE
	.align		4
.L_518:
        /*0064*/ 	.byte	0x03, 0x19
        /*0066*/ 	.short	0x0018


	//----- nvinfo : EIATTR_PARAM_CBANK
	.align		4
        /*0068*/ 	.byte	0x04, 0x0a
        /*006a*/ 	.short	(.L_520 - .L_519)
	.align		4
.L_519:
        /*006c*/ 	.word	index@(.nv.constant0._ZN6thrust24THRUST_300001_SM_1000_NS8cuda_cub4core6detail13_kernel_agentINS1_15__reduce_by_key9InitAgentIN3cub18CUB_300001_SM_100024ReduceByKeyScanTileStateIiiLb1EEEiPiEEJSA_iSB_EEEvDpT0_)
        /*0070*/ 	.short	0x0380
        /*0072*/ 	.short	0x0018


	//----- nvinfo : EIATTR_SW_WAR
	.align		4
.L_520:
        /*0074*/ 	.byte	0x04, 0x36
        /*0076*/ 	.short	(.L_522 - .L_521)
.L_521:
        /*0078*/ 	.word	0x00000008
.L_522:


//--------------------- .nv.callgraph             --------------------------
	.section	.nv.callgraph,"",@"SHT_CUDA_CALLGRAPH"
	.align	4
	.sectionentsize	8
	.align		4
        /*0000*/ 	.word	0x00000000
	.align		4
        /*0004*/ 	.word	0xffffffff
	.align		4
        /*0008*/ 	.word	0x00000000
	.align		4
        /*000c*/ 	.word	0xfffffffe
	.align		4
        /*0010*/ 	.word	0x00000000
	.align		4
        /*0014*/ 	.word	0xfffffffd
	.align		4
        /*0018*/ 	.word	0x00000000
	.align		4
        /*001c*/ 	.word	0xfffffffc


//--------------------- .nv.constant4             --------------------------
	.section	.nv.constant4,"a",@progbits
	.align	8
	.align		8
.nv.constant4:
        /*0000*/ 	.dword	_ZN34_INTERNAL_edd19e27_4_k_cu_f3e1ce0c4cuda3std3__45__cpo5beginE
	.align		8
        /*0008*/ 	.dword	_ZN34_INTERNAL_edd19e27_4_k_cu_f3e1ce0c4cuda3std3__45__cpo3endE
	.align		8
        /*0010*/ 	.dword	_ZN34_INTERNAL_edd19e27_4_k_cu_f3e1ce0c4cuda3std3__45__cpo6cbeginE
	.align		8
        /*0018*/ 	.dword	_ZN34_INTERNAL_edd19e27_4_k_cu_f3e1ce0c4cuda3std3__45__cpo4cendE
	.align		8
        /*0020*/ 	.dword	_ZN34_INTERNAL_edd19e27_4_k_cu_f3e1ce0c4cuda3std3__45__cpo6rbeginE
	.align		8
        /*0028*/ 	.dword	_ZN34_INTERNAL_edd19e27_4_k_cu_f3e1ce0c4cuda3std3__45__cpo4rendE
	.align		8
        /*0030*/ 	.dword	_ZN34_INTERNAL_edd19e27_4_k_cu_f3e1ce0c4cuda3std3__45__cpo7crbeginE
	.align		8
        /*0038*/ 	.dword	_ZN34_INTERNAL_edd19e27_4_k_cu_f3e1ce0c4cuda3std3__45__cpo5crendE
	.align		8
        /*0040*/ 	.dword	_ZN34_INTERNAL_edd19e27_4_k_cu_f3e1ce0c4cuda3std3__436_GLOBAL__N__edd19e27_4_k_cu_f3e1ce0c6ignoreE
	.align		8
        /*0048*/ 	.dword	_ZN34_INTERNAL_edd19e27_4_k_cu_f3e1ce0c4cuda3std3__419piecewise_constructE
	.align		8
        /*0050*/ 	.dword	_ZN34_INTERNAL_edd19e27_4_k_cu_f3e1ce0c4cuda3std3__48in_placeE
	.align		8
        /*0058*/ 	.dword	_ZN34_INTERNAL_edd19e27_4_k_cu_f3e1ce0c4cuda3std3__420unreachable_sentinelE
	.align		8
        /*0060*/ 	.dword	_ZN34_INTERNAL_edd19e27_4_k_cu_f3e1ce0c4cuda3std3__47nulloptE
	.align		8
        /*0068*/ 	.dword	_ZN34_INTERNAL_edd19e27_4_k_cu_f3e1ce0c4cuda3std3__48unexpectE
	.align		8
        /*0070*/ 	.dword	_ZN34_INTERNAL_edd19e27_4_k_cu_f3e1ce0c4cuda3std6ranges3__45__cpo4swapE
	.align		8
        /*0078*/ 	.dword	_ZN34_INTERNAL_edd19e27_4_k_cu_f3e1ce0c4cuda3std6ranges3__45__cpo9iter_moveE
	.align		8
        /*0080*/ 	.dword	_ZN34_INTERNAL_edd19e27_4_k_cu_f3e1ce0c4cuda3std6ranges3__45__cpo5beginE
	.align		8
        /*0088*/ 	.dword	_ZN34_INTERNAL_edd19e27_4_k_cu_f3e1ce0c4cuda3std6ranges3__45__cpo3endE
	.align		8
        /*0090*/ 	.dword	_ZN34_INTERNAL_edd19e27_4_k_cu_f3e1ce0c4cuda3std6ranges3__45__cpo6cbeginE
	.align		8
        /*0098*/ 	.dword	_ZN34_INTERNAL_edd19e27_4_k_cu_f3e1ce0c4cuda3std6ranges3__45__cpo4cendE
	.align		8
        /*00a0*/ 	.dword	_ZN34_INTERNAL_edd19e27_4_k_cu_f3e1ce0c4cuda3std6ranges3__45__cpo7advanceE
	.align		8
        /*00a8*/ 	.dword	_ZN34_INTERNAL_edd19e27_4_k_cu_f3e1ce0c4cuda3std6ranges3__45__cpo9iter_swapE
	.align		8
        /*00b0*/ 	.dword	_ZN34_INTERNAL_edd19e27_4_k_cu_f3e1ce0c4cuda3std6ranges3__45__cpo4nextE
	.align		8
        /*00b8*/ 	.dword	_ZN34_INTERNAL_edd19e27_4_k_cu_f3e1ce0c4cuda3std6ranges3__45__cpo4prevE
	.align		8
        /*00c0*/ 	.dword	_ZN34_INTERNAL_edd19e27_4_k_cu_f3e1ce0c4cuda3std6ranges3__45__cpo4dataE
	.align		8
        /*00c8*/ 	.dword	_ZN34_INTERNAL_edd19e27_4_k_cu_f3e1ce0c4cuda3std6ranges3__45__cpo5cdataE
	.align		8
        /*00d0*/ 	.dword	_ZN34_INTERNAL_edd19e27_4_k_cu_f3e1ce0c4cuda3std6ranges3__45__cpo4sizeE
	.align		8
        /*00d8*/ 	.dword	_ZN34_INTERNAL_edd19e27_4_k_cu_f3e1ce0c4cuda3std6ranges3__45__cpo5ssizeE
	.align		8
        /*00e0*/ 	.dword	_ZN34_INTERNAL_edd19e27_4_k_cu_f3e1ce0c4cuda3std6ranges3__45__cpo8distanceE
	.align		8
        /*00e8*/ 	.dword	_ZN34_INTERNAL_edd19e27_4_k_cu_f3e1ce0c6thrust24THRUST_300001_SM_1000_NS8cuda_cub3parE
	.align		8
        /*00f0*/ 	.dword	_ZN34_INTERNAL_edd19e27_4_k_cu_f3e1ce0c6thrust24THRUST_300001_SM_1000_NS8cuda_cub10par_nosyncE
	.align		8
        /*00f8*/ 	.dword	_ZN34_INTERNAL_edd19e27_4_k_cu_f3e1ce0c6thrust24THRUST_300001_SM_1000_NS6system6detail10sequential3seqE
	.align		8
        /*0100*/ 	.dword	_ZN34_INTERNAL_edd19e27_4_k_cu_f3e1ce0c6thrust24THRUST_300001_SM_1000_NS6system3cpp3parE
	.align		8
        /*0108*/ 	.dword	_ZN34_INTERNAL_edd19e27_4_k_cu_f3e1ce0c6thrust24THRUST_300001_SM_1000_NS12placeholders2_1E
	.align		8
        /*0110*/ 	.dword	_ZN34_INTERNAL_edd19e27_4_k_cu_f3e1ce0c6thrust24THRUST_300001_SM_1000_NS12placeholders2_2E
	.align		8
        /*0118*/ 	.dword	_ZN34_INTERNAL_edd19e27_4_k_cu_f3e1ce0c6thrust24THRUST_300001_SM_1000_NS12placeholders2_3E
	.align		8
        /*0120*/ 	.dword	_ZN34_INTERNAL_edd19e27_4_k_cu_f3e1ce0c6thrust24THRUST_300001_SM_1000_NS12placeholders2_4E
	.align		8
        /*0128*/ 	.dword	_ZN34_INTERNAL_edd19e27_4_k_cu_f3e1ce0c6thrust24THRUST_300001_SM_1000_NS12placeholders2_5E
	.align		8
        /*0130*/ 	.dword	_ZN34_INTERNAL_edd19e27_4_k_cu_f3e1ce0c6thrust24THRUST_300001_SM_1000_NS12placeholders2_6E
	.align		8
        /*0138*/ 	.dword	_ZN34_INTERNAL_edd19e27_4_k_cu_f3e1ce0c6thrust24THRUST_300001_SM_1000_NS12placeholders2_7E
	.align		8
        /*0140*/ 	.dword	_ZN34_INTERNAL_edd19e27_4_k_cu_f3e1ce0c6thrust24THRUST_300001_SM_1000_NS12placeholders2_8E
	.align		8
        /*0148*/ 	.dword	_ZN34_INTERNAL_edd19e27_4_k_cu_f3e1ce0c6thrust24THRUST_300001_SM_1000_NS12placeholders2_9E
	.align		8
        /*0150*/ 	.dword	_ZN34_INTERNAL_edd19e27_4_k_cu_f3e1ce0c6thrust24THRUST_300001_SM_1000_NS12placeholders3_10E
	.align		8
        /*0158*/ 	.dword	_ZN34_INTERNAL_edd19e27_4_k_cu_f3e1ce0c6thrust24THRUST_300001_SM_1000_NS3seqE
	.align		8
        /*0160*/ 	.dword	_ZN34_INTERNAL_edd19e27_4_k_cu_f3e1ce0c6thrust24THRUST_300001_SM_1000_NS6deviceE


//--------------------- .text._ZN6kmeans6detail15scale_centroidsEiiPiPd --------------------------
	.section	.text._ZN6kmeans6detail15scale_centroidsEiiPiPd,"ax",@progbits
	.align	128
        .global         _ZN6kmeans6detail15scale_centroidsEiiPiPd
        .type           _ZN6kmeans6detail15scale_centroidsEiiPiPd,@function
        .size           _ZN6kmeans6detail15scale_centroidsEiiPiPd,(.L_x_799 - _ZN6kmeans6detail15scale_centroidsEiiPiPd)
        .other          _ZN6kmeans6detail15scale_centroidsEiiPiPd,@"STO_CUDA_ENTRY STV_DEFAULT"
_ZN6kmeans6detail15scale_centroidsEiiPiPd:
.text._ZN6kmeans6detail15scale_centroidsEiiPiPd:
[----:B------:R-:W-:Y:S01]  /*0000*/  LDC R1, c[0x0][0x37c] ;  /* 0x0000df00ff017b82 */ /* 0x000fe20000000800 */
[----:B------:R-:W0:Y:S07]  /*0010*/  S2R R0, SR_TID.Y ;  /* 0x0000000000007919 */ /* 0x000e2e0000002200 */
[----:B------:R-:W1:Y:S01]  /*0020*/  LDC R2, c[0x0][0x360] ;  /* 0x0000d800ff027b82 */ /* 0x000e620000000800 */
[----:B------:R-:W2:Y:S01]  /*0030*/  LDCU.64 UR6, c[0x0][0x380] ;  /* 0x00007000ff0677ac */ /* 0x000ea20008000a00 */
[----:B------:R-:W1:Y:S06]  /*0040*/  S2R R3, SR_TID.X ;  /* 0x0000000000037919 */ /* 0x000e6c0000002100 */
[----:B------:R-:W0:Y:S08]  /*0050*/  S2UR UR5, SR_CTAID.Y ;  /* 0x00000000000579c3 */ /* 0x000e300000002600 */
[----:B------:R-:W0:Y:S08]  /*0060*/  LDC R5, c[0x0][0x364] ;  /* 0x0000d900ff057b82 */ /* 0x000e300000000800 */
[----:B------:R-:W1:Y:S01]  /*0070*/  S2UR UR4, SR_CTAID.X ;  /* 0x00000000000479c3 */ /* 0x000e620000002500 */
[----:B0-----:R-:W-:-:S05]  /*0080*/  IMAD R0, R5, UR5, R0 ;  /* 0x0000000505007c24 */ /* 0x001fca000f8e0200 */
[----:B--2---:R-:W-:Y:S01]  /*0090*/  ISETP.GE.AND P0, PT, R0, UR7, PT ;  /* 0x0000000700007c0c */ /* 0x004fe2000bf06270 */
[----:B-1----:R-:W-:-:S05]  /*00a0*/  IMAD R3, R2, UR4, R3 ;  /* 0x0000000402037c24 */ /* 0x002fca000f8e0203 */
[----:B------:R-:W-:-:S13]  /*00b0*/  ISETP.GE.OR P0, PT, R3, UR6, P0 ;  /* 0x0000000603007c0c */ /* 0x000fda0008706670 */
[----:B------:R-:W-:Y:S05]  /*00c0*/  @P0 EXIT ;  /* 0x000000000000094d */ /* 0x000fea0003800000 */
[----:B------:R-:W0:Y:S01]  /*00d0*/  LDC.64 R4, c[0x0][0x388] ;  /* 0x0000e200ff047b82 */ /* 0x000e220000000a00 */
[----:B------:R-:W1:Y:S01]  /*00e0*/  LDCU.64 UR4, c[0x0][0x358] ;  /* 0x00006b00ff0477ac */ /* 0x000e620008000a00 */
[----:B0-----:R-:W-:-:S06]  /*00f0*/  IMAD.WIDE.U32 R4, R0, 0x4, R4 ;  /* 0x0000000400047825 */ /* 0x001fcc00078e0004 */
[----:B-1----:R-:W2:Y:S01]  /*0100*/  LDG.E R4, desc[UR4][R4.64] ;  /* 0x0000000404047981 */ /* 0x002ea2000c1e1900 */
[----:B------:R-:W-:Y:S01]  /*0110*/  BSSY.RECONVERGENT B0, `(.L_x_0) ;  /* 0x0000010000007945 */ /* 0x000fe20003800200 */
[----:B--2---:R-:W-:-:S06]  /*0120*/  VIMNMX R6, PT, PT, R4, 0x1, !PT ;  /* 0x0000000104067848 */ /* 0x004fcc0007fe0100 */
[----:B------:R-:W0:Y:S08]  /*0130*/  I2F.F64.U32 R6, R6 ;  /* 0x0000000600067312 */ /* 0x000e300000201800 */
[----:B0-----:R-:W0:Y:S01]  /*0140*/  MUFU.RCP64H R9, R7 ;  /* 0x0000000700097308 */ /* 0x001e220000001800 */
[----:B------:R-:W-:-:S05]  /*0150*/  VIADD R8, R7, 0x300402 ;  /* 0x0030040207087836 */ /* 0x000fca0000000000 */
[----:B------:R-:W-:Y:S01]  /*0160*/  FSETP.GEU.AND P0, PT, |R8|, 5.8789094863358348022e-39, PT ;  /* 0x004004020800780b */ /* 0x000fe20003f0e200 */
[----:B0-----:R-:W-:-:S08]  /*0170*/  DFMA R10, -R6, R8, 1 ;  /* 0x3ff00000060a742b */ /* 0x001fd00000000108 */
[----:B------:R-:W-:-:S08]  /*0180*/  DFMA R10, R10, R10, R10 ;  /* 0x0000000a0a0a722b */ /* 0x000fd0000000000a */
[----:B------:R-:W-:-:S08]  /*0190*/  DFMA R10, R8, R10, R8 ;  /* 0x0000000a080a722b */ /* 0x000fd00000000008 */
[----:B------:R-:W-:-:S08]  /*01a0*/  DFMA R12, -R6, R10, 1 ;  /* 0x3ff00000060c742b */ /* 0x000fd0000000010a */
[----:B------:R-:W-:Y:S01]  /*01b0*/  DFMA R10, R10, R12, R10 ;  /* 0x0000000c0a0a722b */ /* 0x000fe2000000000a */
[----:B------:R-:W-:Y:S10]  /*01c0*/  @P0 BRA `(.L_x_1) ;  /* 0x0000000000100947 */ /* 0x000ff40003800000 */
[----:B------:R-:W-:-:S05]  /*01d0*/  LOP3.LUT R2, R7, 0x7fffffff, RZ, 0xc0, !PT ;  /* 0x7fffffff07027812 */ /* 0x000fca00078ec0ff */
[----:B------:R-:W-:Y:S01]  /*01e0*/  VIADD R8, R2, 0xfff00000 ;  /* 0xfff0000002087836 */ /* 0x000fe20000000000 */
[----:B------:R-:W-:-:S07]  /*01f0*/  MOV R2, 0x210 ;  /* 0x0000021000027802 */ /* 0x000fce0000000f00 */
[----:B------:R-:W-:Y:S05]  /*0200*/  CALL.REL.NOINC `($__internal_0_$__cuda_sm20_dblrcp_rn_slowpath_v3) ;  /* 0x0000000000247944 */ /* 0x000fea0003c00000 */
.L_x_1:
[----:B------:R-:W-:Y:S05]  /*0210*/  BSYNC.RECONVERGENT B0 ;  /* 0x0000000000007941 */ /* 0x000fea0003800200 */
.L_x_0:
[----:B------:R-:W0:Y:S01]  /*0220*/  LDC.64 R4, c[0x0][0x390] ;  /* 0x0000e400ff047b82 */ /* 0x000e220000000a00 */
[----:B------:R-:W1:Y:S02]  /*0230*/  LDCU UR6, c[0x0][0x380] ;  /* 0x00007000ff0677ac */ /* 0x000e640008000800 */
[----:B-1----:R-:W-:-:S04]  /*0240*/  IMAD R3, R0, UR6, R3 ;  /* 0x0000000600037c24 */ /* 0x002fc8000f8e0203 */
[----:B0-----:R-:W-:-:S05]  /*0250*/  IMAD.WIDE R2, R3, 0x8, R4 ;  /* 0x0000000803027825 */ /* 0x001fca00078e0204 */
[----:B------:R-:W2:Y:S02]  /*0260*/  LDG.E.64 R4, desc[UR4][R2.64] ;  /* 0x0000000402047981 */ /* 0x000ea4000c1e1b00 */
[----:B--2---:R-:W-:-:S07]  /*0270*/  DMUL R4, R4, R10 ;  /* 0x0000000a04047228 */ /* 0x004fce0000000000 */
[----:B------:R-:W-:Y:S01]  /*0280*/  STG.E.64 desc[UR4][R2.64], R4 ;  /* 0x0000000402007986 */ /* 0x000fe2000c101b04 */
[----:B------:R-:W-:Y:S05]  /*0290*/  EXIT ;  /* 0x000000000000794d */ /* 0x000fea0003800000 */
        .weak           $__internal_0_$__cuda_sm20_dblrcp_rn_slowpath_v3
        .type           $__internal_0_$__cuda_sm20_dblrcp_rn_slowpath_v3,@function
        .size           $__internal_0_$__cuda_sm20_dblrcp_rn_slowpath_v3,(.L_x_799 - $__internal_0_$__cuda_sm20_dblrcp_rn_slowpath_v3)
$__internal_0_$__cuda_sm20_dblrcp_rn_slowpath_v3:
[----:B------:R-:W-:Y:S01]  /*02a0*/  MOV R4, R6 ;  /* 0x0000000600047202 */ /* 0x000fe20000000f00 */
[----:B------:R-:W-:Y:S01]  /*02b0*/  IMAD.MOV.U32 R5, RZ, RZ, R7 ;  /* 0x000000ffff057224 */ /* 0x000fe200078e0007 */
[----:B------:R-:W-:Y:S05]  /*02c0*/  BSSY.RECONVERGENT B1, `(.L_x_2) ;  /* 0x0000024000017945 */ /* 0x000fea0003800200 */
[----:B------:R-:W-:-:S14]  /*02d0*/  DSETP.GTU.AND P0, PT, |R4|, +INF , PT ;  /* 0x7ff000000400742a */ /* 0x000fdc0003f0c200 */
[----:B------:R-:W-:Y:S05]  /*02e0*/  @P0 BRA `(.L_x_3) ;  /* 0x00000000007c0947 */ /* 0x000fea0003800000 */
[----:B------:R-:W-:-:S05]  /*02f0*/  LOP3.LUT R9, R7, 0x7fffffff, RZ, 0xc0, !PT ;  /* 0x7fffffff07097812 */ /* 0x000fca00078ec0ff */
[----:B------:R-:W-:-:S05]  /*0300*/  VIADD R6, R9, 0xffffffff ;  /* 0xffffffff09067836 */ /* 0x000fca0000000000 */
[----:B------:R-:W-:-:S13]  /*0310*/  ISETP.GE.U32.AND P0, PT, R6, 0x7fefffff, PT ;  /* 0x7fefffff0600780c */ /* 0x000fda0003f06070 */
[----:B------:R-:W-:Y:S02]  /*0320*/  @P0 LOP3.LUT R7, R5, 0x7ff00000, RZ, 0x3c, !PT ;  /* 0x7ff0000005070812 */ /* 0x000fe400078e3cff */
[----:B------:R-:W-:Y:S01]  /*0330*/  @P0 MOV R6, RZ ;  /* 0x000000ff00060202 */ /* 0x000fe20000000f00 */
[----:B------:R-:W-:Y:S06]  /*0340*/  @P0 BRA `(.L_x_4) ;  /* 0x00000000006c0947 */ /* 0x000fec0003800000 */
[----:B------:R-:W-:-:S13]  /*0350*/  ISETP.GE.U32.AND P0, PT, R9, 0x1000001, PT ;  /* 0x010000010900780c */ /* 0x000fda0003f06070 */
[----:B------:R-:W-:Y:S05]  /*0360*/  @!P0 BRA `(.L_x_5) ;  /* 0x0000000000348947 */ /* 0x000fea0003800000 */
[----:B------:R-:W-:Y:S02]  /*0370*/  VIADD R7, R5, 0xc0200000 ;  /* 0xc020000005077836 */ /* 0x000fe40000000000 */
[----:B------:R-:W-:Y:S02]  /*0380*/  IMAD.MOV.U32 R6, RZ, RZ, R4 ;  /* 0x000000ffff067224 */ /* 0x000fe400078e0004 */
[----:B------:R-:W0:Y:S04]  /*0390*/  MUFU.RCP64H R9, R7 ;  /* 0x0000000700097308 */ /* 0x000e280000001800 */
[----:B0-----:R-:W-:-:S08]  /*03a0*/  DFMA R10, -R6, R8, 1 ;  /* 0x3ff00000060a742b */ /* 0x001fd00000000108 */
[----:B------:R-:W-:-:S08]  /*03b0*/  DFMA R10, R10, R10, R10 ;  /* 0x0000000a0a0a722b */ /* 0x000fd0000000000a */
[----:B------:R-:W-:-:S08]  /*03c0*/  DFMA R10, R8, R10, R8 ;  /* 0x0000000a080a722b */ /* 0x000fd00000000008 */
[----:B------:R-:W-:-:S08]  /*03d0*/  DFMA R8, -R6, R10, 1 ;  /* 0x3ff000000608742b */ /* 0x000fd0000000010a */
[----:B------:R-:W-:-:S08]  /*03e0*/  DFMA R8, R10, R8, R10 ;  /* 0x000000080a08722b */ /* 0x000fd0000000000a */
[----:B------:R-:W-:-:S08]  /*03f0*/  DMUL R8, R8, 2.2250738585072013831e-308 ;  /* 0x0010000008087828 */ /* 0x000fd00000000000 */
[----:B------:R-:W-:-:S08]  /*0400*/  DFMA R4, -R4, R8, 1 ;  /* 0x3ff000000404742b */ /* 0x000fd00000000108 */
[----:B------:R-:W-:-:S08]  /*0410*/  DFMA R4, R4, R4, R4 ;  /* 0x000000040404722b */ /* 0x000fd00000000004 */
[----:B------:R-:W-:Y:S01]  /*0420*/  DFMA R6, R8, R4, R8 ;  /* 0x000000040806722b */ /* 0x000fe20000000008 */
[----:B------:R-:W-:Y:S10]  /*0430*/  BRA `(.L_x_4) ;  /* 0x0000000000307947 */ /* 0x000ff40003800000 */
.L_x_5:
[----:B------:R-:W-:Y:S01]  /*0440*/  DMUL R4, R4, 8.11296384146066816958e+31 ;  /* 0x4690000004047828 */ /* 0x000fe20000000000 */
[----:B------:R-:W-:-:S05]  /*0450*/  MOV R6, R8 ;  /* 0x0000000800067202 */ /* 0x000fca0000000f00 */
[----:B------:R-:W0:Y:S02]  /*0460*/  MUFU.RCP64H R7, R5 ;  /* 0x0000000500077308 */ /* 0x000e240000001800 */
[----:B0-----:R-:W-:-:S08]  /*0470*/  DFMA R8, -R4, R6, 1 ;  /* 0x3ff000000408742b */ /* 0x001fd00000000106 */
[----:B------:R-:W-:-:S08]  /*0480*/  DFMA R8, R8, R8, R8 ;  /* 0x000000080808722b */ /* 0x000fd00000000008 */
[----:B------:R-:W-:-:S08]  /*0490*/  DFMA R8, R6, R8, R6 ;  /* 0x000000080608722b */ /* 0x000fd00000000006 */
[----:B------:R-:W-:-:S08]  /*04a0*/  DFMA R6, -R4, R8, 1 ;  /* 0x3ff000000406742b */ /* 0x000fd00000000108 */
[----:B------:R-:W-:-:S08]  /*04b0*/  DFMA R6, R8, R6, R8 ;  /* 0x000000060806722b */ /* 0x000fd00000000008 */
[----:B------:R-:W-:Y:S01]  /*04c0*/  DMUL R6, R6, 8.11296384146066816958e+31 ;  /* 0x4690000006067828 */ /* 0x000fe20000000000 */
[----:B------:R-:W-:Y:S10]  /*04d0*/  BRA `(.L_x_4) ;  /* 0x0000000000087947 */ /* 0x000ff40003800000 */
.L_x_3:
[----:B------:R-:W-:Y:S01]  /*04e0*/  LOP3.LUT R7, R5, 0x80000, RZ, 0xfc, !PT ;  /* 0x0008000005077812 */ /* 0x000fe200078efcff */
[----:B------:R-:W-:-:S07]  /*04f0*/  IMAD.MOV.U32 R6, RZ, RZ, R4 ;  /* 0x000000ffff067224 */ /* 0x000fce00078e0004 */
.L_x_4:
[----:B------:R-:W-:Y:S05]  /*0500*/  BSYNC.RECONVERGENT B1 ;  /* 0x0000000000017941 */ /* 0x000fea0003800200 */
.L_x_2:
[----:B------:R-:W-:Y:S02]  /*0510*/  HFMA2 R5, -RZ, RZ, 0, 0 ;  /* 0x00000000ff057431 */ /* 0x000fe400000001ff */
[----:B------:R-:W-:Y:S01]  /*0520*/  IMAD.MOV.U32 R4, RZ, RZ, R2 ;  /* 0x000000ffff047224 */ /* 0x000fe200078e0002 */
[----:B------:R-:W-:Y:S01]  /*0530*/  MOV R11, R7 ;  /* 0x00000007000b7202 */ /* 0x000fe20000000f00 */
[----:B------:R-:W-:Y:S02]  /*0540*/  IMAD.MOV.U32 R10, RZ, RZ, R6 ;  /* 0x000000ffff0a7224 */ /* 0x000fe400078e0006 */
[----:B------:R-:W-:Y:S05]  /*0550*/  RET.REL.NODEC R4 `(_ZN6kmeans6detail15scale_centroidsEiiPiPd) ;  /* 0xfffffff804a87950 */ /* 0x000fea0003c3ffff */
.L_x_6:
[----:B------:R-:W-:-:S00]  /*0560*/  BRA `(.L_x_6) ;  /* 0xfffffffc00fc7947 */ /* 0x000fc0000383ffff */
[----:B------:R-:W-:-:S00]  /*0570*/  NOP ;  /* 0x0000000000007918 */ /* 0x000fc00000000000 */
        /* <DEDUP_REMOVED lines=8> */
.L_x_799:


//--------------------- .text._ZN6kmeans6detail19calculate_centroidsEiiiPdPiS2_S1_ --------------------------
	.section	.text._ZN6kmeans6detail19calculate_centroidsEiiiPdPiS2_S1_,"ax",@progbits
	.align	128
        .global         _ZN6kmeans6detail19calculate_centroidsEiiiPdPiS2_S1_
        .type           _ZN6kmeans6detail19calculate_centroidsEiiiPdPiS2_S1_,@function
        .size           _ZN6kmeans6detail19calculate_centroidsEiiiPdPiS2_S1_,(.L_x_801 - _ZN6kmeans6detail19calculate_centroidsEiiiPdPiS2_S1_)
        .other          _ZN6kmeans6detail19calculate_centroidsEiiiPdPiS2_S1_,@"STO_CUDA_ENTRY STV_DEFAULT"
_ZN6kmeans6detail19calculate_centroidsEiiiPdPiS2_S1_:
.text._ZN6kmeans6detail19calculate_centroidsEiiiPdPiS2_S1_:
[----:B------:R-:W-:Y:S01]  /*0000*/  LDC R1, c[0x0][0x37c] ;  /* 0x0000df00ff017b82 */ /* 0x000fe20000000800 */
[----:B------:R-:W0:Y:S07]  /*0010*/  LDCU UR4, c[0x0][0x364] ;  /* 0x00006c80ff0477ac */ /* 0x000e2e0008000800 */
[----:B------:R-:W0:Y:S01]  /*0020*/  LDC R4, c[0x0][0x374] ;  /* 0x0000dd00ff047b82 */ /* 0x000e220000000800 */
[----:B------:R-:W1:Y:S01]  /*0030*/  S2R R10, SR_TID.X ;  /* 0x00000000000a7919 */ /* 0x000e620000002100 */
[----:B------:R-:W1:Y:S06]  /*0040*/  LDCU UR5, c[0x0][0x384] ;  /* 0x00007080ff0577ac */ /* 0x000e6c0008000800 */
[----:B------:R-:W2:Y:S01]  /*0050*/  LDC R7, c[0x0][0x380] ;  /* 0x0000e000ff077b82 */ /* 0x000ea20000000800 */
[----:B0-----:R-:W-:-:S05]  /*0060*/  IMAD R4, R4, UR4, RZ ;  /* 0x0000000404047c24 */ /* 0x001fca000f8e02ff */
[----:B------:R-:W-:Y:S02]  /*0070*/  IABS R11, R4 ;  /* 0x00000004000b7213 */ /* 0x000fe40000000000 */
[----:B--2---:R-:W-:Y:S02]  /*0080*/  IADD3 R5, PT, PT, R7, -0x1, RZ ;  /* 0xffffffff07057810 */ /* 0x004fe40007ffe0ff */
[----:B------:R-:W0:Y:S01]  /*0090*/  I2F.RP R0, R11 ;  /* 0x0000000b00007306 */ /* 0x000e220000209400 */
[----:B-1----:R-:W-:-:S07]  /*00a0*/  ISETP.GE.AND P0, PT, R10, UR5, PT ;  /* 0x000000050a007c0c */ /* 0x002fce000bf06270 */
[----:B0-----:R-:W0:Y:S02]  /*00b0*/  MUFU.RCP R0, R0 ;  /* 0x0000000000007308 */ /* 0x001e240000001000 */
[----:B0-----:R-:W-:Y:S01]  /*00c0*/  VIADD R2, R0, 0xffffffe ;  /* 0x0ffffffe00027836 */ /* 0x001fe20000000000 */
[----:B------:R-:W-:-:S05]  /*00d0*/  IABS R0, R4 ;  /* 0x0000000400007213 */ /* 0x000fca0000000000 */
[----:B------:R0:W1:Y:S02]  /*00e0*/  F2I.FTZ.U32.TRUNC.NTZ R3, R2 ;  /* 0x0000000200037305 */ /* 0x000064000021f000 */
[----:B0-----:R-:W-:Y:S02]  /*00f0*/  IMAD.MOV.U32 R2, RZ, RZ, RZ ;  /* 0x000000ffff027224 */ /* 0x001fe400078e00ff */
[----:B-1----:R-:W-:-:S04]  /*0100*/  IMAD.MOV R6, RZ, RZ, -R3 ;  /* 0x000000ffff067224 */ /* 0x002fc800078e0a03 */
[----:B------:R-:W-:Y:S01]  /*0110*/  IMAD R9, R6, R11, RZ ;  /* 0x0000000b06097224 */ /* 0x000fe200078e02ff */
[----:B------:R-:W-:-:S03]  /*0120*/  IABS R6, R5 ;  /* 0x0000000500067213 */ /* 0x000fc60000000000 */
[----:B------:R-:W-:Y:S01]  /*0130*/  IMAD.HI.U32 R3, R3, R9, R2 ;  /* 0x0000000903037227 */ /* 0x000fe200078e0002 */
[----:B------:R-:W-:-:S03]  /*0140*/  IADD3 R9, PT, PT, RZ, -R0, RZ ;  /* 0x80000000ff097210 */ /* 0x000fc60007ffe0ff */
[----:B------:R-:W-:-:S04]  /*0150*/  IMAD.MOV.U32 R2, RZ, RZ, R6 ;  /* 0x000000ffff027224 */ /* 0x000fc800078e0006 */
[----:B------:R-:W-:-:S04]  /*0160*/  IMAD.HI.U32 R0, R3, R2, RZ ;  /* 0x0000000203007227 */ /* 0x000fc800078e00ff */
[----:B------:R-:W-:-:S05]  /*0170*/  IMAD R2, R0, R9, R2 ;  /* 0x0000000900027224 */ /* 0x000fca00078e0202 */
[----:B------:R-:W-:Y:S01]  /*0180*/  ISETP.GT.U32.AND P2, PT, R11, R2, PT ;  /* 0x000000020b00720c */ /* 0x000fe20003f44070 */
[----:B------:R-:W-:-:S12]  /*0190*/  @P0 EXIT ;  /* 0x000000000000094d */ /* 0x000fd80003800000 */
[----:B------:R-:W0:Y:S01]  /*01a0*/  S2R R9, SR_TID.Y ;  /* 0x0000000000097919 */ /* 0x000e220000002200 */
[----:B------:R-:W-:Y:S01]  /*01b0*/  @!P2 IMAD.IADD R2, R2, 0x1, -R11 ;  /* 0x000000010202a824 */ /* 0x000fe200078e0a0b */
[----:B------:R-:W-:Y:S01]  /*01c0*/  LOP3.LUT R5, R5, R4, RZ, 0x3c, !PT ;  /* 0x0000000405057212 */ /* 0x000fe200078e3cff */
[----:B------:R-:W-:Y:S01]  /*01d0*/  @!P2 VIADD R0, R0, 0x1 ;  /* 0x000000010000a836 */ /* 0x000fe20000000000 */
[----:B------:R-:W0:Y:S01]  /*01e0*/  S2R R6, SR_CTAID.Y ;  /* 0x0000000000067919 */ /* 0x000e220000002600 */
[----:B------:R-:W-:Y:S01]  /*01f0*/  ISETP.NE.AND P2, PT, R4, RZ, PT ;  /* 0x000000ff0400720c */ /* 0x000fe20003f45270 */
[----:B------:R-:W1:Y:S01]  /*0200*/  LDCU UR5, c[0x0][0x360] ;  /* 0x00006c00ff0577ac */ /* 0x000e620008000800 */
[----:B------:R-:W-:Y:S02]  /*0210*/  ISETP.GE.U32.AND P1, PT, R2, R11, PT ;  /* 0x0000000b0200720c */ /* 0x000fe40003f26070 */
[----:B------:R-:W-:Y:S01]  /*0220*/  ISETP.GE.AND P0, PT, R5, RZ, PT ;  /* 0x000000ff0500720c */ /* 0x000fe20003f06270 */
[----:B------:R-:W2:Y:S01]  /*0230*/  LDC.64 R2, c[0x0][0x398] ;  /* 0x0000e600ff027b82 */ /* 0x000ea20000000a00 */
[----:B------:R-:W3:Y:S09]  /*0240*/  LDCU.64 UR6, c[0x0][0x358] ;  /* 0x00006b00ff0677ac */ /* 0x000ef20008000a00 */
[----:B------:R-:W-:-:S05]  /*0250*/  @P1 IADD3 R0, PT, PT, R0, 0x1, RZ ;  /* 0x0000000100001810 */ /* 0x000fca0007ffe0ff */
[----:B------:R-:W-:Y:S01]  /*0260*/  @!P0 IMAD.MOV R0, RZ, RZ, -R0 ;  /* 0x000000ffff008224 */ /* 0x000fe200078e0a00 */
[----:B------:R-:W-:Y:S01]  /*0270*/  @!P2 LOP3.LUT R0, RZ, R4, RZ, 0x33, !PT ;  /* 0x00000004ff00a212 */ /* 0x000fe200078e33ff */
[----:B0-----:R-:W-:-:S04]  /*0280*/  IMAD R9, R6, UR4, R9 ;  /* 0x0000000406097c24 */ /* 0x001fc8000f8e0209 */
[----:B------:R-:W-:-:S04]  /*0290*/  IMAD R9, R0, R9, R9 ;  /* 0x0000000900097224 */ /* 0x000fc800078e0209 */
[----:B--2---:R-:W-:Y:S01]  /*02a0*/  IMAD.WIDE R2, R9, 0x4, R2 ;  /* 0x0000000409027825 */ /* 0x004fe200078e0202 */
[----:B------:R-:W-:-:S04]  /*02b0*/  IADD3 R8, PT, PT, R0, 0x1, R9 ;  /* 0x0000000100087810 */ /* 0x000fc80007ffe009 */
[----:B-1-3--:R-:W-:-:S07]  /*02c0*/  VIMNMX R8, PT, PT, R8, R7, PT ;  /* 0x0000000708087248 */ /* 0x00afce0003fe0100 */
.L_x_16:
[----:B0-----:R-:W0:Y:S01]  /*02d0*/  LDCU UR4, c[0x0][0x380] ;  /* 0x00007000ff0477ac */ /* 0x001e220008000800 */
[----:B------:R-:W-:Y:S01]  /*02e0*/  BSSY B0, `(.L_x_7) ;  /* 0x000003d000007945 */ /* 0x000fe20003800000 */
[----:B0-----:R-:W-:-:S13]  /*02f0*/  ISETP.GE.AND P0, PT, R9, UR4, PT ;  /* 0x0000000409007c0c */ /* 0x001fda000bf06270 */
[----:B------:R-:W-:Y:S05]  /*0300*/  @P0 BRA `(.L_x_8) ;  /* 0x0000000000e80947 */ /* 0x000fea0003800000 */
[----:B------:R0:W5:Y:S01]  /*0310*/  LDG.E R15, desc[UR6][R2.64] ;  /* 0x00000006020f7981 */ /* 0x000162000c1e1900 */
[----:B------:R-:W-:Y:S02]  /*0320*/  ISETP.GE.AND P0, PT, R0, RZ, PT ;  /* 0x000000ff0000720c */ /* 0x000fe40003f06270 */
[----:B------:R-:W-:-:S11]  /*0330*/  CS2R R12, SRZ ;  /* 0x00000000000c7805 */ /* 0x000fd6000001ff00 */
[----:B0-----:R-:W-:Y:S05]  /*0340*/  @!P0 BRA `(.L_x_9) ;  /* 0x0000000000a48947 */ /* 0x001fea0003800000 */
[----:B------:R-:W-:Y:S01]  /*0350*/  BSSY B1, `(.L_x_9) ;  /* 0x0000028000017945 */ /* 0x000fe20003800000 */
[----:B-----5:R-:W-:Y:S01]  /*0360*/  IMAD.MOV.U32 R14, RZ, RZ, R15 ;  /* 0x000000ffff0e7224 */ /* 0x020fe200078e000f */
[----:B------:R-:W-:Y:S02]  /*0370*/  MOV R11, R9 ;  /* 0x00000009000b7202 */ /* 0x000fe40000000f00 */
[----:B------:R-:W-:-:S07]  /*0380*/  CS2R R12, SRZ ;  /* 0x00000000000c7805 */ /* 0x000fce000001ff00 */
.L_x_14:
[----:B------:R-:W0:Y:S02]  /*0390*/  LDC.64 R4, c[0x0][0x398] ;  /* 0x0000e600ff047b82 */ /* 0x000e240000000a00 */
[----:B0-----:R-:W-:-:S05]  /*03a0*/  IMAD.WIDE.U32 R4, R11, 0x4, R4 ;  /* 0x000000040b047825 */ /* 0x001fca00078e0004 */
[----:B------:R-:W2:Y:S01]  /*03b0*/  LDG.E R15, desc[UR6][R4.64] ;  /* 0x00000006040f7981 */ /* 0x000ea2000c1e1900 */
[----:B------:R-:W-:Y:S01]  /*03c0*/  BSSY B2, `(.L_x_10) ;  /* 0x0000013000027945 */ /* 0x000fe20003800000 */
[----:B--2---:R-:W-:-:S13]  /*03d0*/  ISETP.NE.AND P0, PT, R15, R14, PT ;  /* 0x0000000e0f00720c */ /* 0x004fda0003f05270 */
[----:B------:R-:W-:Y:S05]  /*03e0*/  @!P0 BRA `(.L_x_11) ;  /* 0x0000000000408947 */ /* 0x000fea0003800000 */
[----:B------:R-:W0:Y:S01]  /*03f0*/  LDC.64 R4, c[0x0][0x3a8] ;  /* 0x0000ea00ff047b82 */ /* 0x000e220000000a00 */
[----:B------:R-:W1:Y:S02]  /*0400*/  LDCU UR4, c[0x0][0x384] ;  /* 0x00007080ff0477ac */ /* 0x000e640008000800 */
[----:B-1----:R-:W-:-:S04]  /*0410*/  IMAD R17, R14, UR4, R10 ;  /* 0x000000040e117c24 */ /* 0x002fc8000f8e020a */
[----:B0-----:R-:W-:-:S05]  /*0420*/  IMAD.WIDE R16, R17, 0x8, R4 ;  /* 0x0000000811107825 */ /* 0x001fca00078e0204 */
[----:B------:R0:W5:Y:S01]  /*0430*/  LDG.E.64 R4, desc[UR6][R16.64] ;  /* 0x0000000610047981 */ /* 0x000162000c1e1b00 */
[----:B------:R-:W-:Y:S01]  /*0440*/  BSSY B3, `(.L_x_12) ;  /* 0x0000009000037945 */ /* 0x000fe20003800000 */
.L_x_13:
[----:B-----5:R-:W-:Y:S01]  /*0450*/  DADD R6, R4, R12 ;  /* 0x0000000004067229 */ /* 0x020fe2000000000c */
[----:B------:R-:W-:Y:S09]  /*0460*/  YIELD ;  /* 0x0000000000007946 */ /* 0x000ff20003800000 */
[----:B------:R-:W2:Y:S02]  /*0470*/  ATOMG.E.CAS.64.STRONG.GPU PT, R6, [R16], R4, R6 ;  /* 0x00000004100673a9 */ /* 0x000ea400001ee506 */
[----:B--2---:R-:W-:Y:S01]  /*0480*/  ISETP.NE.U32.AND P0, PT, R4, R6, PT ;  /* 0x000000060400720c */ /* 0x004fe20003f05070 */
[----:B------:R-:W-:-:S03]  /*0490*/  IMAD.MOV.U32 R4, RZ, RZ, R6 ;  /* 0x000000ffff047224 */ /* 0x000fc600078e0006 */
[----:B------:R-:W-:Y:S01]  /*04a0*/  ISETP.NE.AND.EX P0, PT, R5, R7, PT, P0 ;  /* 0x000000070500720c */ /* 0x000fe20003f05300 */
[----:B------:R-:W-:-:S12]  /*04b0*/  IMAD.MOV.U32 R5, RZ, RZ, R7 ;  /* 0x000000ffff057224 */ /* 0x000fd800078e0007 */
[----:B------:R-:W-:Y:S05]  /*04c0*/  @P0 BRA `(.L_x_13) ;  /* 0xfffffffc00e00947 */ /* 0x000fea000383ffff */
[----:B------:R-:W-:Y:S05]  /*04d0*/  BSYNC B3 ;  /* 0x0000000000037941 */ /* 0x000fea0003800000 */
.L_x_12:
[----:B------:R-:W-:-:S07]  /*04e0*/  CS2R R12, SRZ ;  /* 0x00000000000c7805 */ /* 0x000fce000001ff00 */
.L_x_11:
[----:B------:R-:W-:Y:S05]  /*04f0*/  BSYNC B2 ;  /* 0x0000000000027941 */ /* 0x000fea0003800000 */
.L_x_10:
[----:B------:R-:W1:Y:S01]  /*0500*/  LDC.64 R4, c[0x0][0x3a0] ;  /* 0x0000e800ff047b82 */ /* 0x000e620000000a00 */
[----:B------:R-:W0:Y:S07]  /*0510*/  LDCU UR4, c[0x0][0x384] ;  /* 0x00007080ff0477ac */ /* 0x000e2e0008000800 */
[----:B------:R-:W2:Y:S01]  /*0520*/  LDC.64 R6, c[0x0][0x390] ;  /* 0x0000e400ff067b82 */ /* 0x000ea20000000a00 */
[----:B-1----:R-:W-:-:S06]  /*0530*/  IMAD.WIDE.U32 R4, R11, 0x4, R4 ;  /* 0x000000040b047825 */ /* 0x002fcc00078e0004 */
[----:B------:R-:W0:Y:S01]  /*0540*/  LDG.E R5, desc[UR6][R4.64] ;  /* 0x0000000604057981 */ /* 0x000e22000c1e1900 */
[----:B------:R-:W-:Y:S01]  /*0550*/  IADD3 R11, PT, PT, R11, 0x1, RZ ;  /* 0x000000010b0b7810 */ /* 0x000fe20007ffe0ff */
[----:B0-----:R-:W-:-:S04]  /*0560*/  IMAD R17, R5, UR4, R10 ;  /* 0x0000000405117c24 */ /* 0x001fc8000f8e020a */
[----:B--2---:R-:W-:-:S06]  /*0570*/  IMAD.WIDE R6, R17, 0x8, R6 ;  /* 0x0000000811067825 */ /* 0x004fcc00078e0206 */
[----:B------:R-:W2:Y:S01]  /*0580*/  LDG.E.64 R6, desc[UR6][R6.64] ;  /* 0x0000000606067981 */ /* 0x000ea2000c1e1b00 */
[----:B------:R-:W-:Y:S01]  /*0590*/  ISETP.GE.AND P0, PT, R11, R8, PT ;  /* 0x000000080b00720c */ /* 0x000fe20003f06270 */
[----:B------:R-:W-:Y:S01]  /*05a0*/  IMAD.MOV.U32 R14, RZ, RZ, R15 ;  /* 0x000000ffff0e7224 */ /* 0x000fe200078e000f */
[----:B--2---:R-:W-:-:S11]  /*05b0*/  DADD R12, R6, R12 ;  /* 0x00000000060c7229 */ /* 0x004fd6000000000c */
[----:B------:R-:W-:Y:S05]  /*05c0*/  @!P0 BRA `(.L_x_14) ;  /* 0xfffffffc00708947 */ /* 0x000fea000383ffff */
[----:B------:R-:W-:Y:S05]  /*05d0*/  BSYNC B1 ;  /* 0x0000000000017941 */ /* 0x000fea0003800000 */
.L_x_9:
[----:B------:R-:W0:Y:S01]  /*05e0*/  LDC.64 R4, c[0x0][0x3a8] ;  /* 0x0000ea00ff047b82 */ /* 0x000e220000000a00 */
[----:B------:R-:W1:Y:S02]  /*05f0*/  LDCU UR4, c[0x0][0x384] ;  /* 0x00007080ff0477ac */ /* 0x000e640008000800 */
[----:B-1---5:R-:W-:-:S04]  /*0600*/  IMAD R15, R15, UR4, R10 ;  /* 0x000000040f0f7c24 */ /* 0x022fc8000f8e020a */
[----:B0-----:R-:W-:-:S05]  /*0610*/  IMAD.WIDE R14, R15, 0x8, R4 ;  /* 0x000000080f0e7825 */ /* 0x001fca00078e0204 */
[----:B------:R0:W5:Y:S02]  /*0620*/  LDG.E.64 R4, desc[UR6][R14.64] ;  /* 0x000000060e047981 */ /* 0x000164000c1e1b00 */
.L_x_15:
[----:B-----5:R-:W-:Y:S01]  /*0630*/  DADD R6, R4, R12 ;  /* 0x0000000004067229 */ /* 0x020fe2000000000c */
[----:B------:R-:W-:Y:S09]  /*0640*/  YIELD ;  /* 0x0000000000007946 */ /* 0x000ff20003800000 */
[----:B------:R-:W2:Y:S02]  /*0650*/  ATOMG.E.CAS.64.STRONG.GPU PT, R6, [R14], R4, R6 ;  /* 0x000000040e0673a9 */ /* 0x000ea400001ee506 */
[----:B--2---:R-:W-:-:S02]  /*0660*/  ISETP.NE.U32.AND P0, PT, R4, R6, PT ;  /* 0x000000060400720c */ /* 0x004fc40003f05070 */
[----:B------:R-:W-:Y:S02]  /*0670*/  MOV R4, R6 ;  /* 0x0000000600047202 */ /* 0x000fe40000000f00 */
[----:B------:R-:W-:Y:S01]  /*0680*/  ISETP.NE.AND.EX P0, PT, R5, R7, PT, P0 ;  /* 0x000000070500720c */ /* 0x000fe20003f05300 */
[----:B------:R-:W-:-:S12]  /*0690*/  IMAD.MOV.U32 R5, RZ, RZ, R7 ;  /* 0x000000ffff057224 */ /* 0x000fd800078e0007 */
[----:B------:R-:W-:Y:S05]  /*06a0*/  @P0 BRA `(.L_x_15) ;  /* 0xfffffffc00e00947 */ /* 0x000fea000383ffff */
.L_x_8:
[----:B------:R-:W-:Y:S05]  /*06b0*/  BSYNC B0 ;  /* 0x0000000000007941 */ /* 0x000fea0003800000 */
.L_x_7:
[----:B------:R-:W1:Y:S01]  /*06c0*/  LDCU UR4, c[0x0][0x384] ;  /* 0x00007080ff0477ac */ /* 0x000e620008000800 */
[----:B------:R-:W-:-:S04]  /*06d0*/  IADD3 R10, PT, PT, R10, UR5, RZ ;  /* 0x000000050a0a7c10 */ /* 0x000fc8000fffe0ff */
[----:B-1----:R-:W-:-:S13]  /*06e0*/  ISETP.GE.AND P0, PT, R10, UR4, PT ;  /* 0x000000040a007c0c */ /* 0x002fda000bf06270 */
[----:B------:R-:W-:Y:S05]  /*06f0*/  @!P0 BRA `(.L_x_16) ;  /* 0xfffffff800f48947 */ /* 0x000fea000383ffff */
[----:B------:R-:W-:Y:S05]  /*0700*/  EXIT ;  /* 0x000000000000794d */ /* 0x000fea0003800000 */
.L_x_17:
        /* <DEDUP_REMOVED lines=15> */
.L_x_801:


//--------------------- .text._ZN3cub18CUB_300001_SM_10006detail10radix_sort29DeviceRadixSortOnesweepKernelINS1_5radix10policy_hubIiiyE10Policy1000ELNS0_9SortOrderE0EiiyiiNS1_21identity_decomposer_tEEEvPT5_SB_PT3_PKSC_PT1_PKSG_PT2_PKSK_T4_iiT6_ --------------------------
	.section	.text._ZN3cub18CUB_300001_SM_10006detail10radix_sort29DeviceRadixSortOnesweepKernelINS1_5radix10policy_hubIiiyE10Policy1000ELNS0_9SortOrderE0EiiyiiNS1_21identity_decomposer_tEEEvPT5_SB_PT3_PKSC_PT1_PKSG_PT2_PKSK_T4_iiT6_,"ax",@progbits
	.align	128
        .global         _ZN3cub18CUB_300001_SM_10006detail10radix_sort29DeviceRadixSortOnesweepKernelINS1_5radix10policy_hubIiiyE10Policy1000ELNS0_9SortOrderE0EiiyiiNS1_21identity_decomposer_tEEEvPT5_SB_PT3_PKSC_PT1_PKSG_PT2_PKSK_T4_iiT6_
        .type           _ZN3cub18CUB_300001_SM_10006detail10radix_sort29DeviceRadixSortOnesweepKernelINS1_5radix10policy_hubIiiyE10Policy1000ELNS0_9SortOrderE0EiiyiiNS1_21identity_decomposer_tEEEvPT5_SB_PT3_PKSC_PT1_PKSG_PT2_PKSK_T4_iiT6_,@function
        .size           _ZN3cub18CUB_300001_SM_10006detail10radix_sort29DeviceRadixSortOnesweepKernelINS1_5radix10policy_hubIiiyE10Policy1000ELNS0_9SortOrderE0EiiyiiNS1_21identity_decomposer_tEEEvPT5_SB_PT3_PKSC_PT1_PKSG_PT2_PKSK_T4_iiT6_,(.L_x_802 - _ZN3cub18CUB_300001_SM_10006detail10radix_sort29DeviceRadixSortOnesweepKernelINS1_5radix10policy_hubIiiyE10Policy1000ELNS0_9SortOrderE0EiiyiiNS1_21identity_decomposer_tEEEvPT5_SB_PT3_PKSC_PT1_PKSG_PT2_PKSK_T4_iiT6_)
        .other          _ZN3cub18CUB_300001_SM_10006detail10radix_sort29DeviceRadixSortOnesweepKernelINS1_5radix10policy_hubIiiyE10Policy1000ELNS0_9SortOrderE0EiiyiiNS1_21identity_decomposer_tEEEvPT5_SB_PT3_PKSC_PT1_PKSG_PT2_PKSK_T4_iiT6_,@"STO_CUDA_ENTRY STV_DEFAULT"
_ZN3cub18CUB_300001_SM_10006detail10radix_sort29DeviceRadixSortOnesweepKernelINS1_5radix10policy_hubIiiyE10Policy1000ELNS0_9SortOrderE0EiiyiiNS1_21identity_decomposer_tEEEvPT5_SB_PT3_PKSC_PT1_PKSG_PT2_PKSK_T4_iiT6_:
.text._ZN3cub18CUB_300001_SM_10006detail10radix_sort29DeviceRadixSortOnesweepKernelINS1_5radix10policy_hubIiiyE10Policy1000ELNS0_9SortOrderE0EiiyiiNS1_21identity_decomposer_tEEEvPT5_SB_PT3_PKSC_PT1_PKSG_PT2_PKSK_T4_iiT6_:
[----:B------:R-:W-:Y:S01]  /*0000*/  LDC R1, c[0x0][0x37c] ;  /* 0x0000df00ff017b82 */ /* 0x000fe20000000800 */
[----:B------:R-:W0:Y:S01]  /*0010*/  S2R R3, SR_TID.X ;  /* 0x0000000000037919 */ /* 0x000e220000002100 */
[----:B------:R-:W-:Y:S01]  /*0020*/  MOV R7, 0x400 ;  /* 0x0000040000077802 */ /* 0x000fe20000000f00 */
[----:B------:R-:W1:Y:S01]  /*0030*/  LDCU.64 UR6, c[0x0][0x358] ;  /* 0x00006b00ff0677ac */ /* 0x000e620008000a00 */
[----:B------:R-:W-:Y:S01]  /*0040*/  BSSY.RECONVERGENT B0, `(.L_x_18) ;  /* 0x000000c000007945 */ /* 0x000fe20003800200 */
[----:B------:R-:W2:Y:S01]  /*0050*/  S2R R0, SR_CgaCtaId ;  /* 0x0000000000007919 */ /* 0x000ea20000008800 */
[----:B0-----:R-:W-:Y:S02]  /*0060*/  ISETP.NE.AND P0, PT, R3, RZ, PT ;  /* 0x000000ff0300720c */ /* 0x001fe40003f05270 */
[----:B--2---:R-:W-:-:S11]  /*0070*/  LEA R7, R0, R7, 0x18 ;  /* 0x0000000700077211 */ /* 0x004fd600078ec0ff */
[----:B-1----:R-:W-:Y:S05]  /*0080*/  @P0 BRA `(.L_x_19) ;  /* 0x00000000001c0947 */ /* 0x002fea0003800000 */
[----:B------:R-:W0:Y:S01]  /*0090*/  LDC.64 R4, c[0x0][0x388] ;  /* 0x0000e200ff047b82 */ /* 0x000e220000000a00 */
[----:B------:R-:W-:-:S05]  /*00a0*/  IMAD.MOV.U32 R9, RZ, RZ, 0x1 ;  /* 0x00000001ff097424 */ /* 0x000fca00078e00ff */
[----:B0-----:R-:W2:Y:S02]  /*00b0*/  ATOMG.E.ADD.STRONG.GPU PT, R4, desc[UR6][R4.64], R9 ;  /* 0x80000009040479a8 */ /* 0x001ea400081ef106 */
[----:B------:R-:W0:Y:S01]  /*00c0*/  S2UR UR5, SR_CgaCtaId ;  /* 0x00000000000579c3 */ /* 0x000e220000008800 */
[----:B------:R-:W-:Y:S02]  /*00d0*/  UMOV UR4, 0x400 ;  /* 0x0000040000047882 */ /* 0x000fe40000000000 */
[----:B0-----:R-:W-:-:S09]  /*00e0*/  ULEA UR4, UR5, UR4, 0x18 ;  /* 0x0000000405047291 */ /* 0x001fd2000f8ec0ff */
[----:B--2---:R0:W-:Y:S03]  /*00f0*/  STS [UR4+0x6600], R4 ;  /* 0x00660004ff007988 */ /* 0x0041e60008000804 */
.L_x_19:
[----:B------:R-:W-:Y:S05]  /*0100*/  BSYNC.RECONVERGENT B0 ;  /* 0x0000000000007941 */ /* 0x000fea0003800200 */
.L_x_18:
[----:B------:R-:W-:Y:S06]  /*0110*/  BAR.SYNC.DEFER_BLOCKING 0x0 ;  /* 0x0000000000007b1d */ /* 0x000fec0000010000 */
[----:B------:R-:W1:Y:S01]  /*0120*/  LDCU UR4, c[0x0][0x3c0] ;  /* 0x00007800ff0477ac */ /* 0x000e620008000800 */
[----:B------:R-:W2:Y:S01]  /*0130*/  S2R R24, SR_LANEID ;  /* 0x0000000000187919 */ /* 0x000ea20000000000 */
[----:B------:R-:W3:Y:S02]  /*0140*/  LDS R42, [R7+0x6600] ;  /* 0x00660000072a7984 */ /* 0x000ee40000000800 */
[----:B---3--:R-:W-:-:S04]  /*0150*/  IMAD R0, R42, 0x1980, RZ ;  /* 0x000019802a007824 */ /* 0x008fc800078e02ff */
[----:B------:R-:W-:Y:S01]  /*0160*/  VIADD R47, R0, 0x1980 ;  /* 0x00001980002f7836 */ /* 0x000fe20000000000 */
[----:B------:R-:W-:-:S04]  /*0170*/  SHF.R.S32.HI R9, RZ, 0x1f, R0 ;  /* 0x0000001fff097819 */ /* 0x000fc80000011400 */
[----:B-1----:R-:W-:-:S13]  /*0180*/  ISETP.GT.AND P0, PT, R47, UR4, PT ;  /* 0x000000042f007c0c */ /* 0x002fda000bf04270 */
[----:B--2---:R-:W-:Y:S05]  /*0190*/  @P0 BRA `(.L_x_20) ;  /* 0x0000000000680947 */ /* 0x004fea0003800000 */
[----:B------:R-:W1:Y:S01]  /*01a0*/  LDCU.64 UR4, c[0x0][0x3a8] ;  /* 0x00007500ff0477ac */ /* 0x000e620008000a00 */
[C---:B0-----:R-:W-:Y:S02]  /*01b0*/  LOP3.LUT R4, R3.reuse, 0x1f, RZ, 0xc0, !PT ;  /* 0x0000001f03047812 */ /* 0x041fe400078ec0ff */
[----:B------:R-:W-:-:S05]  /*01c0*/  LOP3.LUT R41, R3, 0x3e0, RZ, 0xc0, !PT ;  /* 0x000003e003297812 */ /* 0x000fca00078ec0ff */
[----:B------:R-:W-:-:S05]  /*01d0*/  IMAD R5, R41, 0x11, R4 ;  /* 0x0000001129057824 */ /* 0x000fca00078e0204 */
[----:B------:R-:W-:-:S05]  /*01e0*/  IADD3 R5, P0, PT, R0, R5, RZ ;  /* 0x0000000500057210 */ /* 0x000fca0007f1e0ff */
[----:B------:R-:W-:Y:S01]  /*01f0*/  IMAD.X R0, RZ, RZ, R9, P0 ;  /* 0x000000ffff007224 */ /* 0x000fe200000e0609 */
[----:B-1----:R-:W-:-:S04]  /*0200*/  LEA R8, P0, R5, UR4, 0x2 ;  /* 0x0000000405087c11 */ /* 0x002fc8000f8010ff */
[----:B------:R-:W-:-:S05]  /*0210*/  LEA.HI.X R9, R5, UR5, R0, 0x2, P0 ;  /* 0x0000000505097c11 */ /* 0x000fca00080f1400 */
[----:B------:R0:W5:Y:S04]  /*0220*/  LDG.E R28, desc[UR6][R8.64] ;  /* 0x00000006081c7981 */ /* 0x000168000c1e1900 */
        /* <DEDUP_REMOVED lines=15> */
[----:B------:R0:W5:Y:S01]  /*0320*/  LDG.E R46, desc[UR6][R8.64+0x800] ;  /* 0x00080006082e7981 */ /* 0x000162000c1e1900 */
[----:B------:R-:W-:Y:S05]  /*0330*/  BRA `(.L_x_21) ;  /* 0x0000000400307947 */ /* 0x000fea0003800000 */
.L_x_20:
[----:B------:R-:W1:Y:S01]  /*0340*/  LDCU.64 UR8, c[0x0][0x3a8] ;  /* 0x00007500ff0877ac */ /* 0x000e620008000a00 */
[C---:B0-----:R-:W-:Y:S01]  /*0350*/  LOP3.LUT R4, R3.reuse, 0x1f, RZ, 0xc0, !PT ;  /* 0x0000001f03047812 */ /* 0x041fe200078ec0ff */
[----:B------:R-:W-:Y:S01]  /*0360*/  IMAD.MOV.U32 R28, RZ, RZ, 0x7fffffff ;  /* 0x7fffffffff1c7424 */ /* 0x000fe200078e00ff */
[----:B------:R-:W-:Y:S02]  /*0370*/  LOP3.LUT R41, R3, 0x3e0, RZ, 0xc0, !PT ;  /* 0x000003e003297812 */ /* 0x000fe400078ec0ff */
[----:B------:R-:W-:-:S03]  /*0380*/  IADD3 R5, PT, PT, -R0, UR4, RZ ;  /* 0x0000000400057c10 */ /* 0x000fc6000fffe1ff */
[----:B------:R-:W-:-:S04]  /*0390*/  IMAD R10, R41, 0x11, R4 ;  /* 0x00000011290a7824 */ /* 0x000fc800078e0204 */
[----:B------:R-:W-:Y:S01]  /*03a0*/  VIADD R8, R10, 0x40 ;  /* 0x000000400a087836 */ /* 0x000fe20000000000 */
[----:B------:R-:W-:Y:S01]  /*03b0*/  IADD3 R11, P0, PT, R0, R10, RZ ;  /* 0x0000000a000b7210 */ /* 0x000fe20007f1e0ff */
[C---:B------:R-:W-:Y:S01]  /*03c0*/  VIADD R0, R10.reuse, 0x60 ;  /* 0x000000600a007836 */ /* 0x040fe20000000000 */
[CC--:B------:R-:W-:Y:S01]  /*03d0*/  ISETP.GE.AND P2, PT, R10.reuse, R5.reuse, PT ;  /* 0x000000050a00720c */ /* 0x0c0fe20003f46270 */
[----:B------:R-:W-:Y:S01]  /*03e0*/  VIADD R6, R10, 0x20 ;  /* 0x000000200a067836 */ /* 0x000fe20000000000 */
[-C--:B------:R-:W-:Y:S01]  /*03f0*/  ISETP.GE.AND P4, PT, R8, R5.reuse, PT ;  /* 0x000000050800720c */ /* 0x080fe20003f86270 */
[----:B------:R-:W-:Y:S01]  /*0400*/  IMAD.X R12, RZ, RZ, R9, P0 ;  /* 0x000000ffff0c7224 */ /* 0x000fe200000e0609 */
[-C--:B------:R-:W-:Y:S01]  /*0410*/  ISETP.GE.AND P5, PT, R0, R5.reuse, PT ;  /* 0x000000050000720c */ /* 0x080fe20003fa6270 */
[----:B------:R-:W-:Y:S01]  /*0420*/  VIADD R0, R10, 0xa0 ;  /* 0x000000a00a007836 */ /* 0x000fe20000000000 */
[C---:B-1----:R-:W-:Y:S02]  /*0430*/  LEA R8, P0, R11.reuse, UR8, 0x2 ;  /* 0x000000080b087c11 */ /* 0x042fe4000f8010ff */
[----:B------:R-:W-:Y:S01]  /*0440*/  ISETP.GE.AND P3, PT, R6, R5, PT ;  /* 0x000000050600720c */ /* 0x000fe20003f66270 */
[----:B------:R-:W-:Y:S01]  /*0450*/  VIADD R6, R10, 0x80 ;  /* 0x000000800a067836 */ /* 0x000fe20000000000 */
[----:B------:R-:W-:-:S02]  /*0460*/  LEA.HI.X R9, R11, UR9, R12, 0x2, P0 ;  /* 0x000000090b097c11 */ /* 0x000fc400080f140c */
[-C--:B------:R-:W-:Y:S01]  /*0470*/  ISETP.GE.AND P0, PT, R0, R5.reuse, PT ;  /* 0x000000050000720c */ /* 0x080fe20003f06270 */
[----:B------:R-:W-:Y:S01]  /*0480*/  VIADD R0, R10, 0xe0 ;  /* 0x000000e00a007836 */ /* 0x000fe20000000000 */
[-C--:B------:R-:W-:Y:S01]  /*0490*/  ISETP.GE.AND P6, PT, R6, R5.reuse, PT ;  /* 0x000000050600720c */ /* 0x080fe20003fc6270 */
[----:B------:R1:W5:Y:S01]  /*04a0*/  @!P2 LDG.E R28, desc[UR6][R8.64] ;  /* 0x00000006081ca981 */ /* 0x000362000c1e1900 */
[----:B------:R-:W-:Y:S02]  /*04b0*/  IMAD.MOV.U32 R29, RZ, RZ, 0x7fffffff ;  /* 0x7fffffffff1d7424 */ /* 0x000fe400078e00ff */
[-C--:B------:R-:W-:Y:S01]  /*04c0*/  ISETP.GE.AND P2, PT, R0, R5.reuse, PT ;  /* 0x000000050000720c */ /* 0x080fe20003f46270 */
[C---:B------:R-:W-:Y:S02]  /*04d0*/  VIADD R0, R10.reuse, 0x100 ;  /* 0x000001000a007836 */ /* 0x040fe40000000000 */
[----:B------:R-:W-:Y:S01]  /*04e0*/  VIADD R6, R10, 0xc0 ;  /* 0x000000c00a067836 */ /* 0x000fe20000000000 */
[----:B------:R1:W5:Y:S01]  /*04f0*/  @!P3 LDG.E R29, desc[UR6][R8.64+0x80] ;  /* 0x00008006081db981 */ /* 0x000362000c1e1900 */
[----:B------:R-:W-:Y:S01]  /*0500*/  IMAD.MOV.U32 R31, RZ, RZ, 0x7fffffff ;  /* 0x7fffffffff1f7424 */ /* 0x000fe200078e00ff */
[-C--:B------:R-:W-:Y:S01]  /*0510*/  ISETP.GE.AND P3, PT, R0, R5.reuse, PT ;  /* 0x000000050000720c */ /* 0x080fe20003f66270 */
[----:B------:R-:W-:Y:S01]  /*0520*/  VIADD R0, R10, 0x140 ;  /* 0x000001400a007836 */ /* 0x000fe20000000000 */
[----:B------:R-:W-:Y:S01]  /*0530*/  ISETP.GE.AND P1, PT, R6, R5, PT ;  /* 0x000000050600720c */ /* 0x000fe20003f26270 */
[----:B------:R-:W-:-:S02]  /*0540*/  IMAD.MOV.U32 R32, RZ, RZ, 0x7fffffff ;  /* 0x7fffffffff207424 */ /* 0x000fc400078e00ff */
[----:B------:R1:W5:Y:S01]  /*0550*/  @!P5 LDG.E R31, desc[UR6][R8.64+0x180] ;  /* 0x00018006081fd981 */ /* 0x000362000c1e1900 */
[-C--:B------:R-:W-:Y:S01]  /*0560*/  ISETP.GE.AND P5, PT, R0, R5.reuse, PT ;  /* 0x000000050000720c */ /* 0x080fe20003fa6270 */
[C---:B------:R-:W-:Y:S02]  /*0570*/  VIADD R0, R10.reuse, 0x160 ;  /* 0x000001600a007836 */ /* 0x040fe40000000000 */
[----:B------:R-:W-:Y:S01]  /*0580*/  IMAD.MOV.U32 R30, RZ, RZ, 0x7fffffff ;  /* 0x7fffffffff1e7424 */ /* 0x000fe200078e00ff */
[----:B------:R1:W5:Y:S01]  /*0590*/  @!P6 LDG.E R32, desc[UR6][R8.64+0x200] ;  /* 0x000200060820e981 */ /* 0x000362000c1e1900 */
[----:B------:R-:W-:Y:S01]  /*05a0*/  VIADD R6, R10, 0x120 ;  /* 0x000001200a067836 */ /* 0x000fe20000000000 */
[-C--:B------:R-:W-:Y:S01]  /*05b0*/  ISETP.GE.AND P6, PT, R0, R5.reuse, PT ;  /* 0x000000050000720c */ /* 0x080fe20003fc6270 */
[----:B------:R-:W-:Y:S02]  /*05c0*/  IMAD.MOV.U32 R34, RZ, RZ, 0x7fffffff ;  /* 0x7fffffffff227424 */ /* 0x000fe400078e00ff */
[----:B------:R-:W-:Y:S01]  /*05d0*/  VIADD R0, R10, 0x1a0 ;  /* 0x000001a00a007836 */ /* 0x000fe20000000000 */
[----:B------:R1:W5:Y:S01]  /*05e0*/  @!P4 LDG.E R30, desc[UR6][R8.64+0x100] ;  /* 0x00010006081ec981 */ /* 0x000362000c1e1900 */
[----:B------:R-:W-:Y:S01]  /*05f0*/  ISETP.GE.AND P4, PT, R6, R5, PT ;  /* 0x000000050600720c */ /* 0x000fe20003f86270 */
[----:B------:R-:W-:-:S02]  /*0600*/  IMAD.MOV.U32 R33, RZ, RZ, 0x7fffffff ;  /* 0x7fffffffff217424 */ /* 0x000fc400078e00ff */
[----:B------:R1:W5:Y:S01]  /*0610*/  @!P1 LDG.E R34, desc[UR6][R8.64+0x300] ;  /* 0x0003000608229981 */ /* 0x000362000c1e1900 */
[----:B------:R-:W-:Y:S01]  /*0620*/  IMAD.MOV.U32 R35, RZ, RZ, 0x7fffffff ;  /* 0x7fffffffff237424 */ /* 0x000fe200078e00ff */
[-C--:B------:R-:W-:Y:S01]  /*0630*/  ISETP.GE.AND P1, PT, R0, R5.reuse, PT ;  /* 0x000000050000720c */ /* 0x080fe20003f26270 */
[C---:B------:R-:W-:Y:S01]  /*0640*/  VIADD R6, R10.reuse, 0x180 ;  /* 0x000001800a067836 */ /* 0x040fe20000000000 */
[----:B------:R1:W5:Y:S01]  /*0650*/  @!P0 LDG.E R33, desc[UR6][R8.64+0x280] ;  /* 0x0002800608218981 */ /* 0x000362000c1e1900 */
[----:B------:R-:W-:Y:S02]  /*0660*/  VIADD R0, R10, 0x1c0 ;  /* 0x000001c00a007836 */ /* 0x000fe40000000000 */
[----:B------:R-:W-:Y:S01]  /*0670*/  IMAD.MOV.U32 R36, RZ, RZ, 0x7fffffff ;  /* 0x7fffffffff247424 */ /* 0x000fe200078e00ff */
[----:B------:R1:W5:Y:S01]  /*0680*/  @!P2 LDG.E R35, desc[UR6][R8.64+0x380] ;  /* 0x000380060823a981 */ /* 0x000362000c1e1900 */
[----:B------:R-:W-:Y:S01]  /*0690*/  IMAD.MOV.U32 R37, RZ, RZ, 0x7fffffff ;  /* 0x7fffffffff257424 */ /* 0x000fe200078e00ff */
[-C--:B------:R-:W-:Y:S01]  /*06a0*/  ISETP.GE.AND P0, PT, R6, R5.reuse, PT ;  /* 0x000000050600720c */ /* 0x080fe20003f06270 */
[----:B------:R-:W-:Y:S01]  /*06b0*/  VIADD R6, R10, 0x1e0 ;  /* 0x000001e00a067836 */ /* 0x000fe20000000000 */
[-C--:B------:R-:W-:Y:S01]  /*06c0*/  ISETP.GE.AND P2, PT, R0, R5.reuse, PT ;  /* 0x000000050000720c */ /* 0x080fe20003f46270 */
[----:B------:R-:W-:Y:S01]  /*06d0*/  VIADD R0, R10, 0x200 ;  /* 0x000002000a007836 */ /* 0x000fe20000000000 */
[----:B------:R1:W5:Y:S02]  /*06e0*/  @!P3 LDG.E R36, desc[UR6][R8.64+0x400] ;  /* 0x000400060824b981 */ /* 0x000364000c1e1900 */
[----:B------:R-:W-:-:S02]  /*06f0*/  ISETP.GE.AND P3, PT, R6, R5, PT ;  /* 0x000000050600720c */ /* 0x000fc40003f66270 */
[----:B------:R1:W5:Y:S01]  /*0700*/  @!P4 LDG.E R37, desc[UR6][R8.64+0x480] ;  /* 0x000480060825c981 */ /* 0x000362000c1e1900 */
[----:B------:R-:W-:Y:S01]  /*0710*/  ISETP.GE.AND P4, PT, R0, R5, PT ;  /* 0x000000050000720c */ /* 0x000fe20003f86270 */
[----:B------:R-:W-:Y:S02]  /*0720*/  IMAD.MOV.U32 R38, RZ, RZ, 0x7fffffff ;  /* 0x7fffffffff267424 */ /* 0x000fe400078e00ff */
[----:B------:R-:W-:Y:S02]  /*0730*/  IMAD.MOV.U32 R39, RZ, RZ, 0x7fffffff ;  /* 0x7fffffffff277424 */ /* 0x000fe400078e00ff */
[----:B------:R-:W-:Y:S02]  /*0740*/  IMAD.MOV.U32 R40, RZ, RZ, 0x7fffffff ;  /* 0x7fffffffff287424 */ /* 0x000fe400078e00ff */
[----:B------:R-:W-:Y:S01]  /*0750*/  IMAD.MOV.U32 R43, RZ, RZ, 0x7fffffff ;  /* 0x7fffffffff2b7424 */ /* 0x000fe200078e00ff */
[----:B------:R1:W5:Y:S01]  /*0760*/  @!P5 LDG.E R38, desc[UR6][R8.64+0x500] ;  /* 0x000500060826d981 */ /* 0x000362000c1e1900 */
[----:B------:R-:W-:-:S02]  /*0770*/  IMAD.MOV.U32 R44, RZ, RZ, 0x7fffffff ;  /* 0x7fffffffff2c7424 */ /* 0x000fc400078e00ff */
[----:B------:R-:W-:Y:S01]  /*0780*/  IMAD.MOV.U32 R45, RZ, RZ, 0x7fffffff ;  /* 0x7fffffffff2d7424 */ /* 0x000fe200078e00ff */
[----:B------:R1:W5:Y:S01]  /*0790*/  @!P6 LDG.E R39, desc[UR6][R8.64+0x580] ;  /* 0x000580060827e981 */ /* 0x000362000c1e1900 */
[----:B------:R-:W-:-:S03]  /*07a0*/  IMAD.MOV.U32 R46, RZ, RZ, 0x7fffffff ;  /* 0x7fffffffff2e7424 */ /* 0x000fc600078e00ff */
[----:B------:R1:W5:Y:S04]  /*07b0*/  @!P0 LDG.E R40, desc[UR6][R8.64+0x600] ;  /* 0x0006000608288981 */ /* 0x000368000c1e1900 */
[----:B------:R1:W5:Y:S04]  /*07c0*/  @!P1 LDG.E R43, desc[UR6][R8.64+0x680] ;  /* 0x00068006082b9981 */ /* 0x000368000c1e1900 */
[----:B------:R1:W5:Y:S04]  /*07d0*/  @!P2 LDG.E R44, desc[UR6][R8.64+0x700] ;  /* 0x00070006082ca981 */ /* 0x000368000c1e1900 */
[----:B------:R1:W5:Y:S04]  /*07e0*/  @!P3 LDG.E R45, desc[UR6][R8.64+0x780] ;  /* 0x00078006082db981 */ /* 0x000368000c1e1900 */
[----:B------:R1:W5:Y:S02]  /*07f0*/  @!P4 LDG.E R46, desc[UR6][R8.64+0x800] ;  /* 0x00080006082ec981 */ /* 0x000364000c1e1900 */
.L_x_21:
[----:B------:R-:W-:Y:S01]  /*0800*/  VIMNMX R5, PT, PT, R24, 0xe0, !PT ;  /* 0x000000e018057848 */ /* 0x000fe20007fe0100 */
[----:B------:R-:W2:Y:S01]  /*0810*/  LDCU UR4, c[0x0][0x3c8] ;  /* 0x00007900ff0477ac */ /* 0x000ea20008000800 */
[----:B------:R-:W-:Y:S01]  /*0820*/  SHF.R.U32.HI R0, RZ, 0x5, R3 ;  /* 0x00000005ff007819 */ /* 0x000fe20000011603 */
[----:B------:R-:W-:Y:S01]  /*0830*/  BSSY.RECONVERGENT B0, `(.L_x_22) ;  /* 0x0000025000007945 */ /* 0x000fe20003800200 */
[--C-:B------:R-:W-:Y:S01]  /*0840*/  IADD3 R5, PT, PT, R5, 0x1f, -R24.reuse ;  /* 0x0000001f05057810 */ /* 0x100fe20007ffe818 */
[----:B------:R-:W-:Y:S01]  /*0850*/  UMOV UR5, 0xffffffff ;  /* 0xffffffff00057882 */ /* 0x000fe20000000000 */
[----:B01----:R-:W-:Y:S02]  /*0860*/  IMAD.MOV.U32 R8, RZ, RZ, R24 ;  /* 0x000000ffff087224 */ /* 0x003fe400078e0018 */
[C---:B------:R-:W-:Y:S01]  /*0870*/  ISETP.GE.U32.AND P0, PT, R5.reuse, 0x1e0, PT ;  /* 0x000001e00500780c */ /* 0x040fe20003f06070 */
[----:B------:R-:W-:Y:S01]  /*0880*/  IMAD.SHL.U32 R0, R0, 0x400, RZ ;  /* 0x0000040000007824 */ /* 0x000fe200078e00ff */
[----:B------:R-:W-:-:S04]  /*0890*/  LEA.HI R6, R5, 0x1, RZ, 0x1b ;  /* 0x0000000105067811 */ /* 0x000fc800078fd8ff */
[----:B------:R-:W-:-:S04]  /*08a0*/  LOP3.LUT R9, R6, 0xf, RZ, 0xc0, !PT ;  /* 0x0000000f06097812 */ /* 0x000fc800078ec0ff */
[----:B------:R-:W-:Y:S01]  /*08b0*/  ISETP.NE.AND P1, PT, R9, RZ, PT ;  /* 0x000000ff0900720c */ /* 0x000fe20003f25270 */
[----:B--2---:R-:W-:Y:S02]  /*08c0*/  USHF.L.U32 UR4, UR5, UR4, URZ ;  /* 0x0000000405047299 */ /* 0x004fe400080006ff */
[----:B------:R-:W-:Y:S10]  /*08d0*/  @!P0 BRA `(.L_x_23) ;  /* 0x0000000000688947 */ /* 0x000ff40003800000 */
[----:B------:R-:W-:Y:S01]  /*08e0*/  IMAD R10, R24, 0x4, R0 ;  /* 0x00000004180a7824 */ /* 0x000fe200078e0200 */
[----:B------:R-:W-:Y:S01]  /*08f0*/  LOP3.LUT R5, R6, 0xffffff0, RZ, 0xc0, !PT ;  /* 0x0ffffff006057812 */ /* 0x000fe200078ec0ff */
[----:B------:R-:W-:-:S03]  /*0900*/  IMAD.MOV.U32 R8, RZ, RZ, R24 ;  /* 0x000000ffff087224 */ /* 0x000fc600078e0018 */
[----:B------:R-:W-:Y:S01]  /*0910*/  IADD3 R10, PT, PT, R10, 0x400, R7 ;  /* 0x000004000a0a7810 */ /* 0x000fe20007ffe007 */
[----:B------:R-:W-:-:S07]  /*0920*/  IMAD.MOV R5, RZ, RZ, -R5 ;  /* 0x000000ffff057224 */ /* 0x000fce00078e0a05 */
.L_x_24:
[----:B------:R-:W-:Y:S01]  /*0930*/  VIADD R5, R5, 0x10 ;  /* 0x0000001005057836 */ /* 0x000fe20000000000 */
[----:B------:R-:W-:Y:S01]  /*0940*/  STS [R10+-0x400], RZ ;  /* 0xfffc00ff0a007388 */ /* 0x000fe20000000800 */
[----:B------:R-:W-:-:S03]  /*0950*/  VIADD R8, R8, 0x200 ;  /* 0x0000020008087836 */ /* 0x000fc60000000000 */
[----:B------:R-:W-:Y:S01]  /*0960*/  ISETP.NE.AND P0, PT, R5, RZ, PT ;  /* 0x000000ff0500720c */ /* 0x000fe20003f05270 */
[----:B------:R-:W-:Y:S04]  /*0970*/  STS [R10+-0x380], RZ ;  /* 0xfffc80ff0a007388 */ /* 0x000fe80000000800 */
[----:B------:R-:W-:Y:S04]  /*0980*/  STS [R10+-0x300], RZ ;  /* 0xfffd00ff0a007388 */ /* 0x000fe80000000800 */
[----:B------:R-:W-:Y:S04]  /*0990*/  STS [R10+-0x280], RZ ;  /* 0xfffd80ff0a007388 */ /* 0x000fe80000000800 */
[----:B------:R-:W-:Y:S04]  /*09a0*/  STS [R10+-0x200], RZ ;  /* 0xfffe00ff0a007388 */ /* 0x000fe80000000800 */
[----:B------:R-:W-:Y:S04]  /*09b0*/  STS [R10+-0x180], RZ ;  /* 0xfffe80ff0a007388 */ /* 0x000fe80000000800 */
[----:B------:R-:W-:Y:S04]  /*09c0*/  STS [R10+-0x100], RZ ;  /* 0xffff00ff0a007388 */ /* 0x000fe80000000800 */
[----:B------:R-:W-:Y:S04]  /*09d0*/  STS [R10+-0x80], RZ ;  /* 0xffff80ff0a007388 */ /* 0x000fe80000000800 */
[----:B------:R-:W-:Y:S04]  /*09e0*/  STS [R10], RZ ;  /* 0x000000ff0a007388 */ /* 0x000fe80000000800 */
[----:B------:R-:W-:Y:S04]  /*09f0*/  STS [R10+0x80], RZ ;  /* 0x000080ff0a007388 */ /* 0x000fe80000000800 */
[----:B------:R-:W-:Y:S04]  /*0a00*/  STS [R10+0x100], RZ ;  /* 0x000100ff0a007388 */ /* 0x000fe80000000800 */
[----:B------:R-:W-:Y:S04]  /*0a10*/  STS [R10+0x180], RZ ;  /* 0x000180ff0a007388 */ /* 0x000fe80000000800 */
[----:B------:R-:W-:Y:S04]  /*0a20*/  STS [R10+0x200], RZ ;  /* 0x000200ff0a007388 */ /* 0x000fe80000000800 */
[----:B------:R-:W-:Y:S04]  /*0a30*/  STS [R10+0x280], RZ ;  /* 0x000280ff0a007388 */ /* 0x000fe80000000800 */
[----:B------:R-:W-:Y:S04]  /*0a40*/  STS [R10+0x300], RZ ;  /* 0x000300ff0a007388 */ /* 0x000fe80000000800 */
[----:B------:R0:W-:Y:S02]  /*0a50*/  STS [R10+0x380], RZ ;  /* 0x000380ff0a007388 */ /* 0x0001e40000000800 */
[----:B0-----:R-:W-:Y:S01]  /*0a60*/  VIADD R10, R10, 0x800 ;  /* 0x000008000a0a7836 */ /* 0x001fe20000000000 */
[----:B------:R-:W-:Y:S06]  /*0a70*/  @P0 BRA `(.L_x_24) ;  /* 0xfffffffc00ac0947 */ /* 0x000fec000383ffff */
.L_x_23:
[----:B------:R-:W-:Y:S05]  /*0a80*/  BSYNC.RECONVERGENT B0 ;  /* 0x0000000000007941 */ /* 0x000fea0003800200 */
.L_x_22:
[----:B------:R-:W-:Y:S01]  /*0a90*/  BSSY.RECONVERGENT B0, `(.L_x_25) ;  /* 0x0000026000007945 */ /* 0x000fe20003800200 */
[----:B------:R-:W-:-:S03]  /*0aa0*/  IMAD.IADD R5, R7, 0x1, R0 ;  /* 0x0000000107057824 */ /* 0x000fc600078e0200 */
[----:B------:R-:W-:Y:S05]  /*0ab0*/  @!P1 BRA `(.L_x_26) ;  /* 0x00000000008c9947 */ /* 0x000fea0003800000 */
[----:B------:R-:W-:Y:S01]  /*0ac0*/  ISETP.GE.U32.AND P0, PT, R9, 0x8, PT ;  /* 0x000000080900780c */ /* 0x000fe20003f06070 */
[----:B------:R-:W-:Y:S01]  /*0ad0*/  BSSY.RECONVERGENT B1, `(.L_x_27) ;  /* 0x000000e000017945 */ /* 0x000fe20003800200 */
[----:B------:R-:W-:-:S04]  /*0ae0*/  LOP3.LUT R10, R6, 0x7, RZ, 0xc0, !PT ;  /* 0x00000007060a7812 */ /* 0x000fc800078ec0ff */
[----:B------:R-:W-:-:S07]  /*0af0*/  ISETP.NE.AND P1, PT, R10, RZ, PT ;  /* 0x000000ff0a00720c */ /* 0x000fce0003f25270 */
[----:B------:R-:W-:Y:S06]  /*0b00*/  @!P0 BRA `(.L_x_28) ;  /* 0x0000000000288947 */ /* 0x000fec0003800000 */
[C---:B------:R-:W-:Y:S02]  /*0b10*/  IMAD R9, R8.reuse, 0x4, R5 ;  /* 0x0000000408097824 */ /* 0x040fe400078e0205 */
[----:B------:R-:W-:-:S03]  /*0b20*/  VIADD R8, R8, 0x100 ;  /* 0x0000010008087836 */ /* 0x000fc60000000000 */
[----:B------:R0:W-:Y:S04]  /*0b30*/  STS [R9], RZ ;  /* 0x000000ff09007388 */ /* 0x0001e80000000800 */
[----:B------:R0:W-:Y:S04]  /*0b40*/  STS [R9+0x80], RZ ;  /* 0x000080ff09007388 */ /* 0x0001e80000000800 */
[----:B------:R0:W-:Y:S04]  /*0b50*/  STS [R9+0x100], RZ ;  /* 0x000100ff09007388 */ /* 0x0001e80000000800 */
[----:B------:R0:W-:Y:S04]  /*0b60*/  STS [R9+0x180], RZ ;  /* 0x000180ff09007388 */ /* 0x0001e80000000800 */
[----:B------:R0:W-:Y:S04]  /*0b70*/  STS [R9+0x200], RZ ;  /* 0x000200ff09007388 */ /* 0x0001e80000000800 */
[----:B------:R0:W-:Y:S04]  /*0b80*/  STS [R9+0x280], RZ ;  /* 0x000280ff09007388 */ /* 0x0001e80000000800 */
[----:B------:R0:W-:Y:S04]  /*0b90*/  STS [R9+0x300], RZ ;  /* 0x000300ff09007388 */ /* 0x0001e80000000800 */
[----:B------:R0:W-:Y:S02]  /*0ba0*/  STS [R9+0x380], RZ ;  /* 0x000380ff09007388 */ /* 0x0001e40000000800 */
.L_x_28:
[----:B------:R-:W-:Y:S05]  /*0bb0*/  BSYNC.RECONVERGENT B1 ;  /* 0x0000000000017941 */ /* 0x000fea0003800200 */
.L_x_27:
[----:B------:R-:W-:Y:S05]  /*0bc0*/  @!P1 BRA `(.L_x_26) ;  /* 0x0000000000489947 */ /* 0x000fea0003800000 */
[----:B------:R-:W-:Y:S02]  /*0bd0*/  ISETP.GE.U32.AND P0, PT, R10, 0x4, PT ;  /* 0x000000040a00780c */ /* 0x000fe40003f06070 */
[----:B------:R-:W-:-:S04]  /*0be0*/  LOP3.LUT R6, R6, 0x3, RZ, 0xc0, !PT ;  /* 0x0000000306067812 */ /* 0x000fc800078ec0ff */
[----:B------:R-:W-:-:S07]  /*0bf0*/  ISETP.NE.AND P1, PT, R6, RZ, PT ;  /* 0x000000ff0600720c */ /* 0x000fce0003f25270 */
[C---:B0-----:R-:W-:Y:S02]  /*0c00*/  @P0 IMAD R9, R8.reuse, 0x4, R5 ;  /* 0x0000000408090824 */ /* 0x041fe400078e0205 */
[----:B------:R-:W-:-:S03]  /*0c10*/  @P0 VIADD R8, R8, 0x80 ;  /* 0x0000008008080836 */ /* 0x000fc60000000000 */
[----:B------:R1:W-:Y:S04]  /*0c20*/  @P0 STS [R9], RZ ;  /* 0x000000ff09000388 */ /* 0x0003e80000000800 */
[----:B------:R1:W-:Y:S04]  /*0c30*/  @P0 STS [R9+0x80], RZ ;  /* 0x000080ff09000388 */ /* 0x0003e80000000800 */
[----:B------:R1:W-:Y:S04]  /*0c40*/  @P0 STS [R9+0x100], RZ ;  /* 0x000100ff09000388 */ /* 0x0003e80000000800 */
[----:B------:R1:W-:Y:S01]  /*0c50*/  @P0 STS [R9+0x180], RZ ;  /* 0x000180ff09000388 */ /* 0x0003e20000000800 */
[----:B------:R-:W-:Y:S05]  /*0c60*/  @!P1 BRA `(.L_x_26) ;  /* 0x0000000000209947 */ /* 0x000fea0003800000 */
[----:B------:R-:W-:Y:S02]  /*0c70*/  IMAD R0, R8, 0x4, R0 ;  /* 0x0000000408007824 */ /* 0x000fe400078e0200 */
[----:B------:R-:W-:Y:S02]  /*0c80*/  IMAD.MOV R6, RZ, RZ, -R6 ;  /* 0x000000ffff067224 */ /* 0x000fe400078e0a06 */
[----:B------:R-:W-:-:S07]  /*0c90*/  IMAD.IADD R0, R7, 0x1, R0 ;  /* 0x0000000107007824 */ /* 0x000fce00078e0200 */
.L_x_29:
[----:B------:R-:W-:Y:S01]  /*0ca0*/  VIADD R6, R6, 0x1 ;  /* 0x0000000106067836 */ /* 0x000fe20000000000 */
[----:B------:R0:W-:Y:S04]  /*0cb0*/  STS [R0], RZ ;  /* 0x000000ff00007388 */ /* 0x0001e80000000800 */
[----:B------:R-:W-:Y:S01]  /*0cc0*/  ISETP.NE.AND P0, PT, R6, RZ, PT ;  /* 0x000000ff0600720c */ /* 0x000fe20003f05270 */
[----:B0-----:R-:W-:-:S12]  /*0cd0*/  VIADD R0, R0, 0x80 ;  /* 0x0000008000007836 */ /* 0x001fd80000000000 */
[----:B------:R-:W-:Y:S05]  /*0ce0*/  @P0 BRA `(.L_x_29) ;  /* 0xfffffffc00ec0947 */ /* 0x000fea000383ffff */
.L_x_26:
[----:B------:R-:W-:Y:S05]  /*0cf0*/  BSYNC.RECONVERGENT B0 ;  /* 0x0000000000007941 */ /* 0x000fea0003800200 */
.L_x_25:
[----:B------:R-:W2:Y:S01]  /*0d00*/  LDCU UR5, c[0x0][0x3c4] ;  /* 0x00007880ff0577ac */ /* 0x000ea20008000800 */
[----:B-----5:R-:W-:Y:S01]  /*0d10*/  LOP3.LUT R27, R28, 0x80000000, RZ, 0x3c, !PT ;  /* 0x800000001c1b7812 */ /* 0x020fe200078e3cff */
[----:B------:R-:W-:Y:S01]  /*0d20*/  BSSY.RECONVERGENT B0, `(.L_x_30) ;  /* 0x0000080000007945 */ /* 0x000fe20003800200 */
[----:B------:R-:W-:Y:S02]  /*0d30*/  LOP3.LUT R22, R29, 0x80000000, RZ, 0x3c, !PT ;  /* 0x800000001d167812 */ /* 0x000fe400078e3cff */
[----:B------:R-:W-:Y:S02]  /*0d40*/  LOP3.LUT R21, R30, 0x80000000, RZ, 0x3c, !PT ;  /* 0x800000001e157812 */ /* 0x000fe400078e3cff */
[----:B------:R-:W-:Y:S02]  /*0d50*/  LOP3.LUT R18, R31, 0x80000000, RZ, 0x3c, !PT ;  /* 0x800000001f127812 */ /* 0x000fe400078e3cff */
[----:B------:R-:W-:Y:S02]  /*0d60*/  LOP3.LUT R20, R33, 0x80000000, RZ, 0x3c, !PT ;  /* 0x8000000021147812 */ /* 0x000fe400078e3cff */
[----:B------:R-:W-:-:S02]  /*0d70*/  LOP3.LUT R23, R32, 0x80000000, RZ, 0x3c, !PT ;  /* 0x8000000020177812 */ /* 0x000fc400078e3cff */
[----:B------:R-:W-:Y:S02]  /*0d80*/  LOP3.LUT R25, R34, 0x80000000, RZ, 0x3c, !PT ;  /* 0x8000000022197812 */ /* 0x000fe400078e3cff */
[----:B------:R-:W-:Y:S02]  /*0d90*/  LOP3.LUT R17, R36, 0x80000000, RZ, 0x3c, !PT ;  /* 0x8000000024117812 */ /* 0x000fe400078e3cff */
[----:B------:R-:W-:Y:S02]  /*0da0*/  LOP3.LUT R19, R38, 0x80000000, RZ, 0x3c, !PT ;  /* 0x8000000026137812 */ /* 0x000fe400078e3cff */
[----:B--2---:R-:W-:Y:S02]  /*0db0*/  SHF.R.U32.HI R49, RZ, UR5, R27 ;  /* 0x00000005ff317c19 */ /* 0x004fe4000801161b */
[----:B------:R-:W-:Y:S02]  /*0dc0*/  SHF.R.U32.HI R52, RZ, UR5, R22 ;  /* 0x00000005ff347c19 */ /* 0x000fe40008011616 */
[----:B------:R-:W-:-:S02]  /*0dd0*/  LOP3.LUT R49, R49, UR4, RZ, 0x30, !PT ;  /* 0x0000000431317c12 */ /* 0x000fc4000f8e30ff */
[----:B------:R-:W-:Y:S02]  /*0de0*/  LOP3.LUT R52, R52, UR4, RZ, 0x30, !PT ;  /* 0x0000000434347c12 */ /* 0x000fe4000f8e30ff */
[----:B------:R-:W-:Y:S01]  /*0df0*/  SHF.R.U32.HI R56, RZ, UR5, R21 ;  /* 0x00000005ff387c19 */ /* 0x000fe20008011615 */
[--C-:B------:R-:W-:Y:S01]  /*0e00*/  IMAD R0, R49, 0x4, R5.reuse ;  /* 0x0000000431007824 */ /* 0x100fe200078e0205 */
[----:B------:R-:W-:Y:S01]  /*0e10*/  SHF.R.U32.HI R48, RZ, UR5, R18 ;  /* 0x00000005ff307c19 */ /* 0x000fe20008011612 */
[----:B------:R-:W-:Y:S01]  /*0e20*/  IMAD R6, R52, 0x4, R5 ;  /* 0x0000000434067824 */ /* 0x000fe200078e0205 */
[----:B------:R-:W-:Y:S01]  /*0e30*/  LOP3.LUT R56, R56, UR4, RZ, 0x30, !PT ;  /* 0x0000000438387c12 */ /* 0x000fe2000f8e30ff */
[----:B------:R-:W-:Y:S01]  /*0e40*/  NOP ;  /* 0x0000000000007918 */ /* 0x000fe20000000000 */
[----:B01----:R-:W-:Y:S01]  /*0e50*/  SHF.R.U32.HI R9, RZ, UR5, R20 ;  /* 0x00000005ff097c19 */ /* 0x003fe20008011614 */
[----:B------:R0:W-:Y:S01]  /*0e60*/  ATOMS.POPC.INC.32 RZ, [R0+URZ] ;  /* 0x0000000000ff7f8c */ /* 0x0001e2000d8000ff */
[----:B------:R-:W-:-:S02]  /*0e70*/  LOP3.LUT R48, R48, UR4, RZ, 0x30, !PT ;  /* 0x0000000430307c12 */ /* 0x000fc4000f8e30ff */
[----:B------:R-:W-:Y:S01]  /*0e80*/  SHF.R.U32.HI R8, RZ, UR5, R23 ;  /* 0x00000005ff087c19 */ /* 0x000fe20008011617 */
[----:B------:R1:W-:Y:S01]  /*0e90*/  ATOMS.POPC.INC.32 RZ, [R6+URZ] ;  /* 0x0000000006ff7f8c */ /* 0x0003e2000d8000ff */
[----:B------:R-:W-:Y:S02]  /*0ea0*/  SHF.R.U32.HI R11, RZ, UR5, R25 ;  /* 0x00000005ff0b7c19 */ /* 0x000fe40008011619 */
[----:B------:R-:W-:Y:S01]  /*0eb0*/  LOP3.LUT R10, R9, UR4, RZ, 0x30, !PT ;  /* 0x00000004090a7c12 */ /* 0x000fe2000f8e30ff */
[--C-:B0-----:R-:W-:Y:S01]  /*0ec0*/  IMAD R0, R56, 0x4, R5.reuse ;  /* 0x0000000438007824 */ /* 0x101fe200078e0205 */
[----:B------:R-:W-:Y:S02]  /*0ed0*/  LOP3.LUT R8, R8, UR4, RZ, 0x30, !PT ;  /* 0x0000000408087c12 */ /* 0x000fe4000f8e30ff */
[----:B------:R-:W-:Y:S01]  /*0ee0*/  LOP3.LUT R12, R11, UR4, RZ, 0x30, !PT ;  /* 0x000000040b0c7c12 */ /* 0x000fe2000f8e30ff */
[--C-:B-1----:R-:W-:Y:S01]  /*0ef0*/  IMAD R6, R48, 0x4, R5.reuse ;  /* 0x0000000430067824 */ /* 0x102fe200078e0205 */
[----:B------:R0:W-:Y:S01]  /*0f00*/  ATOMS.POPC.INC.32 RZ, [R0+URZ] ;  /* 0x0000000000ff7f8c */ /* 0x0001e2000d8000ff */
[--C-:B------:R-:W-:Y:S01]  /*0f10*/  IMAD R9, R10, 0x4, R5.reuse ;  /* 0x000000040a097824 */ /* 0x100fe200078e0205 */
[----:B------:R-:W-:Y:S01]  /*0f20*/  LOP3.LUT R10, R35, 0x80000000, RZ, 0x3c, !PT ;  /* 0x80000000230a7812 */ /* 0x000fe200078e3cff */
[--C-:B------:R-:W-:Y:S01]  /*0f30*/  IMAD R8, R8, 0x4, R5.reuse ;  /* 0x0000000408087824 */ /* 0x100fe200078e0205 */
[----:B------:R1:W-:Y:S01]  /*0f40*/  ATOMS.POPC.INC.32 RZ, [R6+URZ] ;  /* 0x0000000006ff7f8c */ /* 0x0003e2000d8000ff */
[----:B------:R-:W-:Y:S01]  /*0f50*/  IMAD R11, R12, 0x4, R5 ;  /* 0x000000040c0b7824 */ /* 0x000fe200078e0205 */
[----:B------:R-:W-:-:S02]  /*0f60*/  LOP3.LUT R12, R37, 0x80000000, RZ, 0x3c, !PT ;  /* 0x80000000250c7812 */ /* 0x000fc400078e3cff */
[----:B------:R-:W-:Y:S01]  /*0f70*/  LOP3.LUT R16, R39, 0x80000000, RZ, 0x3c, !PT ;  /* 0x8000000027107812 */ /* 0x000fe200078e3cff */
[----:B------:R-:W-:Y:S01]  /*0f80*/  ATOMS.POPC.INC.32 RZ, [R8+URZ] ;  /* 0x0000000008ff7f8c */ /* 0x000fe2000d8000ff */
[----:B0-----:R-:W-:Y:S02]  /*0f90*/  SHF.R.U32.HI R0, RZ, UR5, R10 ;  /* 0x00000005ff007c19 */ /* 0x001fe4000801160a */
[----:B-1----:R-:W-:Y:S01]  /*0fa0*/  SHF.R.U32.HI R6, RZ, UR5, R17 ;  /* 0x00000005ff067c19 */ /* 0x002fe20008011611 */
[----:B------:R0:W-:Y:S01]  /*0fb0*/  ATOMS.POPC.INC.32 RZ, [R9+URZ] ;  /* 0x0000000009ff7f8c */ /* 0x0001e2000d8000ff */
[----:B------:R-:W-:Y:S02]  /*0fc0*/  SHF.R.U32.HI R14, RZ, UR5, R19 ;  /* 0x00000005ff0e7c19 */ /* 0x000fe40008011613 */
[----:B------:R-:W-:Y:S01]  /*0fd0*/  LOP3.LUT R6, R6, UR4, RZ, 0x30, !PT ;  /* 0x0000000406067c12 */ /* 0x000fe2000f8e30ff */
[----:B------:R1:W-:Y:S01]  /*0fe0*/  ATOMS.POPC.INC.32 RZ, [R11+URZ] ;  /* 0x000000000bff7f8c */ /* 0x0003e2000d8000ff */
[----:B------:R-:W-:-:S02]  /*0ff0*/  SHF.R.U32.HI R13, RZ, UR5, R12 ;  /* 0x00000005ff0d7c19 */ /* 0x000fc4000801160c */
[----:B------:R-:W-:Y:S02]  /*1000*/  LOP3.LUT R0, R0, UR4, RZ, 0x30, !PT ;  /* 0x0000000400007c12 */ /* 0x000fe4000f8e30ff */
[----:B0-----:R-:W-:Y:S02]  /*1010*/  SHF.R.U32.HI R9, RZ, UR5, R16 ;  /* 0x00000005ff097c19 */ /* 0x001fe40008011610 */
[----:B------:R-:W-:Y:S01]  /*1020*/  LOP3.LUT R50, R14, UR4, RZ, 0x30, !PT ;  /* 0x000000040e327c12 */ /* 0x000fe2000f8e30ff */
[--C-:B------:R-:W-:Y:S01]  /*1030*/  IMAD R14, R6, 0x4, R5.reuse ;  /* 0x00000004060e7824 */ /* 0x100fe200078e0205 */
[----:B------:R-:W-:Y:S01]  /*1040*/  LOP3.LUT R8, R13, UR4, RZ, 0x30, !PT ;  /* 0x000000040d087c12 */ /* 0x000fe2000f8e30ff */
[--C-:B------:R-:W-:Y:S01]  /*1050*/  IMAD R0, R0, 0x4, R5.reuse ;  /* 0x0000000400007824 */ /* 0x100fe200078e0205 */
[----:B------:R-:W-:Y:S01]  /*1060*/  LOP3.LUT R6, R9, UR4, RZ, 0x30, !PT ;  /* 0x0000000409067c12 */ /* 0x000fe2000f8e30ff */
[--C-:B------:R-:W-:Y:S01]  /*1070*/  IMAD R50, R50, 0x4, R5.reuse ;  /* 0x0000000432327824 */ /* 0x100fe200078e0205 */
[----:B------:R-:W-:Y:S01]  /*1080*/  LOP3.LUT R9, R40, 0x80000000, RZ, 0x3c, !PT ;  /* 0x8000000028097812 */ /* 0x000fe200078e3cff */
[--C-:B------:R-:W-:Y:S01]  /*1090*/  IMAD R26, R8, 0x4, R5.reuse ;  /* 0x00000004081a7824 */ /* 0x100fe200078e0205 */
[----:B------:R0:W-:Y:S01]  /*10a0*/  ATOMS.POPC.INC.32 RZ, [R0+URZ] ;  /* 0x0000000000ff7f8c */ /* 0x0001e2000d8000ff */
[----:B------:R-:W-:Y:S01]  /*10b0*/  IMAD R51, R6, 0x4, R5 ;  /* 0x0000000406337824 */ /* 0x000fe200078e0205 */
[----:B------:R-:W-:-:S02]  /*10c0*/  LOP3.LUT R6, R43, 0x80000000, RZ, 0x3c, !PT ;  /* 0x800000002b067812 */ /* 0x000fc400078e3cff */
[----:B-1----:R-:W-:Y:S01]  /*10d0*/  LOP3.LUT R11, R44, 0x80000000, RZ, 0x3c, !PT ;  /* 0x800000002c0b7812 */ /* 0x002fe200078e3cff */
[----:B------:R1:W-:Y:S01]  /*10e0*/  ATOMS.POPC.INC.32 RZ, [R14+URZ] ;  /* 0x000000000eff7f8c */ /* 0x0003e2000d8000ff */
[----:B------:R-:W-:Y:S02]  /*10f0*/  LOP3.LUT R8, R45, 0x80000000, RZ, 0x3c, !PT ;  /* 0x800000002d087812 */ /* 0x000fe400078e3cff */
[----:B------:R-:W-:Y:S01]  /*1100*/  LOP3.LUT R13, R46, 0x80000000, RZ, 0x3c, !PT ;  /* 0x800000002e0d7812 */ /* 0x000fe200078e3cff */
[----:B------:R2:W-:Y:S01]  /*1110*/  ATOMS.POPC.INC.32 RZ, [R26+URZ] ;  /* 0x000000001aff7f8c */ /* 0x0005e2000d8000ff */
[----:B0-----:R-:W-:Y:S02]  /*1120*/  SHF.R.U32.HI R0, RZ, UR5, R9 ;  /* 0x00000005ff007c19 */ /* 0x001fe40008011609 */
[----:B------:R-:W-:Y:S01]  /*1130*/  SHF.R.U32.HI R53, RZ, UR5, R11 ;  /* 0x00000005ff357c19 */ /* 0x000fe2000801160b */
[----:B-1----:R-:W0:Y:S01]  /*1140*/  LDC.64 R14, c[0x0][0x380] ;  /* 0x0000e000ff0e7b82 */ /* 0x002e220000000a00 */
[----:B------:R-:W-:Y:S01]  /*1150*/  SHF.R.U32.HI R55, RZ, UR5, R8 ;  /* 0x00000005ff377c19 */ /* 0x000fe20008011608 */
[----:B------:R1:W-:Y:S01]  /*1160*/  ATOMS.POPC.INC.32 RZ, [R50+URZ] ;  /* 0x0000000032ff7f8c */ /* 0x0003e2000d8000ff */
[----:B------:R-:W-:-:S02]  /*1170*/  SHF.R.U32.HI R57, RZ, UR5, R13 ;  /* 0x00000005ff397c19 */ /* 0x000fc4000801160d */
[----:B--2---:R-:W-:Y:S01]  /*1180*/  SHF.R.U32.HI R26, RZ, UR5, R6 ;  /* 0x00000005ff1a7c19 */ /* 0x004fe20008011606 */
[----:B------:R2:W-:Y:S01]  /*1190*/  ATOMS.POPC.INC.32 RZ, [R51+URZ] ;  /* 0x0000000033ff7f8c */ /* 0x0005e2000d8000ff */
[----:B------:R-:W-:Y:S02]  /*11a0*/  LOP3.LUT R0, R0, UR4, RZ, 0x30, !PT ;  /* 0x0000000400007c12 */ /* 0x000fe4000f8e30ff */
[----:B------:R-:W-:Y:S02]  /*11b0*/  LOP3.LUT R54, R26, UR4, RZ, 0x30, !PT ;  /* 0x000000041a367c12 */ /* 0x000fe4000f8e30ff */
[----:B------:R-:W-:Y:S01]  /*11c0*/  LOP3.LUT R58, R53, UR4, RZ, 0x30, !PT ;  /* 0x00000004353a7c12 */ /* 0x000fe2000f8e30ff */
[--C-:B------:R-:W-:Y:S01]  /*11d0*/  IMAD R53, R0, 0x4, R5.reuse ;  /* 0x0000000400357824 */ /* 0x100fe200078e0205 */
[----:B------:R-:W-:Y:S01]  /*11e0*/  ISETP.GT.U32.AND P2, PT, R3, 0xff, PT ;  /* 0x000000ff0300780c */ /* 0x000fe20003f44070 */
[--C-:B------:R-:W-:Y:S01]  /*11f0*/  IMAD R54, R54, 0x4, R5.reuse ;  /* 0x0000000436367824 */ /* 0x100fe200078e0205 */
[----:B------:R-:W-:Y:S01]  /*1200*/  LOP3.LUT R60, R55, UR4, RZ, 0x30, !PT ;  /* 0x00000004373c7c12 */ /* 0x000fe2000f8e30ff */
[--C-:B------:R-:W-:Y:S01]  /*1210*/  IMAD R58, R58, 0x4, R5.reuse ;  /* 0x000000043a3a7824 */ /* 0x100fe200078e0205 */
[----:B------:R-:W-:Y:S01]  /*1220*/  LOP3.LUT R26, R57, UR4, RZ, 0x30, !PT ;  /* 0x00000004391a7c12 */ /* 0x000fe2000f8e30ff */
[----:B------:R3:W-:Y:S01]  /*1230*/  ATOMS.POPC.INC.32 RZ, [R53+URZ] ;  /* 0x0000000035ff7f8c */ /* 0x0007e2000d8000ff */
[----:B-1----:R-:W-:Y:S01]  /*1240*/  P2R R50, PR, RZ, 0x4 ;  /* 0x00000004ff327803 */ /* 0x002fe20000000000 */
[----:B------:R-:W-:-:S02]  /*1250*/  IMAD R60, R60, 0x4, R5 ;  /* 0x000000043c3c7824 */ /* 0x000fc400078e0205 */
[----:B------:R-:W-:Y:S01]  /*1260*/  IMAD R5, R26, 0x4, R5 ;  /* 0x000000041a057824 */ /* 0x000fe200078e0205 */
[----:B------:R3:W-:Y:S01]  /*1270*/  ATOMS.POPC.INC.32 RZ, [R54+URZ] ;  /* 0x0000000036ff7f8c */ /* 0x0007e2000d8000ff */
[----:B--2---:R-:W-:Y:S02]  /*1280*/  IMAD R51, R3, 0x4, R7 ;  /* 0x0000000403337824 */ /* 0x004fe400078e0207 */
[----:B------:R-:W-:Y:S01]  /*1290*/  IMAD.MOV.U32 R0, RZ, RZ, RZ ;  /* 0x000000ffff007224 */ /* 0x000fe200078e00ff */
[----:B------:R3:W-:Y:S04]  /*12a0*/  ATOMS.POPC.INC.32 RZ, [R58+URZ] ;  /* 0x000000003aff7f8c */ /* 0x0007e8000d8000ff */
[----:B------:R3:W-:Y:S04]  /*12b0*/  ATOMS.POPC.INC.32 RZ, [R60+URZ] ;  /* 0x000000003cff7f8c */ /* 0x0007e8000d8000ff */
[----:B------:R3:W-:Y:S01]  /*12c0*/  ATOMS.POPC.INC.32 RZ, [R5+URZ] ;  /* 0x0000000005ff7f8c */ /* 0x0007e2000d8000ff */
[----:B------:R-:W-:Y:S06]  /*12d0*/  BAR.SYNC.DEFER_BLOCKING 0x0 ;  /* 0x0000000000007b1d */ /* 0x000fec0000010000 */
[----:B------:R-:W-:Y:S05]  /*12e0*/  @P2 BRA `(.L_x_31) ;  /* 0x00000000008c2947 */ /* 0x000fea0003800000 */
[----:B------:R-:W1:Y:S04]  /*12f0*/  LDS R0, [R51] ;  /* 0x0000000033007984 */ /* 0x000e680000000800 */
[----:B---3--:R-:W2:Y:S04]  /*1300*/  LDS R5, [R51+0x400] ;  /* 0x0004000033057984 */ /* 0x008ea80000000800 */
[----:B------:R-:W3:Y:S04]  /*1310*/  LDS R53, [R51+0x800] ;  /* 0x0008000033357984 */ /* 0x000ee80000000800 */
[----:B------:R-:W4:Y:S04]  /*1320*/  LDS R55, [R51+0xc00] ;  /* 0x000c000033377984 */ /* 0x000f280000000800 */
[----:B------:R-:W5:Y:S04]  /*1330*/  LDS R57, [R51+0x1000] ;  /* 0x0010000033397984 */ /* 0x000f680000000800 */
[----:B------:R-:W0:Y:S04]  /*1340*/  LDS R59, [R51+0x1400] ;  /* 0x00140000333b7984 */ /* 0x000e280000000800 */
[----:B------:R-:W-:Y:S04]  /*1350*/  LDS R61, [R51+0x2000] ;  /* 0x00200000333d7984 */ /* 0x000fe80000000800 */
[----:B------:R-:W-:Y:S04]  /*1360*/  LDS R63, [R51+0x2400] ;  /* 0x00240000333f7984 */ /* 0x000fe80000000800 */
[----:B------:R-:W-:Y:S04]  /*1370*/  LDS R65, [R51+0x2800] ;  /* 0x0028000033417984 */ /* 0x000fe80000000800 */
[----:B------:R-:W-:Y:S04]  /*1380*/  STS [R51], RZ ;  /* 0x000000ff33007388 */ /* 0x000fe80000000800 */
[----:B-1----:R-:W-:Y:S01]  /*1390*/  STS [R51+0x400], R0 ;  /* 0x0004000033007388 */ /* 0x002fe20000000800 */
[----:B--2---:R-:W-:-:S03]  /*13a0*/  IMAD.IADD R54, R0, 0x1, R5 ;  /* 0x0000000100367824 */ /* 0x004fc600078e0205 */
[----:B------:R-:W1:Y:S01]  /*13b0*/  LDS R5, [R51+0x1800] ;  /* 0x0018000033057984 */ /* 0x000e620000000800 */
[----:B---3--:R-:W-:-:S03]  /*13c0*/  IMAD.IADD R58, R54, 0x1, R53 ;  /* 0x00000001363a7824 */ /* 0x008fc600078e0235 */
[----:B------:R-:W2:Y:S01]  /*13d0*/  LDS R53, [R51+0x1c00] ;  /* 0x001c000033357984 */ /* 0x000ea20000000800 */
[----:B----4-:R-:W-:-:S03]  /*13e0*/  IMAD.IADD R60, R58, 0x1, R55 ;  /* 0x000000013a3c7824 */ /* 0x010fc600078e0237 */
[----:B------:R1:W-:Y:S01]  /*13f0*/  STS [R51+0x800], R54 ;  /* 0x0008003633007388 */ /* 0x0003e20000000800 */
[----:B-----5:R-:W-:-:S03]  /*1400*/  IMAD.IADD R62, R60, 0x1, R57 ;  /* 0x000000013c3e7824 */ /* 0x020fc600078e0239 */
[----:B------:R-:W3:Y:S01]  /*1410*/  LDS R55, [R51+0x2c00] ;  /* 0x002c000033377984 */ /* 0x000ee20000000800 */
[----:B0-----:R-:W-:-:S03]  /*1420*/  IMAD.IADD R64, R62, 0x1, R59 ;  /* 0x000000013e407824 */ /* 0x001fc600078e023b */
[----:B------:R0:W-:Y:S04]  /*1430*/  STS [R51+0xc00], R58 ;  /* 0x000c003a33007388 */ /* 0x0001e80000000800 */
[----:B------:R4:W-:Y:S04]  /*1440*/  STS [R51+0x1000], R60 ;  /* 0x0010003c33007388 */ /* 0x0009e80000000800 */
[----:B------:R4:W-:Y:S04]  /*1450*/  STS [R51+0x1400], R62 ;  /* 0x0014003e33007388 */ /* 0x0009e80000000800 */
[----:B------:R4:W-:Y:S01]  /*1460*/  STS [R51+0x1800], R64 ;  /* 0x0018004033007388 */ /* 0x0009e20000000800 */
[----:B-1----:R-:W-:-:S04]  /*1470*/  IMAD.IADD R54, R64, 0x1, R5 ;  /* 0x0000000140367824 */ /* 0x002fc800078e0205 */
[----:B--2---:R-:W-:Y:S01]  /*1480*/  IMAD.IADD R66, R54, 0x1, R53 ;  /* 0x0000000136427824 */ /* 0x004fe200078e0235 */
[----:B------:R4:W-:Y:S03]  /*1490*/  STS [R51+0x1c00], R54 ;  /* 0x001c003633007388 */ /* 0x0009e60000000800 */
[----:B------:R-:W-:Y:S01]  /*14a0*/  IMAD.IADD R68, R66, 0x1, R61 ;  /* 0x0000000142447824 */ /* 0x000fe200078e023d */
[----:B------:R4:W-:Y:S03]  /*14b0*/  STS [R51+0x2000], R66 ;  /* 0x0020004233007388 */ /* 0x0009e60000000800 */
[----:B------:R-:W-:Y:S01]  /*14c0*/  IMAD.IADD R70, R68, 0x1, R63 ;  /* 0x0000000144467824 */ /* 0x000fe200078e023f */
[----:B------:R4:W-:Y:S03]  /*14d0*/  STS [R51+0x2400], R68 ;  /* 0x0024004433007388 */ /* 0x0009e60000000800 */
[----:B0-----:R-:W-:Y:S01]  /*14e0*/  IMAD.IADD R58, R70, 0x1, R65 ;  /* 0x00000001463a7824 */ /* 0x001fe200078e0241 */
[----:B------:R4:W-:Y:S03]  /*14f0*/  STS [R51+0x2800], R70 ;  /* 0x0028004633007388 */ /* 0x0009e60000000800 */
[----:B---3--:R-:W-:Y:S01]  /*1500*/  IMAD.IADD R0, R58, 0x1, R55 ;  /* 0x000000013a007824 */ /* 0x008fe200078e0237 */
[----:B------:R4:W-:Y:S06]  /*1510*/  STS [R51+0x2c00], R58 ;  /* 0x002c003a33007388 */ /* 0x0009ec0000000800 */
.L_x_31:
[----:B------:R-:W-:Y:S05]  /*1520*/  BSYNC.RECONVERGENT B0 ;  /* 0x0000000000007941 */ /* 0x000fea0003800200 */
.L_x_30:
[----:B------:R-:W-:Y:S01]  /*1530*/  ISETP.NE.AND P0, PT, R0, 0x1980, PT ;  /* 0x000019800000780c */ /* 0x000fe20003f05270 */
[----:B---3--:R-:W-:Y:S01]  /*1540*/  IMAD R5, R42, 0x100, R3 ;  /* 0x000001002a057824 */ /* 0x008fe200078e0203 */
[----:B------:R-:W-:Y:S01]  /*1550*/  @!P2 LOP3.LUT R53, R0, 0x40000000, RZ, 0xfc, !PT ;  /* 0x400000000035a812 */ /* 0x000fe200078efcff */
[----:B------:R-:W-:Y:S01]  /*1560*/  IMAD R41, R41, 0x11, RZ ;  /* 0x0000001129297824 */ /* 0x000fe200078e02ff */
[----:B------:R-:W-:Y:S01]  /*1570*/  ISETP.LT.U32.AND P0, PT, R3, 0x100, !P0 ;  /* 0x000001000300780c */ /* 0x000fe20004701070 */
[----:B0-----:R-:W-:-:S03]  /*1580*/  IMAD.WIDE R14, R5, 0x4, R14 ;  /* 0x00000004050e7825 */ /* 0x001fc600078e020e */
[----:B------:R-:W-:Y:S01]  /*1590*/  LOP3.LUT R57, R41, R4, RZ, 0xfc, !PT ;  /* 0x0000000429397212 */ /* 0x000fe200078efcff */
[----:B----4-:R-:W-:Y:S01]  /*15a0*/  IMAD R54, R42, 0x1980, RZ ;  /* 0x000019802a367824 */ /* 0x010fe200078e02ff */
[----:B------:R0:W-:Y:S07]  /*15b0*/  @!P2 STG.E.STRONG.SYS desc[UR6][R14.64], R53 ;  /* 0x000000350e00a986 */ /* 0x0001ee000c115906 */
[----:B------:R-:W-:Y:S06]  /*15c0*/  BAR.RED.OR.DEFER_BLOCKING 0x0, P0 ;  /* 0x0000000000007b1d */ /* 0x000fec0000014800 */
[----:B------:R-:W1:Y:S01]  /*15d0*/  B2R.RESULT RZ, P0 ;  /* 0x0000000000ff731c */ /* 0x000e620000004000 */
[----:B------:R-:W-:-:S04]  /*15e0*/  IADD3 R4, P1, PT, R54, R57, RZ ;  /* 0x0000003936047210 */ /* 0x000fc80007f3e0ff */
[----:B------:R-:W-:Y:S01]  /*15f0*/  LEA.HI.X.SX32 R55, R54, RZ, 0x1, P1 ;  /* 0x000000ff36377211 */ /* 0x000fe200008f0eff */
[----:B------:R-:W-:-:S03]  /*1600*/  IMAD.SHL.U32 R5, R4, 0x4, RZ ;  /* 0x0000000404057824 */ /* 0x000fc600078e00ff */
[----:B------:R-:W-:Y:S01]  /*1610*/  SHF.L.U64.HI R4, R4, 0x2, R55 ;  /* 0x0000000204047819 */ /* 0x000fe20000010237 */
[----:B01----:R-:W-:Y:S06]  /*1620*/  @!P0 BRA `(.L_x_32) ;  /* 0x0000001000b48947 */ /* 0x003fec0003800000 */
[----:B------:R-:W0:Y:S01]  /*1630*/  LDCU.64 UR8, c[0x0][0x3b8] ;  /* 0x00007700ff0877ac */ /* 0x000e220008000a00 */
[----:B------:R-:W-:Y:S01]  /*1640*/  BSSY B1, `(.L_x_33) ;  /* 0x0000032000017945 */ /* 0x000fe20003800000 */
[----:B------:R-:W-:Y:S01]  /*1650*/  IMAD R13, R3, 0x8, R7 ;  /* 0x00000008030d7824 */ /* 0x000fe200078e0207 */
[----:B0-----:R-:W-:-:S04]  /*1660*/  IADD3 R8, P0, PT, R5, UR8, RZ ;  /* 0x0000000805087c10 */ /* 0x001fc8000ff1e0ff */
[----:B------:R-:W-:Y:S01]  /*1670*/  IADD3.X R9, PT, PT, R4, UR9, RZ, P0, !PT ;  /* 0x0000000904097c10 */ /* 0x000fe200087fe4ff */
[----:B------:R-:W-:Y:S08]  /*1680*/  @P2 BRA `(.L_x_34) ;  /* 0x0000000000b42947 */ /* 0x000ff00003800000 */
[----:B------:R-:W0:Y:S02]  /*1690*/  LDCU.64 UR8, c[0x0][0x398] ;  /* 0x00007300ff0877ac */ /* 0x000e240008000a00 */
[----:B0-----:R-:W-:-:S04]  /*16a0*/  LEA R10, P0, R3, UR8, 0x3 ;  /* 0x00000008030a7c11 */ /* 0x001fc8000f8018ff */
[----:B------:R-:W-:-:S05]  /*16b0*/  LEA.HI.X R11, R3, UR9, RZ, 0x3, P0 ;  /* 0x00000009030b7c11 */ /* 0x000fca00080f1cff */
[----:B------:R-:W2:Y:S01]  /*16c0*/  LDG.E.64 R4, desc[UR6][R10.64] ;  /* 0x000000060a047981 */ /* 0x000ea2000c1e1b00 */
[----:B------:R-:W-:-:S04]  /*16d0*/  ISETP.GT.U32.AND P0, PT, R3, R49, PT ;  /* 0x000000310300720c */ /* 0x000fc80003f04070 */
[----:B------:R-:W-:-:S04]  /*16e0*/  SEL R17, RZ, 0x1980, !P0 ;  /* 0x00001980ff117807 */ /* 0x000fc80004000000 */
[----:B--2---:R-:W-:Y:S01]  /*16f0*/  IADD3 R4, P0, PT, R4, -R17, RZ ;  /* 0x8000001104047210 */ /* 0x004fe20007f1e0ff */
[----:B------:R-:W-:-:S03]  /*1700*/  IMAD.MOV.U32 R17, RZ, RZ, R0 ;  /* 0x000000ffff117224 */ /* 0x000fc600078e0000 */
[----:B------:R-:W-:Y:S02]  /*1710*/  IADD3.X R5, PT, PT, R5, -0x1, RZ, P0, !PT ;  /* 0xffffffff05057810 */ /* 0x000fe400007fe4ff */
[----:B------:R-:W-:-:S03]  /*1720*/  ISETP.GE.AND P0, PT, R42, 0x1, PT ;  /* 0x000000012a00780c */ /* 0x000fc60003f06270 */
[----:B------:R0:W-:Y:S10]  /*1730*/  STS.64 [R13+0x6600], R4 ;  /* 0x006600040d007388 */ /* 0x0001f40000000a00 */
[----:B------:R-:W-:Y:S05]  /*1740*/  @!P0 BRA `(.L_x_35) ;  /* 0x00000000006c8947 */ /* 0x000fea0003800000 */
[----:B------:R-:W-:Y:S01]  /*1750*/  BSSY B0, `(.L_x_36) ;  /* 0x0000019000007945 */ /* 0x000fe20003800000 */
[----:B------:R-:W-:Y:S02]  /*1760*/  IMAD.MOV.U32 R6, RZ, RZ, -0x1 ;  /* 0xffffffffff067424 */ /* 0x000fe400078e00ff */
[----:B------:R-:W-:Y:S02]  /*1770*/  IMAD.MOV.U32 R10, RZ, RZ, R42 ;  /* 0x000000ffff0a7224 */ /* 0x000fe400078e002a */
[----:B------:R-:W-:-:S07]  /*1780*/  IMAD.MOV.U32 R17, RZ, RZ, R0 ;  /* 0x000000ffff117224 */ /* 0x000fce00078e0000 */
.L_x_40:
[----:B0-----:R-:W0:Y:S01]  /*1790*/  LDC.64 R4, c[0x0][0x380] ;  /* 0x0000e000ff047b82 */ /* 0x001e220000000a00 */
[----:B------:R-:W-:Y:S01]  /*17a0*/  VIADD R19, R10, 0xffffffff ;  /* 0xffffffff0a137836 */ /* 0x000fe20000000000 */
[----:B------:R-:W-:Y:S03]  /*17b0*/  BSSY B2, `(.L_x_37) ;  /* 0x0000008000027945 */ /* 0x000fe60003800000 */
[----:B------:R-:W-:-:S04]  /*17c0*/  IMAD R11, R19, 0x100, R3 ;  /* 0x00000100130b7824 */ /* 0x000fc800078e0203 */
[----:B0-----:R-:W-:-:S07]  /*17d0*/  IMAD.WIDE R4, R11, 0x4, R4 ;  /* 0x000000040b047825 */ /* 0x001fce00078e0204 */
.L_x_38:
[----:B------:R-:W-:Y:S05]  /*17e0*/  YIELD ;  /* 0x0000000000007946 */ /* 0x000fea0003800000 */
[----:B------:R0:W-:Y:S06]  /*17f0*/  MEMBAR.SC.CTA ;  /* 0x0000000000007992 */ /* 0x0001ec0000000000 */
[----:B0-----:R-:W2:Y:S02]  /*1800*/  LDG.E.STRONG.SYS R11, desc[UR6][R4.64] ;  /* 0x00000006040b7981 */ /* 0x001ea4000c1f5900 */
[----:B--2---:R-:W-:-:S13]  /*1810*/  ISETP.NE.AND P0, PT, R11, RZ, PT ;  /* 0x000000ff0b00720c */ /* 0x004fda0003f05270 */
[----:B------:R-:W-:Y:S05]  /*1820*/  @!P0 BRA `(.L_x_38) ;  /* 0xfffffffc00ec8947 */ /* 0x000fea000383ffff */
[----:B------:R-:W-:Y:S05]  /*1830*/  BSYNC B2 ;  /* 0x0000000000027941 */ /* 0x000fea0003800000 */
.L_x_37:
[----:B------:R-:W-:Y:S01]  /*1840*/  BSSY.RECONVERGENT B2, `(.L_x_39) ;  /* 0x0000006000027945 */ /* 0x000fe20003800200 */
[C---:B------:R-:W-:Y:S02]  /*1850*/  ISETP.GT.AND P0, PT, R11.reuse, -0x1, PT ;  /* 0xffffffff0b00780c */ /* 0x040fe40003f04270 */
[----:B------:R-:W-:Y:S01]  /*1860*/  LOP3.LUT R4, R11, 0x3fffffff, RZ, 0xc0, !PT ;  /* 0x3fffffff0b047812 */ /* 0x000fe200078ec0ff */
[----:B------:R-:W-:Y:S05]  /*1870*/  WARPSYNC.EXCLUSIVE R6 ;  /* 0x0000000006007348 */ /* 0x000fea0003a00000 */
[----:B------:R-:W-:-:S05]  /*1880*/  IMAD.IADD R17, R4, 0x1, R17 ;  /* 0x0000000104117824 */ /* 0x000fca00078e0211 */
[----:B------:R-:W-:-:S07]  /*1890*/  VOTE.ANY R6, PT, P0 ;  /* 0x0000000000067806 */ /* 0x000fce00000e0100 */
[----:B------:R-:W-:Y:S05]  /*18a0*/  BSYNC.RECONVERGENT B2 ;  /* 0x0000000000027941 */ /* 0x000fea0003800200 */
.L_x_39:
[----:B------:R-:W-:Y:S01]  /*18b0*/  ISETP.GT.U32.AND P1, PT, R10, 0x1, PT ;  /* 0x000000010a00780c */ /* 0x000fe20003f24070 */
[----:B------:R-:W-:-:S12]  /*18c0*/  IMAD.MOV.U32 R10, RZ, RZ, R19 ;  /* 0x000000ffff0a7224 */ /* 0x000fd800078e0013 */
[----:B------:R-:W-:Y:S05]  /*18d0*/  @P0 BRA P1, `(.L_x_40) ;  /* 0xfffffffc00ac0947 */ /* 0x000fea000083ffff */
[----:B------:R-:W-:Y:S05]  /*18e0*/  BSYNC B0 ;  /* 0x0000000000007941 */ /* 0x000fea0003800000 */
.L_x_36:
[----:B------:R1:W2:Y:S02]  /*18f0*/  LDS.64 R4, [R13+0x6600] ;  /* 0x006600000d047984 */ /* 0x0002a40000000a00 */
.L_x_35:
[C---:B------:R-:W-:Y:S01]  /*1900*/  IMAD.IADD R19, R17.reuse, 0x1, -R0 ;  /* 0x0000000111137824 */ /* 0x040fe200078e0a00 */
[----:B------:R-:W-:-:S04]  /*1910*/  LOP3.LUT R11, R17, 0x80000000, RZ, 0xfc, !PT ;  /* 0x80000000110b7812 */ /* 0x000fc800078efcff */
[C---:B0-2---:R-:W-:Y:S01]  /*1920*/  IADD3 R4, P0, PT, R19.reuse, R4, RZ ;  /* 0x0000000413047210 */ /* 0x045fe20007f1e0ff */
[----:B------:R0:W-:Y:S03]  /*1930*/  STG.E.STRONG.SYS desc[UR6][R14.64], R11 ;  /* 0x0000000b0e007986 */ /* 0x0001e6000c115906 */
[----:B------:R-:W-:-:S05]  /*1940*/  LEA.HI.X.SX32 R5, R19, R5, 0x1, P0 ;  /* 0x0000000513057211 */ /* 0x000fca00000f0eff */
[----:B------:R0:W-:Y:S04]  /*1950*/  STS.64 [R13+0x6600], R4 ;  /* 0x006600040d007388 */ /* 0x0001e80000000a00 */
.L_x_34:
[----:B------:R-:W-:Y:S05]  /*1960*/  BSYNC B1 ;  /* 0x0000000000017941 */ /* 0x000fea0003800000 */
.L_x_33:
[----:B0-----:R-:W0:Y:S01]  /*1970*/  LDC R5, c[0x0][0x3c0] ;  /* 0x0000f000ff057b82 */ /* 0x001e220000000800 */
[----:B------:R-:W-:-:S07]  /*1980*/  IMAD R4, R49, 0x8, R7 ;  /* 0x0000000831047824 */ /* 0x000fce00078e0207 */
[----:B------:R-:W2:Y:S01]  /*1990*/  LDC.64 R16, c[0x0][0x390] ;  /* 0x0000e400ff107b82 */ /* 0x000ea20000000a00 */
[----:B0-----:R-:W-:Y:S02]  /*19a0*/  ISETP.GE.AND P0, PT, R47, R5, PT ;  /* 0x000000052f00720c */ /* 0x001fe40003f06270 */
[----:B--2---:R-:W-:-:S04]  /*19b0*/  ISETP.EQ.U32.AND P1, PT, R16, RZ, PT ;  /* 0x000000ff1000720c */ /* 0x004fc80003f22070 */
[----:B------:R-:W-:-:S04]  /*19c0*/  ISETP.EQ.OR.EX P0, PT, R17, RZ, !P0, P1 ;  /* 0x000000ff1100720c */ /* 0x000fc80004702710 */
[----:B------:R-:W-:-:S13]  /*19d0*/  ISETP.GT.U32.OR P0, PT, R3, 0xff, P0 ;  /* 0x000000ff0300780c */ /* 0x000fda0000704470 */
[----:B------:R-:W-:Y:S05]  /*19e0*/  @P0 BRA `(.L_x_41) ;  /* 0x0000000000240947 */ /* 0x000fea0003800000 */
[----:B------:R-:W0:Y:S01]  /*19f0*/  LDS.64 R10, [R13+0x6600] ;  /* 0x006600000d0a7984 */ /* 0x000e220000000a00 */
[C---:B------:R-:W-:Y:S02]  /*1a00*/  ISETP.GT.U32.AND P0, PT, R3.reuse, R49, PT ;  /* 0x000000310300720c */ /* 0x040fe40003f04070 */
[C---:B------:R-:W-:Y:S02]  /*1a10*/  LEA R6, P2, R3.reuse, R16, 0x3 ;  /* 0x0000001003067211 */ /* 0x040fe400078418ff */
[----:B------:R-:W-:Y:S02]  /*1a20*/  SEL R7, RZ, 0x1980, !P0 ;  /* 0x00001980ff077807 */ /* 0x000fe40004000000 */
[--C-:B------:R-:W-:Y:S02]  /*1a30*/  SHF.R.S32.HI R15, RZ, 0x1f, R0.reuse ;  /* 0x0000001fff0f7819 */ /* 0x100fe40000011400 */
[----:B0-----:R-:W-:Y:S02]  /*1a40*/  IADD3 R2, P0, P1, R10, R7, R0 ;  /* 0x000000070a027210 */ /* 0x001fe4000791e000 */
[----:B------:R-:W-:-:S02]  /*1a50*/  LEA.HI.X R7, R3, R17, RZ, 0x3, P2 ;  /* 0x0000001103077211 */ /* 0x000fc400010f1cff */
[----:B------:R-:W-:-:S05]  /*1a60*/  IADD3.X R3, PT, PT, R11, RZ, R15, P0, P1 ;  /* 0x000000ff0b037210 */ /* 0x000fca00007e240f */
[----:B------:R0:W-:Y:S04]  /*1a70*/  STG.E.64 desc[UR6][R6.64], R2 ;  /* 0x0000000206007986 */ /* 0x0001e8000c101b06 */
.L_x_41:
[----:B------:R-:W-:Y:S05]  /*1a80*/  WARPSYNC.ALL ;  /* 0x0000000000007948 */ /* 0x000fea0003800000 */
[----:B------:R-:W-:Y:S01]  /*1a90*/  BAR.SYNC.DEFER_BLOCKING 0x0 ;  /* 0x0000000000007b1d */ /* 0x000fe20000010000 */
[----:B------:R-:W-:-:S05]  /*1aa0*/  ISETP.GT.AND P0, PT, R47, R5, PT ;  /* 0x000000052f00720c */ /* 0x000fca0003f04270 */
[----:B0-----:R0:W2:Y:S08]  /*1ab0*/  LDS.64 R2, [R4+0x6600] ;  /* 0x0066000004027984 */ /* 0x0010b00000000a00 */
[----:B0-----:R-:W-:Y:S05]  /*1ac0*/  @P0 BRA `(.L_x_42) ;  /* 0x00000000005c0947 */ /* 0x001fea0003800000 */
[----:B------:R-:W0:Y:S01]  /*1ad0*/  LDCU.64 UR4, c[0x0][0x3a0] ;  /* 0x00007400ff0477ac */ /* 0x000e220008000a00 */
[----:B--2---:R-:W-:-:S05]  /*1ae0*/  IADD3 R0, P1, PT, R57, R2, RZ ;  /* 0x0000000239007210 */ /* 0x004fca0007f3e0ff */
[----:B------:R-:W-:Y:S01]  /*1af0*/  IMAD.X R7, RZ, RZ, R3, P1 ;  /* 0x000000ffff077224 */ /* 0x000fe200008e0603 */
[----:B0-----:R-:W-:-:S04]  /*1b00*/  LEA R2, P1, R0, UR4, 0x2 ;  /* 0x0000000400027c11 */ /* 0x001fc8000f8210ff */
[----:B------:R-:W-:-:S05]  /*1b10*/  LEA.HI.X R3, R0, UR5, R7, 0x2, P1 ;  /* 0x0000000500037c11 */ /* 0x000fca00088f1407 */
[----:B------:R2:W-:Y:S04]  /*1b20*/  STG.E desc[UR6][R2.64], R28 ;  /* 0x0000001c02007986 */ /* 0x0005e8000c101906 */
        /* <DEDUP_REMOVED lines=15> */
[----:B------:R2:W-:Y:S01]  /*1c20*/  STG.E desc[UR6][R2.64+0x800], R46 ;  /* 0x0008002e02007986 */ /* 0x0005e2000c101906 */
[----:B------:R-:W-:Y:S05]  /*1c30*/  BRA `(.L_x_43) ;  /* 0x0000000000e07947 */ /* 0x000fea0003800000 */
.L_x_42:
[----:B------:R-:W0:Y:S01]  /*1c40*/  LDCU.64 UR4, c[0x0][0x3a0] ;  /* 0x00007400ff0477ac */ /* 0x000e220008000a00 */
[----:B------:R-:W-:Y:S01]  /*1c50*/  IMAD R4, R42, -0x1980, R5 ;  /* 0xffffe6802a047824 */ /* 0x000fe200078e0205 */
[C---:B--2---:R-:W-:Y:S01]  /*1c60*/  IADD3 R0, P1, PT, R57.reuse, R2, RZ ;  /* 0x0000000239007210 */ /* 0x044fe20007f3e0ff */
[C---:B------:R-:W-:Y:S02]  /*1c70*/  VIADD R11, R57.reuse, 0x20 ;  /* 0x00000020390b7836 */ /* 0x040fe40000000000 */
[C---:B-1----:R-:W-:Y:S01]  /*1c80*/  VIADD R13, R57.reuse, 0x40 ;  /* 0x00000040390d7836 */ /* 0x042fe20000000000 */
[-C--:B------:R-:W-:Y:S01]  /*1c90*/  ISETP.GE.AND P5, PT, R57, R4.reuse, PT ;  /* 0x000000043900720c */ /* 0x080fe20003fa6270 */
[----:B------:R-:W-:Y:S01]  /*1ca0*/  IMAD.X R7, RZ, RZ, R3, P1 ;  /* 0x000000ffff077224 */ /* 0x000fe200008e0603 */
[-C--:B------:R-:W-:Y:S01]  /*1cb0*/  ISETP.GE.AND P4, PT, R11, R4.reuse, PT ;  /* 0x000000040b00720c */ /* 0x080fe20003f86270 */
[----:B------:R-:W-:Y:S01]  /*1cc0*/  VIADD R11, R57, 0x60 ;  /* 0x00000060390b7836 */ /* 0x000fe20000000000 */
[----:B------:R-:W-:Y:S01]  /*1cd0*/  ISETP.GE.AND P3, PT, R13, R4, PT ;  /* 0x000000040d00720c */ /* 0x000fe20003f66270 */
[----:B------:R-:W-:-:S02]  /*1ce0*/  VIADD R13, R57, 0x80 ;  /* 0x00000080390d7836 */ /* 0x000fc40000000000 */
[----:B------:R-:W-:Y:S01]  /*1cf0*/  VIADD R15, R57, 0xa0 ;  /* 0x000000a0390f7836 */ /* 0x000fe20000000000 */
[-C--:B------:R-:W-:Y:S01]  /*1d00*/  ISETP.GE.AND P2, PT, R11, R4.reuse, PT ;  /* 0x000000040b00720c */ /* 0x080fe20003f46270 */
[----:B------:R-:W-:Y:S01]  /*1d10*/  VIADD R11, R57, 0xc0 ;  /* 0x000000c0390b7836 */ /* 0x000fe20000000000 */
[C---:B0-----:R-:W-:Y:S02]  /*1d20*/  LEA R2, P1, R0.reuse, UR4, 0x2 ;  /* 0x0000000400027c11 */ /* 0x041fe4000f8210ff */
[-C--:B------:R-:W-:Y:S02]  /*1d30*/  ISETP.GE.AND P6, PT, R15, R4.reuse, PT ;  /* 0x000000040f00720c */ /* 0x080fe40003fc6270 */
[----:B------:R-:W-:Y:S02]  /*1d40*/  LEA.HI.X R3, R0, UR5, R7, 0x2, P1 ;  /* 0x0000000500037c11 */ /* 0x000fe400088f1407 */
[----:B------:R-:W-:Y:S01]  /*1d50*/  ISETP.GE.AND P1, PT, R13, R4, PT ;  /* 0x000000040d00720c */ /* 0x000fe20003f26270 */
[----:B------:R-:W-:-:S02]  /*1d60*/  VIADD R13, R57, 0xe0 ;  /* 0x000000e0390d7836 */ /* 0x000fc40000000000 */
[----:B------:R0:W-:Y:S01]  /*1d70*/  @!P5 STG.E desc[UR6][R2.64], R28 ;  /* 0x0000001c0200d986 */ /* 0x0001e2000c101906 */
[-C--:B------:R-:W-:Y:S01]  /*1d80*/  ISETP.GE.AND P5, PT, R11, R4.reuse, PT ;  /* 0x000000040b00720c */ /* 0x080fe20003fa6270 */
[----:B------:R-:W-:Y:S02]  /*1d90*/  VIADD R11, R57, 0x100 ;  /* 0x00000100390b7836 */ /* 0x000fe40000000000 */
[----:B------:R0:W-:Y:S01]  /*1da0*/  @!P4 STG.E desc[UR6][R2.64+0x80], R29 ;  /* 0x0000801d0200c986 */ /* 0x0001e2000c101906 */
[-C--:B------:R-:W-:Y:S01]  /*1db0*/  ISETP.GE.AND P4, PT, R13, R4.reuse, PT ;  /* 0x000000040d00720c */ /* 0x080fe20003f86270 */
[----:B------:R-:W-:Y:S02]  /*1dc0*/  VIADD R13, R57, 0x120 ;  /* 0x00000120390d7836 */ /* 0x000fe40000000000 */
[----:B------:R0:W-:Y:S01]  /*1dd0*/  @!P3 STG.E desc[UR6][R2.64+0x100], R30 ;  /* 0x0001001e0200b986 */ /* 0x0001e2000c101906 */
        /* <DEDUP_REMOVED lines=21> */
[----:B------:R-:W-:-:S03]  /*1f30*/  ISETP.GE.AND P2, PT, R13, R4, PT ;  /* 0x000000040d00720c */ /* 0x000fc60003f46270 */
[----:B------:R0:W-:Y:S01]  /*1f40*/  @!P1 STG.E desc[UR6][R2.64+0x500], R38 ;  /* 0x0005002602009986 */ /* 0x0001e2000c101906 */
[----:B------:R-:W-:-:S03]  /*1f50*/  ISETP.GE.AND P1, PT, R11, R4, PT ;  /* 0x000000040b00720c */ /* 0x000fc60003f26270 */
[----:B------:R0:W-:Y:S04]  /*1f60*/  @!P6 STG.E desc[UR6][R2.64+0x580], R39 ;  /* 0x000580270200e986 */ /* 0x0001e8000c101906 */
[----:B------:R0:W-:Y:S04]  /*1f70*/  @!P5 STG.E desc[UR6][R2.64+0x600], R40 ;  /* 0x000600280200d986 */ /* 0x0001e8000c101906 */
[----:B------:R0:W-:Y:S04]  /*1f80*/  @!P4 STG.E desc[UR6][R2.64+0x680], R43 ;  /* 0x0006802b0200c986 */ /* 0x0001e8000c101906 */
[----:B------:R0:W-:Y:S04]  /*1f90*/  @!P3 STG.E desc[UR6][R2.64+0x700], R44 ;  /* 0x0007002c0200b986 */ /* 0x0001e8000c101906 */
[----:B------:R0:W-:Y:S04]  /*1fa0*/  @!P2 STG.E desc[UR6][R2.64+0x780], R45 ;  /* 0x0007802d0200a986 */ /* 0x0001e8000c101906 */
[----:B------:R0:W-:Y:S02]  /*1fb0*/  @!P1 STG.E desc[UR6][R2.64+0x800], R46 ;  /* 0x0008002e02009986 */ /* 0x0001e4000c101906 */
.L_x_43:
[----:B------:R-:W-:Y:S05]  /*1fc0*/  @P0 BRA `(.L_x_44) ;  /* 0x0000000000480947 */ /* 0x000fea0003800000 */
[----:B------:R3:W5:Y:S04]  /*1fd0*/  LDG.E R11, desc[UR6][R8.64] ;  /* 0x00000006080b7981 */ /* 0x000768000c1e1900 */
[----:B-1----:R3:W5:Y:S04]  /*1fe0*/  LDG.E R13, desc[UR6][R8.64+0x80] ;  /* 0x00008006080d7981 */ /* 0x002768000c1e1900 */
[----:B------:R3:W5:Y:S04]  /*1ff0*/  LDG.E R15, desc[UR6][R8.64+0x100] ;  /* 0x00010006080f7981 */ /* 0x000768000c1e1900 */
[----:B------:R3:W5:Y:S04]  /*2000*/  LDG.E R17, desc[UR6][R8.64+0x180] ;  /* 0x0001800608117981 */ /* 0x000768000c1e1900 */
[----:B------:R3:W5:Y:S04]  /*2010*/  LDG.E R19, desc[UR6][R8.64+0x200] ;  /* 0x0002000608137981 */ /* 0x000768000c1e1900 */
[----:B------:R3:W5:Y:S04]  /*2020*/  LDG.E R21, desc[UR6][R8.64+0x280] ;  /* 0x0002800608157981 */ /* 0x000768000c1e1900 */
[----:B------:R3:W5:Y:S04]  /*2030*/  LDG.E R23, desc[UR6][R8.64+0x300] ;  /* 0x0003000608177981 */ /* 0x000768000c1e1900 */
[----:B------:R3:W5:Y:S04]  /*2040*/  LDG.E R25, desc[UR6][R8.64+0x380] ;  /* 0x0003800608197981 */ /* 0x000768000c1e1900 */
[----:B------:R3:W5:Y:S04]  /*2050*/  LDG.E R27, desc[UR6][R8.64+0x400] ;  /* 0x00040006081b7981 */ /* 0x000768000c1e1900 */
[----:B0-2---:R3:W5:Y:S04]  /*2060*/  LDG.E R29, desc[UR6][R8.64+0x480] ;  /* 0x00048006081d7981 */ /* 0x005768000c1e1900 */
        /* <DEDUP_REMOVED lines=8> */
.L_x_44:
[----:B------:R-:W-:Y:S02]  /*20f0*/  IMAD.IADD R54, R5, 0x1, -R54 ;  /* 0x0000000105367824 */ /* 0x000fe400078e0a36 */
[C---:B0-2---:R-:W-:Y:S02]  /*2100*/  VIADD R3, R57.reuse, 0x20 ;  /* 0x0000002039037836 */ /* 0x045fe40000000000 */
[C---:B------:R-:W-:Y:S01]  /*2110*/  VIADD R45, R57.reuse, 0x40 ;  /* 0x00000040392d7836 */ /* 0x040fe20000000000 */
[CC--:B------:R-:W-:Y:S01]  /*2120*/  ISETP.GE.AND P5, PT, R57.reuse, R54.reuse, PT ;  /* 0x000000363900720c */ /* 0x0c0fe20003fa6270 */
[----:B------:R-:W-:Y:S01]  /*2130*/  VIADD R47, R57, 0x80 ;  /* 0x00000080392f7836 */ /* 0x000fe20000000000 */
[-C--:B------:R-:W-:Y:S01]  /*2140*/  ISETP.GE.AND P4, PT, R3, R54.reuse, PT ;  /* 0x000000360300720c */ /* 0x080fe20003f86270 */
[----:B------:R-:W-:Y:S01]  /*2150*/  VIADD R3, R57, 0x60 ;  /* 0x0000006039037836 */ /* 0x000fe20000000000 */
[-C--:B------:R-:W-:Y:S01]  /*2160*/  ISETP.GE.AND P3, PT, R45, R54.reuse, PT ;  /* 0x000000362d00720c */ /* 0x080fe20003f66270 */
[----:B------:R-:W-:Y:S01]  /*2170*/  VIADD R45, R57, 0xa0 ;  /* 0x000000a0392d7836 */ /* 0x000fe20000000000 */
[----:B------:R-:W-:-:S02]  /*2180*/  ISETP.GE.AND P1, PT, R47, R54, PT ;  /* 0x000000362f00720c */ /* 0x000fc40003f26270 */
[-C--:B------:R-:W-:Y:S01]  /*2190*/  ISETP.GE.AND P2, PT, R3, R54.reuse, PT ;  /* 0x000000360300720c */ /* 0x080fe20003f46270 */
[----:B------:R-:W-:Y:S01]  /*21a0*/  VIADD R3, R57, 0xc0 ;  /* 0x000000c039037836 */ /* 0x000fe20000000000 */
[-C--:B------:R-:W-:Y:S01]  /*21b0*/  ISETP.GE.AND P6, PT, R45, R54.reuse, PT ;  /* 0x000000362d00720c */ /* 0x080fe20003fc6270 */
[----:B------:R-:W-:Y:S02]  /*21c0*/  VIADD R45, R57, 0xe0 ;  /* 0x000000e0392d7836 */ /* 0x000fe40000000000 */
[----:B------:R0:W5:Y:S01]  /*21d0*/  @!P5 LDG.E R11, desc[UR6][R8.64] ;  /* 0x00000006080bd981 */ /* 0x000162000c1e1900 */
[-C--:B------:R-:W-:Y:S01]  /*21e0*/  ISETP.GE.AND P5, PT, R3, R54.reuse, PT ;  /* 0x000000360300720c */ /* 0x080fe20003fa6270 */
[----:B------:R-:W-:Y:S02]  /*21f0*/  VIADD R3, R57, 0x100 ;  /* 0x0000010039037836 */ /* 0x000fe40000000000 */
[----:B-1----:R0:W5:Y:S01]  /*2200*/  @!P4 LDG.E R13, desc[UR6][R8.64+0x80] ;  /* 0x00008006080dc981 */ /* 0x002162000c1e1900 */
[----:B------:R-:W-:Y:S01]  /*2210*/  ISETP.GE.AND P4, PT, R45, R54, PT ;  /* 0x000000362d00720c */ /* 0x000fe20003f86270 */
[----:B------:R-:W-:-:S02]  /*2220*/  VIADD R45, R57, 0x120 ;  /* 0x00000120392d7836 */ /* 0x000fc40000000000 */
[----:B------:R0:W5:Y:S01]  /*2230*/  @!P3 LDG.E R15, desc[UR6][R8.64+0x100] ;  /* 0x00010006080fb981 */ /* 0x000162000c1e1900 */
[-C--:B------:R-:W-:Y:S01]  /*2240*/  ISETP.GE.AND P3, PT, R3, R54.reuse, PT ;  /* 0x000000360300720c */ /* 0x080fe20003f66270 */
[----:B------:R-:W-:Y:S02]  /*2250*/  VIADD R3, R57, 0x140 ;  /* 0x0000014039037836 */ /* 0x000fe40000000000 */
[----:B------:R0:W5:Y:S01]  /*2260*/  @!P2 LDG.E R17, desc[UR6][R8.64+0x180] ;  /* 0x000180060811a981 */ /* 0x000162000c1e1900 */
[-C--:B------:R-:W-:Y:S01]  /*2270*/  ISETP.GE.AND P2, PT, R45, R54.reuse, PT ;  /* 0x000000362d00720c */ /* 0x080fe20003f46270 */
[----:B------:R-:W-:Y:S02]  /*2280*/  VIADD R45, R57, 0x160 ;  /* 0x00000160392d7836 */ /* 0x000fe40000000000 */
[----:B------:R0:W5:Y:S01]  /*2290*/  @!P1 LDG.E R19, desc[UR6][R8.64+0x200] ;  /* 0x0002000608139981 */ /* 0x000162000c1e1900 */
        /* <DEDUP_REMOVED lines=15> */
[----:B------:R-:W-:-:S03]  /*2390*/  ISETP.GE.AND P2, PT, R45, R54, PT ;  /* 0x000000362d00720c */ /* 0x000fc60003f46270 */
[----:B------:R0:W5:Y:S01]  /*23a0*/  @!P1 LDG.E R31, desc[UR6][R8.64+0x500] ;  /* 0x00050006081f9981 */ /* 0x000162000c1e1900 */
[----:B------:R-:W-:-:S03]  /*23b0*/  ISETP.GE.AND P1, PT, R3, R54, PT ;  /* 0x000000360300720c */ /* 0x000fc60003f26270 */
[----:B------:R0:W5:Y:S04]  /*23c0*/  @!P6 LDG.E R33, desc[UR6][R8.64+0x580] ;  /* 0x000580060821e981 */ /* 0x000168000c1e1900 */
[----:B------:R0:W5:Y:S04]  /*23d0*/  @!P5 LDG.E R35, desc[UR6][R8.64+0x600] ;  /* 0x000600060823d981 */ /* 0x000168000c1e1900 */
[----:B------:R0:W5:Y:S04]  /*23e0*/  @!P4 LDG.E R37, desc[UR6][R8.64+0x680] ;  /* 0x000680060825c981 */ /* 0x000168000c1e1900 */
[----:B------:R0:W5:Y:S04]  /*23f0*/  @!P3 LDG.E R39, desc[UR6][R8.64+0x700] ;  /* 0x000700060827b981 */ /* 0x000168000c1e1900 */
[----:B------:R0:W5:Y:S04]  /*2400*/  @!P2 LDG.E R41, desc[UR6][R8.64+0x780] ;  /* 0x000780060829a981 */ /* 0x000168000c1e1900 */
[----:B------:R0:W5:Y:S02]  /*2410*/  @!P1 LDG.E R43, desc[UR6][R8.64+0x800] ;  /* 0x00080006082b9981 */ /* 0x000164000c1e1900 */
.L_x_45:
[----:B------:R-:W-:Y:S05]  /*2420*/  @P0 BRA `(.L_x_46) ;  /* 0x0000000000540947 */ /* 0x000fea0003800000 */
[----:B------:R-:W1:Y:S02]  /*2430*/  LDCU.64 UR4, c[0x0][0x3b0] ;  /* 0x00007600ff0477ac */ /* 0x000e640008000a00 */
[----:B-1----:R-:W-:-:S04]  /*2440*/  LEA R2, P0, R0, UR4, 0x2 ;  /* 0x0000000400027c11 */ /* 0x002fc8000f8010ff */
[----:B------:R-:W-:-:S05]  /*2450*/  LEA.HI.X R3, R0, UR5, R7, 0x2, P0 ;  /* 0x0000000500037c11 */ /* 0x000fca00080f1407 */
[----:B-----5:R-:W-:Y:S04]  /*2460*/  STG.E desc[UR6][R2.64], R11 ;  /* 0x0000000b02007986 */ /* 0x020fe8000c101906 */
[----:B------:R-:W-:Y:S04]  /*2470*/  STG.E desc[UR6][R2.64+0x80], R13 ;  /* 0x0000800d02007986 */ /* 0x000fe8000c101906 */
        /* <DEDUP_REMOVED lines=14> */
[----:B------:R-:W-:Y:S01]  /*2560*/  STG.E desc[UR6][R2.64+0x800], R43 ;  /* 0x0008002b02007986 */ /* 0x000fe2000c101906 */
[----:B------:R-:W-:Y:S05]  /*2570*/  EXIT ;  /* 0x000000000000794d */ /* 0x000fea0003800000 */
.L_x_46:
[----:B------:R-:W1:Y:S01]  /*2580*/  LDCU.64 UR4, c[0x0][0x3b0] ;  /* 0x00007600ff0477ac */ /* 0x000e620008000a00 */
[----:B------:R-:W-:Y:S02]  /*2590*/  IMAD R42, R42, -0x1980, R5 ;  /* 0xffffe6802a2a7824 */ /* 0x000fe400078e0205 */
[C---:B------:R-:W-:Y:S02]  /*25a0*/  VIADD R5, R57.reuse, 0x40 ;  /* 0x0000004039057836 */ /* 0x040fe40000000000 */
[C---:B------:R-:W-:Y:S01]  /*25b0*/  VIADD R3, R57.reuse, 0x20 ;  /* 0x0000002039037836 */ /* 0x040fe20000000000 */
[CC--:B------:R-:W-:Y:S01]  /*25c0*/  ISETP.GE.AND P3, PT, R57.reuse, R42.reuse, PT ;  /* 0x0000002a3900720c */ /* 0x0c0fe20003f66270 */
[----:B0--3--:R-:W-:Y:S01]  /*25d0*/  VIADD R9, R57, 0x60 ;  /* 0x0000006039097836 */ /* 0x009fe20000000000 */
[-C--:B------:R-:W-:Y:S01]  /*25e0*/  ISETP.GE.AND P1, PT, R5, R42.reuse, PT ;  /* 0x0000002a0500720c */ /* 0x080fe20003f26270 */
[----:B------:R-:W-:Y:S01]  /*25f0*/  VIADD R5, R57, 0x80 ;  /* 0x0000008039057836 */ /* 0x000fe20000000000 */
[-C--:B------:R-:W-:Y:S01]  /*2600*/  ISETP.GE.AND P2, PT, R3, R42.reuse, PT ;  /* 0x0000002a0300720c */ /* 0x080fe20003f46270 */
[----:B------:R-:W-:Y:S01]  /*2610*/  VIADD R45, R57, 0xc0 ;  /* 0x000000c0392d7836 */ /* 0x000fe20000000000 */
[-C--:B------:R-:W-:Y:S01]  /*2620*/  ISETP.GE.AND P0, PT, R9, R42.reuse, PT ;  /* 0x0000002a0900720c */ /* 0x080fe20003f06270 */
[----:B------:R-:W-:Y:S01]  /*2630*/  VIADD R9, R57, 0xa0 ;  /* 0x000000a039097836 */ /* 0x000fe20000000000 */
[----:B------:R-:W-:Y:S01]  /*2640*/  ISETP.GE.AND P6, PT, R5, R42, PT ;  /* 0x0000002a0500720c */ /* 0x000fe20003fc6270 */
[----:B------:R-:W-:Y:S01]  /*2650*/  VIADD R5, R57, 0xe0 ;  /* 0x000000e039057836 */ /* 0x000fe20000000000 */
[----:B-1----:R-:W-:-:S02]  /*2660*/  LEA R2, P4, R0, UR4, 0x2 ;  /* 0x0000000400027c11 */ /* 0x002fc4000f8810ff */
[-C--:B------:R-:W-:Y:S02]  /*2670*/  ISETP.GE.AND P5, PT, R9, R42.reuse, PT ;  /* 0x0000002a0900720c */ /* 0x080fe40003fa6270 */
[----:B------:R-:W-:Y:S01]  /*2680*/  LEA.HI.X R3, R0, UR5, R7, 0x2, P4 ;  /* 0x0000000500037c11 */ /* 0x000fe2000a0f1407 */
[----:B------:R-:W-:Y:S01]  /*2690*/  VIADD R7, R57, 0x100 ;  /* 0x0000010039077836 */ /* 0x000fe20000000000 */
[----:B------:R-:W-:-:S03]  /*26a0*/  ISETP.GE.AND P4, PT, R45, R42, PT ;  /* 0x0000002a2d00720c */ /* 0x000fc60003f86270 */
[----:B-----5:R0:W-:Y:S01]  /*26b0*/  @!P3 STG.E desc[UR6][R2.64], R11 ;  /* 0x0000000b0200b986 */ /* 0x0201e2000c101906 */
        /* <DEDUP_REMOVED lines=19> */
[C---:B------:R-:W-:Y:S02]  /*27f0*/  VIADD R5, R57.reuse, 0x1e0 ;  /* 0x000001e039057836 */ /* 0x040fe40000000000 */
[----:B------:R-:W-:Y:S01]  /*2800*/  VIADD R57, R57, 0x200 ;  /* 0x0000020039397836 */ /* 0x000fe20000000000 */
[----:B------:R0:W-:Y:S01]  /*2810*/  @!P3 STG.E desc[UR6][R2.64+0x380], R25 ;  /* 0x000380190200b986 */ /* 0x0001e2000c101906 */
[----:B------:R-:W-:-:S03]  /*2820*/  ISETP.GE.AND P3, PT, R7, R42, PT ;  /* 0x0000002a0700720c */ /* 0x000fc60003f66270 */
        /* <DEDUP_REMOVED lines=9> */
[----:B------:R0:W-:Y:S01]  /*28c0*/  @!P2 STG.E desc[UR6][R2.64+0x780], R41 ;  /* 0x000780290200a986 */ /* 0x0001e2000c101906 */
[----:B------:R-:W-:Y:S05]  /*28d0*/  @P1 EXIT ;  /* 0x000000000000194d */ /* 0x000fea0003800000 */
[----:B------:R-:W-:Y:S01]  /*28e0*/  STG.E desc[UR6][R2.64+0x800], R43 ;  /* 0x0008002b02007986 */ /* 0x000fe2000c101906 */
[----:B------:R-:W-:Y:S05]  /*28f0*/  EXIT ;  /* 0x000000000000794d */ /* 0x000fea0003800000 */
.L_x_32:
[----:B------:R-:W-:Y:S01]  /*2900*/  IMAD.MOV.U32 R2, RZ, RZ, RZ ;  /* 0x000000ffff027224 */ /* 0x000fe200078e00ff */
[C---:B------:R-:W-:Y:S01]  /*2910*/  ISETP.GT.U32.AND P0, PT, R3.reuse, 0x1f, PT ;  /* 0x0000001f0300780c */ /* 0x040fe20003f04070 */
[----:B------:R-:W-:Y:S05]  /*2920*/  WARPSYNC.ALL ;  /* 0x0000000000007948 */ /* 0x000fea0003800000 */
[----:B------:R-:W-:-:S04]  /*2930*/  IMAD.HI.U32 R14, R3, 0x15555556, R2 ;  /* 0x15555556030e7827 */ /* 0x000fc800078e0002 */
[----:B------:R-:W-:-:S05]  /*2940*/  IMAD R15, R14, 0x4, R7 ;  /* 0x000000040e0f7824 */ /* 0x000fca00078e0207 */
[----:B------:R0:W-:Y:S01]  /*2950*/  STS [R15+0x3410], R0 ;  /* 0x003410000f007388 */ /* 0x0001e20000000800 */
[----:B------:R-:W-:Y:S06]  /*2960*/  BAR.SYNC.DEFER_BLOCKING 0x0 ;  /* 0x0000000000007b1d */ /* 0x000fec0000010000 */
[----:B------:R-:W-:Y:S05]  /*2970*/  @P0 BRA `(.L_x_47) ;  /* 0x0000000000dc0947 */ /* 0x000fea0003800000 */
[----:B------:R-:W-:Y:S01]  /*2980*/  IMAD R14, R3, 0x34, R7 ;  /* 0x00000034030e7824 */ /* 0x000fe200078e0207 */
[----:B------:R-:W-:-:S04]  /*2990*/  UMOV UR8, 0xffffffff ;  /* 0xffffffff00087882 */ /* 0x000fc80000000000 */
[----:B------:R-:W-:Y:S04]  /*29a0*/  LDS R28, [R14+0x3410] ;  /* 0x003410000e1c7984 */ /* 0x000fe80000000800 */
[----:B------:R-:W-:Y:S04]  /*29b0*/  LDS R29, [R14+0x3414] ;  /* 0x003414000e1d7984 */ /* 0x000fe80000000800 */
[----:B------:R-:W1:Y:S04]  /*29c0*/  LDS R30, [R14+0x3418] ;  /* 0x003418000e1e7984 */ /* 0x000e680000000800 */
[----:B------:R-:W-:Y:S04]  /*29d0*/  LDS R31, [R14+0x341c] ;  /* 0x00341c000e1f7984 */ /* 0x000fe80000000800 */
[----:B------:R-:W2:Y:S04]  /*29e0*/  LDS R32, [R14+0x3420] ;  /* 0x003420000e207984 */ /* 0x000ea80000000800 */
[----:B------:R-:W-:Y:S04]  /*29f0*/  LDS R33, [R14+0x3424] ;  /* 0x003424000e217984 */ /* 0x000fe80000000800 */
[----:B------:R-:W3:Y:S04]  /*2a00*/  LDS R34, [R14+0x3428] ;  /* 0x003428000e227984 */ /* 0x000ee80000000800 */
[----:B------:R-:W-:Y:S04]  /*2a10*/  LDS R35, [R14+0x342c] ;  /* 0x00342c000e237984 */ /* 0x000fe80000000800 */
[----:B------:R-:W4:Y:S04]  /*2a20*/  LDS R36, [R14+0x3430] ;  /* 0x003430000e247984 */ /* 0x000f280000000800 */
[----:B------:R-:W-:Y:S04]  /*2a30*/  LDS R37, [R14+0x3434] ;  /* 0x003434000e257984 */ /* 0x000fe80000000800 */
[----:B------:R-:W5:Y:S04]  /*2a40*/  LDS R38, [R14+0x3438] ;  /* 0x003438000e267984 */ /* 0x000f680000000800 */
[----:B------:R-:W0:Y:S01]  /*2a50*/  LDS R39, [R14+0x343c] ;  /* 0x00343c000e277984 */ /* 0x000e220000000800 */
[----:B-1----:R-:W-:-:S04]  /*2a60*/  IADD3 R40, PT, PT, R30, R29, R28 ;  /* 0x0000001d1e287210 */ /* 0x002fc80007ffe01c */
[----:B--2---:R-:W-:-:S04]  /*2a70*/  IADD3 R40, PT, PT, R32, R40, R31 ;  /* 0x0000002820287210 */ /* 0x004fc80007ffe01f */
[----:B---3--:R-:W-:-:S04]  /*2a80*/  IADD3 R40, PT, PT, R34, R40, R33 ;  /* 0x0000002822287210 */ /* 0x008fc80007ffe021 */
[----:B----4-:R-:W-:-:S04]  /*2a90*/  IADD3 R40, PT, PT, R36, R40, R35 ;  /* 0x0000002824287210 */ /* 0x010fc80007ffe023 */
[----:B-----5:R-:W-:-:S05]  /*2aa0*/  IADD3 R40, PT, PT, R38, R40, R37 ;  /* 0x0000002826287210 */ /* 0x020fca0007ffe025 */
[----:B0-----:R-:W-:Y:S01]  /*2ab0*/  IMAD.IADD R39, R39, 0x1, R40 ;  /* 0x0000000127277824 */ /* 0x001fe200078e0228 */
[----:B------:R-:W-:Y:S06]  /*2ac0*/  BRA.DIV UR8, `(.L_x_48) ;  /* 0x0000007a08547947 */ /* 0x000fec000b800000 */
[----:B------:R-:W0:Y:S02]  /*2ad0*/  SHFL.UP P0, R40, R39, 0x1, RZ ;  /* 0x0420000027287989 */ /* 0x000e2400000000ff */
[----:B0-----:R-:W-:-:S05]  /*2ae0*/  @P0 IMAD.IADD R40, R39, 0x1, R40 ;  /* 0x0000000127280824 */ /* 0x001fca00078e0228 */
[----:B------:R-:W0:Y:S02]  /*2af0*/  SHFL.UP P0, R43, R40, 0x2, RZ ;  /* 0x04400000282b7989 */ /* 0x000e2400000000ff */
[----:B0-----:R-:W-:-:S05]  /*2b00*/  @P0 IMAD.IADD R43, R40, 0x1, R43 ;  /* 0x00000001282b0824 */ /* 0x001fca00078e022b */
[----:B------:R-:W0:Y:S02]  /*2b10*/  SHFL.UP P0, R44, R43, 0x4, RZ ;  /* 0x048000002b2c7989 */ /* 0x000e2400000000ff */
[----:B0-----:R-:W-:-:S05]  /*2b20*/  @P0 IMAD.IADD R44, R43, 0x1, R44 ;  /* 0x000000012b2c0824 */ /* 0x001fca00078e022c */
[----:B------:R-:W0:Y:S02]  /*2b30*/  SHFL.UP P0, R45, R44, 0x8, RZ ;  /* 0x050000002c2d7989 */ /* 0x000e2400000000ff */
[----:B0-----:R-:W-:-:S05]  /*2b40*/  @P0 IMAD.IADD R45, R44, 0x1, R45 ;  /* 0x000000012c2d0824 */ /* 0x001fca00078e022d */
[----:B------:R0:W1:Y:S02]  /*2b50*/  SHFL.UP P0, R46, R45, 0x10, RZ ;  /* 0x060000002d2e7989 */ /* 0x00006400000000ff */
.L_x_138:
[----:B-1----:R-:W-:-:S04]  /*2b60*/  @P0 IMAD.IADD R46, R45, 0x1, R46 ;  /* 0x000000012d2e0824 */ /* 0x002fc800078e022e */
[----:B------:R-:W-:-:S04]  /*2b70*/  IMAD.IADD R39, R46, 0x1, -R39 ;  /* 0x000000012e277824 */ /* 0x000fc800078e0a27 */
[----:B------:R-:W-:Y:S01]  /*2b80*/  IMAD.IADD R28, R28, 0x1, R39 ;  /* 0x000000011c1c7824 */ /* 0x000fe200078e0227 */
[----:B------:R1:W-:Y:S03]  /*2b90*/  STS [R14+0x3410], R39 ;  /* 0x003410270e007388 */ /* 0x0003e60000000800 */
        /* <DEDUP_REMOVED lines=19> */
[----:B------:R1:W-:Y:S04]  /*2cd0*/  STS [R14+0x3438], R37 ;  /* 0x003438250e007388 */ /* 0x0003e80000000800 */
[----:B------:R1:W-:Y:S02]  /*2ce0*/  STS [R14+0x343c], R43 ;  /* 0x00343c2b0e007388 */ /* 0x0003e40000000800 */
.L_x_47:
[----:B------:R-:W-:Y:S05]  /*2cf0*/  WARPSYNC.ALL ;  /* 0x0000000000007948 */ /* 0x000fea0003800000 */
[----:B------:R-:W-:Y:S01]  /*2d00*/  BAR.SYNC.DEFER_BLOCKING 0x0 ;  /* 0x0000000000007b1d */ /* 0x000fe20000010000 */
[----:B------:R-:W-:Y:S02]  /*2d10*/  ISETP.NE.AND P0, PT, R50, RZ, PT ;  /* 0x000000ff3200720c */ /* 0x000fe40003f05270 */
[----:B-1----:R-:W-:-:S03]  /*2d20*/  SHF.R.U32.HI R28, RZ, UR5, R27 ;  /* 0x00000005ff1c7c19 */ /* 0x002fc6000801161b */
[----:B------:R-:W-:Y:S01]  /*2d30*/  BSSY.RECONVERGENT B0, `(.L_x_49) ;  /* 0x0000028000007945 */ /* 0x000fe20003800200 */
[----:B------:R-:W-:Y:S01]  /*2d40*/  LOP3.LUT R28, R28, UR4, RZ, 0x30, !PT ;  /* 0x000000041c1c7c12 */ /* 0x000fe2000f8e30ff */
[----:B0-----:R-:W0:Y:S06]  /*2d50*/  LDS R15, [R15+0x3410] ;  /* 0x003410000f0f7984 */ /* 0x001e2c0000000800 */
[----:B------:R-:W-:Y:S05]  /*2d60*/  @P0 BRA `(.L_x_50) ;  /* 0x0000000000900947 */ /* 0x000fea0003800000 */
[----:B------:R-:W0:Y:S04]  /*2d70*/  LDS R14, [R51] ;  /* 0x00000000330e7984 */ /* 0x000e280000000800 */
[----:B------:R-:W1:Y:S04]  /*2d80*/  LDS R30, [R51+0x400] ;  /* 0x00040000331e7984 */ /* 0x000e680000000800 */
[----:B------:R-:W2:Y:S04]  /*2d90*/  LDS R32, [R51+0x800] ;  /* 0x0008000033207984 */ /* 0x000ea80000000800 */
[----:B------:R-:W3:Y:S04]  /*2da0*/  LDS R34, [R51+0xc00] ;  /* 0x000c000033227984 */ /* 0x000ee80000000800 */
[----:B------:R-:W4:Y:S04]  /*2db0*/  LDS R36, [R51+0x1000] ;  /* 0x0010000033247984 */ /* 0x000f280000000800 */
[----:B------:R-:W5:Y:S04]  /*2dc0*/  LDS R38, [R51+0x1400] ;  /* 0x0014000033267984 */ /* 0x000f680000000800 */
[----:B------:R-:W5:Y:S04]  /*2dd0*/  LDS R40, [R51+0x1800] ;  /* 0x0018000033287984 */ /* 0x000f680000000800 */
[----:B------:R-:W5:Y:S04]  /*2de0*/  LDS R44, [R51+0x1c00] ;  /* 0x001c0000332c7984 */ /* 0x000f680000000800 */
[----:B------:R-:W5:Y:S04]  /*2df0*/  LDS R46, [R51+0x2000] ;  /* 0x00200000332e7984 */ /* 0x000f680000000800 */
[----:B------:R-:W5:Y:S04]  /*2e00*/  LDS R58, [R51+0x2400] ;  /* 0x00240000333a7984 */ /* 0x000f680000000800 */
[----:B------:R-:W5:Y:S01]  /*2e10*/  LDS R60, [R51+0x2800] ;  /* 0x00280000333c7984 */ /* 0x000f620000000800 */
[----:B0-----:R-:W-:-:S03]  /*2e20*/  IMAD.IADD R14, R15, 0x1, R14 ;  /* 0x000000010f0e7824 */ /* 0x001fc600078e020e */
[----:B------:R-:W0:Y:S01]  /*2e30*/  LDS R62, [R51+0x2c00] ;  /* 0x002c0000333e7984 */ /* 0x000e220000000800 */
[C---:B-1----:R-:W-:Y:S02]  /*2e40*/  IMAD.IADD R30, R15.reuse, 0x1, R30 ;  /* 0x000000010f1e7824 */ /* 0x042fe400078e021e */
[C---:B--2---:R-:W-:Y:S01]  /*2e50*/  IMAD.IADD R32, R15.reuse, 0x1, R32 ;  /* 0x000000010f207824 */ /* 0x044fe200078e0220 */
[----:B------:R1:W-:Y:S01]  /*2e60*/  STS [R51], R14 ;  /* 0x0000000e33007388 */ /* 0x0003e20000000800 */
[----:B---3--:R-:W-:-:S03]  /*2e70*/  IMAD.IADD R34, R15, 0x1, R34 ;  /* 0x000000010f227824 */ /* 0x008fc600078e0222 */
[----:B------:R1:W-:Y:S01]  /*2e80*/  STS [R51+0x400], R30 ;  /* 0x0004001e33007388 */ /* 0x0003e20000000800 */
[----:B----4-:R-:W-:-:S03]  /*2e90*/  IMAD.IADD R36, R15, 0x1, R36 ;  /* 0x000000010f247824 */ /* 0x010fc600078e0224 */
[----:B------:R1:W-:Y:S01]  /*2ea0*/  STS [R51+0x800], R32 ;  /* 0x0008002033007388 */ /* 0x0003e20000000800 */
[----:B-----5:R-:W-:-:S03]  /*2eb0*/  IMAD.IADD R38, R15, 0x1, R38 ;  /* 0x000000010f267824 */ /* 0x020fc600078e0226 */
[----:B------:R1:W-:Y:S01]  /*2ec0*/  STS [R51+0xc00], R34 ;  /* 0x000c002233007388 */ /* 0x0003e20000000800 */
[----:B------:R-:W-:-:S03]  /*2ed0*/  IMAD.IADD R40, R15, 0x1, R40 ;  /* 0x000000010f287824 */ /* 0x000fc600078e0228 */
        /* <DEDUP_REMOVED lines=9> */
[----:B0-----:R-:W-:-:S03]  /*2f70*/  IMAD.IADD R62, R15, 0x1, R62 ;  /* 0x000000010f3e7824 */ /* 0x001fc600078e023e */
[----:B------:R1:W-:Y:S04]  /*2f80*/  STS [R51+0x2400], R58 ;  /* 0x0024003a33007388 */ /* 0x0003e80000000800 */
[----:B------:R1:W-:Y:S04]  /*2f90*/  STS [R51+0x2800], R60 ;  /* 0x0028003c33007388 */ /* 0x0003e80000000800 */
[----:B------:R1:W-:Y:S02]  /*2fa0*/  STS [R51+0x2c00], R62 ;  /* 0x002c003e33007388 */ /* 0x0003e40000000800 */
.L_x_50:
[----:B------:R-:W-:Y:S05]  /*2fb0*/  BSYNC.RECONVERGENT B0 ;  /* 0x0000000000007941 */ /* 0x000fea0003800200 */
.L_x_49:
[----:B------:R-:W-:Y:S01]  /*2fc0*/  BAR.SYNC.DEFER_BLOCKING 0x0 ;  /* 0x0000000000007b1d */ /* 0x000fe20000010000 */
[----:B------:R-:W-:Y:S01]  /*2fd0*/  R2P PR, R28, 0x7f ;  /* 0x0000007f1c007804 */ /* 0x000fe20000000000 */
[----:B------:R-:W-:-:S04]  /*2fe0*/  IMAD.MOV.U32 R47, RZ, RZ, RZ ;  /* 0x000000ffff2f7224 */ /* 0x000fc800078e00ff */
[----:B------:R-:W-:Y:S08]  /*2ff0*/  BSSY.RECONVERGENT B0, `(.L_x_51) ;  /* 0x0000024000007945 */ /* 0x000ff00003800200 */
[----:B-1----:R-:W-:Y:S02]  /*3000*/  VOTE.ANY R14, PT, P0 ;  /* 0x00000000000e7806 */ /* 0x002fe400000e0100 */
[----:B------:R-:W-:-:S02]  /*3010*/  VOTE.ANY R29, PT, P1 ;  /* 0x00000000001d7806 */ /* 0x000fc400008e0100 */
[----:B------:R-:W-:Y:S02]  /*3020*/  @!P0 LOP3.LUT R14, RZ, R14, RZ, 0x33, !PT ;  /* 0x0000000eff0e8212 */ /* 0x000fe400078e33ff */
[----:B------:R-:W-:Y:S02]  /*3030*/  VOTE.ANY R31, PT, P2 ;  /* 0x00000000001f7806 */ /* 0x000fe400010e0100 */
[----:B------:R-:W-:Y:S02]  /*3040*/  @!P1 LOP3.LUT R29, RZ, R29, RZ, 0x33, !PT ;  /* 0x0000001dff1d9212 */ /* 0x000fe400078e33ff */
[----:B------:R-:W-:Y:S02]  /*3050*/  VOTE.ANY R33, PT, P3 ;  /* 0x0000000000217806 */ /* 0x000fe400018e0100 */
[----:B------:R-:W-:Y:S02]  /*3060*/  @!P2 LOP3.LUT R31, RZ, R31, RZ, 0x33, !PT ;  /* 0x0000001fff1fa212 */ /* 0x000fe400078e33ff */
[----:B------:R-:W-:-:S02]  /*3070*/  LOP3.LUT R14, R29, R14, RZ, 0xc0, !PT ;  /* 0x0000000e1d0e7212 */ /* 0x000fc400078ec0ff */
[----:B------:R-:W-:Y:S02]  /*3080*/  @!P3 LOP3.LUT R33, RZ, R33, RZ, 0x33, !PT ;  /* 0x00000021ff21b212 */ /* 0x000fe400078e33ff */
[----:B------:R-:W-:Y:S02]  /*3090*/  LOP3.LUT R14, R31, R14, RZ, 0xc0, !PT ;  /* 0x0000000e1f0e7212 */ /* 0x000fe400078ec0ff */
[----:B------:R-:W-:Y:S02]  /*30a0*/  VOTE.ANY R29, PT, P4 ;  /* 0x00000000001d7806 */ /* 0x000fe400020e0100 */
[----:B------:R-:W-:Y:S02]  /*30b0*/  LOP3.LUT R14, R33, R14, RZ, 0xc0, !PT ;  /* 0x0000000e210e7212 */ /* 0x000fe400078ec0ff */
[----:B------:R-:W-:Y:S02]  /*30c0*/  @!P4 LOP3.LUT R29, RZ, R29, RZ, 0x33, !PT ;  /* 0x0000001dff1dc212 */ /* 0x000fe400078e33ff */
[----:B------:R-:W-:-:S02]  /*30d0*/  VOTE.ANY R31, PT, P5 ;  /* 0x00000000001f7806 */ /* 0x000fc400028e0100 */
[----:B------:R-:W-:Y:S01]  /*30e0*/  LOP3.LUT R14, R29, R14, RZ, 0xc0, !PT ;  /* 0x0000000e1d0e7212 */ /* 0x000fe200078ec0ff */
[----:B------:R-:W-:Y:S01]  /*30f0*/  IMAD.SHL.U32 R29, R3, 0x20, RZ ;  /* 0x00000020031d7824 */ /* 0x000fe200078e00ff */
[----:B------:R-:W-:Y:S02]  /*3100*/  LOP3.LUT P0, RZ, R28, 0x80, RZ, 0xc0, !PT ;  /* 0x000000801cff7812 */ /* 0x000fe4000780c0ff */
[----:B------:R-:W-:Y:S02]  /*3110*/  @!P5 LOP3.LUT R31, RZ, R31, RZ, 0x33, !PT ;  /* 0x0000001fff1fd212 */ /* 0x000fe400078e33ff */
[----:B------:R-:W-:Y:S02]  /*3120*/  VOTE.ANY R30, PT, P6 ;  /* 0x00000000001e7806 */ /* 0x000fe400030e0100 */
[----:B------:R-:W-:Y:S02]  /*3130*/  LOP3.LUT R31, R31, R14, RZ, 0xc0, !PT ;  /* 0x0000000e1f1f7212 */ /* 0x000fe400078ec0ff */
[----:B------:R-:W1:Y:S01]  /*3140*/  S2R R14, SR_LEMASK ;  /* 0x00000000000e7919 */ /* 0x000e620000003a00 */
[----:B------:R-:W-:-:S04]  /*3150*/  @!P6 LOP3.LUT R30, RZ, R30, RZ, 0x33, !PT ;  /* 0x0000001eff1ee212 */ /* 0x000fc800078e33ff */
[----:B------:R-:W-:Y:S02]  /*3160*/  VOTE.ANY R32, PT, P0 ;  /* 0x0000000000207806 */ /* 0x000fe400000e0100 */
[----:B------:R-:W-:Y:S02]  /*3170*/  LOP3.LUT R31, R30, R31, RZ, 0xc0, !PT ;  /* 0x0000001f1e1f7212 */ /* 0x000fe400078ec0ff */
[----:B------:R-:W-:Y:S02]  /*3180*/  @!P0 LOP3.LUT R32, RZ, R32, RZ, 0x33, !PT ;  /* 0x00000020ff208212 */ /* 0x000fe400078e33ff */
[----:B------:R-:W-:Y:S02]  /*3190*/  LOP3.LUT R30, R29, 0x7c00, RZ, 0xc0, !PT ;  /* 0x00007c001d1e7812 */ /* 0x000fe400078ec0ff */
[----:B------:R-:W-:-:S03]  /*31a0*/  LOP3.LUT R31, R32, R31, RZ, 0xc0, !PT ;  /* 0x0000001f201f7212 */ /* 0x000fc600078ec0ff */
[----:B------:R-:W-:Y:S01]  /*31b0*/  IMAD.IADD R29, R7, 0x1, R30 ;  /* 0x00000001071d7824 */ /* 0x000fe200078e021e */
[----:B------:R-:W2:Y:S01]  /*31c0*/  FLO.U32 R32, R31 ;  /* 0x0000001f00207300 */ /* 0x000ea200000e0000 */
[----:B-1----:R-:W-:Y:S02]  /*31d0*/  LOP3.LUT R44, R14, R31, RZ, 0xc0, !PT ;  /* 0x0000001f0e2c7212 */ /* 0x002fe400078ec0ff */
[----:B--2---:R-:W-:-:S05]  /*31e0*/  ISETP.NE.AND P0, PT, R24, R32, PT ;  /* 0x000000201800720c */ /* 0x004fca0003f05270 */
[----:B------:R-:W1:Y:S08]  /*31f0*/  POPC R44, R44 ;  /* 0x0000002c002c7309 */ /* 0x000e700000000000 */
[----:B------:R-:W-:Y:S05]  /*3200*/  @P0 BRA `(.L_x_52) ;  /* 0x0000000000080947 */ /* 0x000fea0003800000 */
[----:B------:R-:W-:-:S06]  /*3210*/  IMAD R47, R28, 0x4, R29 ;  /* 0x000000041c2f7824 */ /* 0x000fcc00078e021d */
[----:B-1----:R2:W3:Y:S02]  /*3220*/  ATOMS.ADD R47, [R47], R44 ;  /* 0x0000002c2f2f738c */ /* 0x0024e40000000000 */
.L_x_52:
[----:B------:R-:W-:Y:S05]  /*3230*/  BSYNC.RECONVERGENT B0 ;  /* 0x0000000000007941 */ /* 0x000fea0003800200 */
.L_x_51:
[----:B------:R-:W-:Y:S01]  /*3240*/  R2P PR, R52, 0x7f ;  /* 0x0000007f34007804 */ /* 0x000fe20000000000 */
[----:B---3--:R3:W4:Y:S01]  /*3250*/  SHFL.IDX PT, R47, R47, R32, 0x1f ;  /* 0x00001f202f2f7589 */ /* 0x00872200000e0000 */
[----:B------:R-:W-:Y:S01]  /*3260*/  BSSY.RECONVERGENT B0, `(.L_x_53) ;  /* 0x0000021000007945 */ /* 0x000fe20003800200 */
[----:B------:R-:W-:-:S10]  /*3270*/  IMAD.MOV.U32 R49, RZ, RZ, RZ ;  /* 0x000000ffff317224 */ /* 0x000fd400078e00ff */
[----:B------:R-:W-:Y:S02]  /*3280*/  VOTE.ANY R28, PT, P0 ;  /* 0x00000000001c7806 */ /* 0x000fe400000e0100 */
[----:B------:R-:W-:Y:S02]  /*3290*/  VOTE.ANY R31, PT, P1 ;  /* 0x00000000001f7806 */ /* 0x000fe400008e0100 */
[----:B------:R-:W-:Y:S02]  /*32a0*/  @!P0 LOP3.LUT R28, RZ, R28, RZ, 0x33, !PT ;  /* 0x0000001cff1c8212 */ /* 0x000fe400078e33ff */
[----:B------:R-:W-:Y:S02]  /*32b0*/  VOTE.ANY R33, PT, P2 ;  /* 0x0000000000217806 */ /* 0x000fe400010e0100 */
[----:B------:R-:W-:Y:S02]  /*32c0*/  @!P1 LOP3.LUT R31, RZ, R31, RZ, 0x33, !PT ;  /* 0x0000001fff1f9212 */ /* 0x000fe400078e33ff */
[----:B------:R-:W-:-:S02]  /*32d0*/  @!P2 LOP3.LUT R33, RZ, R33, RZ, 0x33, !PT ;  /* 0x00000021ff21a212 */ /* 0x000fc400078e33ff */
[----:B------:R-:W-:Y:S02]  /*32e0*/  LOP3.LUT R28, R31, R28, RZ, 0xc0, !PT ;  /* 0x0000001c1f1c7212 */ /* 0x000fe400078ec0ff */
[----:B------:R-:W-:Y:S02]  /*32f0*/  VOTE.ANY R31, PT, P3 ;  /* 0x00000000001f7806 */ /* 0x000fe400018e0100 */
[----:B------:R-:W-:Y:S02]  /*3300*/  LOP3.LUT R28, R33, R28, RZ, 0xc0, !PT ;  /* 0x0000001c211c7212 */ /* 0x000fe400078ec0ff */
[----:B------:R-:W-:Y:S02]  /*3310*/  LOP3.LUT P0, RZ, R52, 0x80, RZ, 0xc0, !PT ;  /* 0x0000008034ff7812 */ /* 0x000fe4000780c0ff */
[----:B------:R-:W-:Y:S02]  /*3320*/  VOTE.ANY R33, PT, P4 ;  /* 0x0000000000217806 */ /* 0x000fe400020e0100 */
[----:B------:R-:W-:-:S02]  /*3330*/  @!P3 LOP3.LUT R31, RZ, R31, RZ, 0x33, !PT ;  /* 0x0000001fff1fb212 */ /* 0x000fc400078e33ff */
[----:B------:R-:W-:Y:S02]  /*3340*/  @!P4 LOP3.LUT R33, RZ, R33, RZ, 0x33, !PT ;  /* 0x00000021ff21c212 */ /* 0x000fe400078e33ff */
[----:B------:R-:W-:Y:S02]  /*3350*/  LOP3.LUT R28, R31, R28, RZ, 0xc0, !PT ;  /* 0x0000001c1f1c7212 */ /* 0x000fe400078ec0ff */
[----:B------:R-:W-:Y:S02]  /*3360*/  VOTE.ANY R31, PT, P5 ;  /* 0x00000000001f7806 */ /* 0x000fe400028e0100 */
[----:B------:R-:W-:Y:S02]  /*3370*/  LOP3.LUT R28, R33, R28, RZ, 0xc0, !PT ;  /* 0x0000001c211c7212 */ /* 0x000fe400078ec0ff */
[----:B------:R-:W-:Y:S02]  /*3380*/  VOTE.ANY R33, PT, P6 ;  /* 0x0000000000217806 */ /* 0x000fe400030e0100 */
[----:B------:R-:W-:-:S02]  /*3390*/  @!P5 LOP3.LUT R31, RZ, R31, RZ, 0x33, !PT ;  /* 0x0000001fff1fd212 */ /* 0x000fc400078e33ff */
[----:B------:R-:W-:Y:S02]  /*33a0*/  VOTE.ANY R35, PT, P0 ;  /* 0x0000000000237806 */ /* 0x000fe400000e0100 */
[----:B------:R-:W-:Y:S02]  /*33b0*/  @!P6 LOP3.LUT R33, RZ, R33, RZ, 0x33, !PT ;  /* 0x00000021ff21e212 */ /* 0x000fe400078e33ff */
[----:B------:R-:W-:Y:S02]  /*33c0*/  LOP3.LUT R28, R31, R28, RZ, 0xc0, !PT ;  /* 0x0000001c1f1c7212 */ /* 0x000fe400078ec0ff */
[----:B------:R-:W-:Y:S02]  /*33d0*/  @!P0 LOP3.LUT R35, RZ, R35, RZ, 0x33, !PT ;  /* 0x00000023ff238212 */ /* 0x000fe400078e33ff */
[----:B------:R-:W-:-:S04]  /*33e0*/  LOP3.LUT R28, R33, R28, RZ, 0xc0, !PT ;  /* 0x0000001c211c7212 */ /* 0x000fc800078ec0ff */
[----:B------:R-:W-:-:S04]  /*33f0*/  LOP3.LUT R35, R35, R28, RZ, 0xc0, !PT ;  /* 0x0000001c23237212 */ /* 0x000fc800078ec0ff */
[----:B------:R-:W5:Y:S01]  /*3400*/  FLO.U32 R30, R35 ;  /* 0x00000023001e7300 */ /* 0x000f6200000e0000 */
[----:B------:R-:W-:-:S07]  /*3410*/  LOP3.LUT R46, R14, R35, RZ, 0xc0, !PT ;  /* 0x000000230e2e7212 */ /* 0x000fce00078ec0ff */
[----:B------:R-:W0:Y:S01]  /*3420*/  POPC R46, R46 ;  /* 0x0000002e002e7309 */ /* 0x000e220000000000 */
[----:B-----5:R-:W-:-:S13]  /*3430*/  ISETP.NE.AND P0, PT, R24, R30, PT ;  /* 0x0000001e1800720c */ /* 0x020fda0003f05270 */
[----:B0--34-:R-:W-:Y:S05]  /*3440*/  @P0 BRA `(.L_x_54) ;  /* 0x0000000000080947 */ /* 0x019fea0003800000 */
[----:B------:R-:W-:-:S06]  /*3450*/  IMAD R49, R52, 0x4, R29 ;  /* 0x0000000434317824 */ /* 0x000fcc00078e021d */
[----:B------:R0:W3:Y:S02]  /*3460*/  ATOMS.ADD R49, [R49], R46 ;  /* 0x0000002e3131738c */ /* 0x0000e40000000000 */
.L_x_54:
[----:B------:R-:W-:Y:S05]  /*3470*/  BSYNC.RECONVERGENT B0 ;  /* 0x0000000000007941 */ /* 0x000fea0003800200 */
.L_x_53:
        /* <DEDUP_REMOVED lines=35> */
.L_x_56:
[----:B------:R-:W-:Y:S05]  /*36b0*/  BSYNC.RECONVERGENT B0 ;  /* 0x0000000000007941 */ /* 0x000fea0003800200 */
.L_x_55:
        /* <DEDUP_REMOVED lines=27> */
[----:B------:R-:W-:Y:S02]  /*3870*/  LOP3.LUT R35, R35, R28, RZ, 0xc0, !PT ;  /* 0x0000001c23237212 */ /* 0x000fe400078ec0ff */
[----:B------:R-:W-:Y:S02]  /*3880*/  SHF.R.U32.HI R28, RZ, UR5, R23 ;  /* 0x00000005ff1c7c19 */ /* 0x000fe40008011617 */
[----:B------:R-:W5:Y:S01]  /*3890*/  FLO.U32 R39, R35 ;  /* 0x0000002300277300 */ /* 0x000f6200000e0000 */
[----:B------:R-:W-:Y:S02]  /*38a0*/  LOP3.LUT R53, R14, R35, RZ, 0xc0, !PT ;  /* 0x000000230e357212 */ /* 0x000fe400078ec0ff */
[----:B------:R-:W-:-:S05]  /*38b0*/  LOP3.LUT R30, R28, UR4, RZ, 0x30, !PT ;  /* 0x000000041c1e7c12 */ /* 0x000fca000f8e30ff */
[----:B------:R-:W0:Y:S01]  /*38c0*/  POPC R53, R53 ;  /* 0x0000003500357309 */ /* 0x000e220000000000 */
[----:B-----5:R-:W-:-:S13]  /*38d0*/  ISETP.NE.AND P0, PT, R24, R39, PT ;  /* 0x000000271800720c */ /* 0x020fda0003f05270 */
[----:B0--34-:R-:W-:Y:S05]  /*38e0*/  @P0 BRA `(.L_x_58) ;  /* 0x0000000000080947 */ /* 0x019fea0003800000 */
[----:B------:R-:W-:-:S05]  /*38f0*/  IMAD R48, R48, 0x4, R29 ;  /* 0x0000000430307824 */ /* 0x000fca00078e021d */
[----:B------:R0:W3:Y:S02]  /*3900*/  ATOMS.ADD R56, [R48], R53 ;  /* 0x000000353038738c */ /* 0x0000e40000000000 */
.L_x_58:
[----:B------:R-:W-:Y:S05]  /*3910*/  BSYNC.RECONVERGENT B0 ;  /* 0x0000000000007941 */ /* 0x000fea0003800200 */
.L_x_57:
        /* <DEDUP_REMOVED lines=30> */
[----:B0-----:R-:W-:Y:S02]  /*3b00*/  LOP3.LUT R48, R14, R35, RZ, 0xc0, !PT ;  /* 0x000000230e307212 */ /* 0x001fe400078ec0ff */
[----:B------:R-:W-:-:S05]  /*3b10*/  LOP3.LUT R34, R28, UR4, RZ, 0x30, !PT ;  /* 0x000000041c227c12 */ /* 0x000fca000f8e30ff */
[----:B------:R-:W0:Y:S01]  /*3b20*/  POPC R48, R48 ;  /* 0x0000003000307309 */ /* 0x000e220000000000 */
[----:B-----5:R-:W-:-:S13]  /*3b30*/  ISETP.NE.AND P0, PT, R24, R32, PT ;  /* 0x000000201800720c */ /* 0x020fda0003f05270 */
[----:B0--34-:R-:W-:Y:S05]  /*3b40*/  @P0 BRA `(.L_x_60) ;  /* 0x0000000000080947 */ /* 0x019fea0003800000 */
[----:B------:R-:W-:-:S06]  /*3b50*/  IMAD R45, R30, 0x4, R29 ;  /* 0x000000041e2d7824 */ /* 0x000fcc00078e021d */
[----:B------:R0:W3:Y:S02]  /*3b60*/  ATOMS.ADD R45, [R45], R48 ;  /* 0x000000302d2d738c */ /* 0x0000e40000000000 */
.L_x_60:
[----:B------:R-:W-:Y:S05]  /*3b70*/  BSYNC.RECONVERGENT B0 ;  /* 0x0000000000007941 */ /* 0x000fea0003800200 */
.L_x_59:
        /* <DEDUP_REMOVED lines=35> */
[----:B------:R-:W-:-:S06]  /*3db0*/  IMAD R36, R34, 0x4, R29 ;  /* 0x0000000422247824 */ /* 0x000fcc00078e021d */
[----:B------:R0:W3:Y:S02]  /*3dc0*/  ATOMS.ADD R36, [R36], R37 ;  /* 0x000000252424738c */ /* 0x0000e40000000000 */
.L_x_62:
[----:B------:R-:W-:Y:S05]  /*3dd0*/  BSYNC.RECONVERGENT B0 ;  /* 0x0000000000007941 */ /* 0x000fea0003800200 */
.L_x_61:
        /* <DEDUP_REMOVED lines=37> */
.L_x_64:
[----:B------:R-:W-:Y:S05]  /*4030*/  BSYNC.RECONVERGENT B0 ;  /* 0x0000000000007941 */ /* 0x000fea0003800200 */
.L_x_63:
        /* <DEDUP_REMOVED lines=37> */
.L_x_66:
[----:B------:R-:W-:Y:S05]  /*4290*/  BSYNC.RECONVERGENT B0 ;  /* 0x0000000000007941 */ /* 0x000fea0003800200 */
.L_x_65:
[----:B------:R-:W-:Y:S01]  /*42a0*/  R2P PR, R40, 0x7f ;  /* 0x0000007f28007804 */ /* 0x000fe20000000000 */
[----:B---3--:R3:W4:Y:S01]  /*42b0*/  SHFL.IDX PT, R32, R32, R55, 0x1f ;  /* 0x00001f3720207589 */ /* 0x00872200000e0000 */
[----:B------:R-:W-:Y:S01]  /*42c0*/  SHF.R.U32.HI R38, RZ, UR5, R12 ;  /* 0x00000005ff267c19 */ /* 0x000fe2000801160c */
[----:B------:R-:W-:Y:S01]  /*42d0*/  BSSY.RECONVERGENT B0, `(.L_x_67) ;  /* 0x0000022000007945 */ /* 0x000fe20003800200 */
[----:B------:R-:W-:Y:S02]  /*42e0*/  IMAD.MOV.U32 R30, RZ, RZ, RZ ;  /* 0x000000ffff1e7224 */ /* 0x000fe400078e00ff */
[----:B------:R-:W-:-:S07]  /*42f0*/  LOP3.LUT R38, R38, UR4, RZ, 0x30, !PT ;  /* 0x0000000426267c12 */ /* 0x000fce000f8e30ff */
        /* <DEDUP_REMOVED lines=31> */
.L_x_68:
[----:B------:R-:W-:Y:S05]  /*44f0*/  BSYNC.RECONVERGENT B0 ;  /* 0x0000000000007941 */ /* 0x000fea0003800200 */
.L_x_67:
        /* <DEDUP_REMOVED lines=9> */
[----:B------:R-:W-:Y:S02]  /*4590*/  @!P1 LOP3.LUT R39, RZ, R39, RZ, 0x33, !PT ;  /* 0x00000027ff279212 */ /* 0x000fe400078e33ff */
[----:B------:R-:W-:Y:S02]  /*45a0*/  VOTE.ANY R55, PT, P2 ;  /* 0x0000000000377806 */ /* 0x000fe400010e0100 */
[----:B------:R-:W-:-:S02]  /*45b0*/  LOP3.LUT R28, R39, R28, RZ, 0xc0, !PT ;  /* 0x0000001c271c7212 */ /* 0x000fc400078ec0ff */
[----:B------:R-:W-:Y:S02]  /*45c0*/  VOTE.ANY R39, PT, P3 ;  /* 0x0000000000277806 */ /* 0x000fe400018e0100 */
[----:B------:R-:W-:Y:S02]  /*45d0*/  @!P2 LOP3.LUT R55, RZ, R55, RZ, 0x33, !PT ;  /* 0x00000037ff37a212 */ /* 0x000fe400078e33ff */
[----:B------:R-:W-:Y:S02]  /*45e0*/  @!P3 LOP3.LUT R39, RZ, R39, RZ, 0x33, !PT ;  /* 0x00000027ff27b212 */ /* 0x000fe400078e33ff */
[----:B------:R-:W-:Y:S02]  /*45f0*/  LOP3.LUT R28, R55, R28, RZ, 0xc0, !PT ;  /* 0x0000001c371c7212 */ /* 0x000fe400078ec0ff */
[----:B------:R-:W-:Y:S02]  /*4600*/  LOP3.LUT P0, RZ, R38, 0x80, RZ, 0xc0, !PT ;  /* 0x0000008026ff7812 */ /* 0x000fe4000780c0ff */
[----:B------:R-:W-:-:S02]  /*4610*/  VOTE.ANY R55, PT, P4 ;  /* 0x0000000000377806 */ /* 0x000fc400020e0100 */
[----:B------:R-:W-:Y:S02]  /*4620*/  LOP3.LUT R28, R39, R28, RZ, 0xc0, !PT ;  /* 0x0000001c271c7212 */ /* 0x000fe400078ec0ff */
[----:B------:R-:W-:Y:S02]  /*4630*/  VOTE.ANY R39, PT, P5 ;  /* 0x0000000000277806 */ /* 0x000fe400028e0100 */
[----:B------:R-:W-:Y:S02]  /*4640*/  @!P4 LOP3.LUT R55, RZ, R55, RZ, 0x33, !PT ;  /* 0x00000037ff37c212 */ /* 0x000fe400078e33ff */
[----:B------:R-:W-:Y:S02]  /*4650*/  @!P5 LOP3.LUT R39, RZ, R39, RZ, 0x33, !PT ;  /* 0x00000027ff27d212 */ /* 0x000fe400078e33ff */
[----:B------:R-:W-:Y:S02]  /*4660*/  LOP3.LUT R28, R55, R28, RZ, 0xc0, !PT ;  /* 0x0000001c371c7212 */ /* 0x000fe400078ec0ff */
[----:B------:R-:W-:-:S02]  /*4670*/  VOTE.ANY R55, PT, P6 ;  /* 0x0000000000377806 */ /* 0x000fc400030e0100 */
[----:B------:R-:W-:Y:S02]  /*4680*/  LOP3.LUT R28, R39, R28, RZ, 0xc0, !PT ;  /* 0x0000001c271c7212 */ /* 0x000fe400078ec0ff */
[----:B------:R-:W-:Y:S02]  /*4690*/  VOTE.ANY R39, PT, P0 ;  /* 0x0000000000277806 */ /* 0x000fe400000e0100 */
[----:B------:R-:W-:Y:S02]  /*46a0*/  @!P6 LOP3.LUT R55, RZ, R55, RZ, 0x33, !PT ;  /* 0x00000037ff37e212 */ /* 0x000fe400078e33ff */
        /* <DEDUP_REMOVED lines=8> */
[----:B------:R-:W-:-:S05]  /*4730*/  IMAD R43, R38, 0x4, R29 ;  /* 0x00000004262b7824 */ /* 0x000fca00078e021d */
[----:B------:R0:W3:Y:S02]  /*4740*/  ATOMS.ADD R60, [R43], R28 ;  /* 0x0000001c2b3c738c */ /* 0x0000e40000000000 */
.L_x_70:
[----:B------:R-:W-:Y:S05]  /*4750*/  BSYNC.RECONVERGENT B0 ;  /* 0x0000000000007941 */ /* 0x000fea0003800200 */
.L_x_69:
[----:B------:R-:W-:Y:S01]  /*4760*/  R2P PR, R40, 0x7f ;  /* 0x0000007f28007804 */ /* 0x000fe20000000000 */
[----:B---3--:R3:W4:Y:S01]  /*4770*/  SHFL.IDX PT, R39, R60, R39, 0x1f ;  /* 0x00001f273c277589 */ /* 0x00872200000e0000 */
[----:B------:R-:W-:Y:S01]  /*4780*/  SHF.R.U32.HI R58, RZ, UR5, R16 ;  /* 0x00000005ff3a7c19 */ /* 0x000fe20008011610 */
[----:B------:R-:W-:Y:S01]  /*4790*/  BSSY.RECONVERGENT B0, `(.L_x_71) ;  /* 0x0000022000007945 */ /* 0x000fe20003800200 */
[----:B------:R-:W-:Y:S02]  /*47a0*/  IMAD.MOV.U32 R64, RZ, RZ, RZ ;  /* 0x000000ffff407224 */ /* 0x000fe400078e00ff */
[----:B------:R-:W-:-:S07]  /*47b0*/  LOP3.LUT R58, R58, UR4, RZ, 0x30, !PT ;  /* 0x000000043a3a7c12 */ /* 0x000fce000f8e30ff */
[----:B------:R-:W-:Y:S02]  /*47c0*/  VOTE.ANY R38, PT, P0 ;  /* 0x0000000000267806 */ /* 0x000fe400000e0100 */
[----:B0-----:R-:W-:Y:S02]  /*47d0*/  VOTE.ANY R43, PT, P1 ;  /* 0x00000000002b7806 */ /* 0x001fe400008e0100 */
[----:B------:R-:W-:Y:S02]  /*47e0*/  @!P0 LOP3.LUT R38, RZ, R38, RZ, 0x33, !PT ;  /* 0x00000026ff268212 */ /* 0x000fe400078e33ff */
[----:B------:R-:W-:Y:S02]  /*47f0*/  @!P1 LOP3.LUT R43, RZ, R43, RZ, 0x33, !PT ;  /* 0x0000002bff2b9212 */ /* 0x000fe400078e33ff */
[----:B------:R-:W-:Y:S02]  /*4800*/  LOP3.LUT P0, RZ, R40, 0x80, RZ, 0xc0, !PT ;  /* 0x0000008028ff7812 */ /* 0x000fe4000780c0ff */
[----:B------:R-:W-:-:S02]  /*4810*/  LOP3.LUT R38, R43, R38, RZ, 0xc0, !PT ;  /* 0x000000262b267212 */ /* 0x000fc400078ec0ff */
[----:B------:R-:W-:-:S04]  /*4820*/  VOTE.ANY R43, PT, P2 ;  /* 0x00000000002b7806 */ /* 0x000fc800010e0100 */
[----:B------:R-:W-:-:S04]  /*4830*/  @!P2 LOP3.LUT R43, RZ, R43, RZ, 0x33, !PT ;  /* 0x0000002bff2ba212 */ /* 0x000fc800078e33ff */
[----:B------:R-:W-:Y:S02]  /*4840*/  LOP3.LUT R38, R43, R38, RZ, 0xc0, !PT ;  /* 0x000000262b267212 */ /* 0x000fe400078ec0ff */
        /* <DEDUP_REMOVED lines=14> */
[----:B------:R-:W-:-:S04]  /*4930*/  LOP3.LUT R55, R43, R38, RZ, 0xc0, !PT ;  /* 0x000000262b377212 */ /* 0x000fc800078ec0ff */
[----:B------:R-:W0:Y:S01]  /*4940*/  FLO.U32 R43, R55 ;  /* 0x00000037002b7300 */ /* 0x000e2200000e0000 */
[----:B------:R-:W-:-:S07]  /*4950*/  LOP3.LUT R38, R14, R55, RZ, 0xc0, !PT ;  /* 0x000000370e267212 */ /* 0x000fce00078ec0ff */
[----:B------:R-:W1:Y:S01]  /*4960*/  POPC R38, R38 ;  /* 0x0000002600267309 */ /* 0x000e620000000000 */
[----:B0-----:R-:W-:-:S13]  /*4970*/  ISETP.NE.AND P0, PT, R24, R43, PT ;  /* 0x0000002b1800720c */ /* 0x001fda0003f05270 */
[----:B-1-34-:R-:W-:Y:S05]  /*4980*/  @P0 BRA `(.L_x_72) ;  /* 0x0000000000080947 */ /* 0x01afea0003800000 */
[----:B------:R-:W-:-:S05]  /*4990*/  IMAD R55, R40, 0x4, R29 ;  /* 0x0000000428377824 */ /* 0x000fca00078e021d */
[----:B------:R0:W1:Y:S02]  /*49a0*/  ATOMS.ADD R64, [R55], R38 ;  /* 0x000000263740738c */ /* 0x0000640000000000 */
.L_x_72:
[----:B------:R-:W-:Y:S05]  /*49b0*/  BSYNC.RECONVERGENT B0 ;  /* 0x0000000000007941 */ /* 0x000fea0003800200 */
.L_x_71:
[----:B------:R-:W-:Y:S01]  /*49c0*/  R2P PR, R58, 0x7f ;  /* 0x0000007f3a007804 */ /* 0x000fe20000000000 */
[----:B-1----:R1:W3:Y:S01]  /*49d0*/  SHFL.IDX PT, R43, R64, R43, 0x1f ;  /* 0x00001f2b402b7589 */ /* 0x0022e200000e0000 */
        /* <DEDUP_REMOVED lines=30> */
[----:B------:R-:W4:Y:S01]  /*4bc0*/  POPC R40, R40 ;  /* 0x0000002800287309 */ /* 0x000f220000000000 */
[----:B0-----:R-:W-:-:S13]  /*4bd0*/  ISETP.NE.AND P0, PT, R24, R55, PT ;  /* 0x000000371800720c */ /* 0x001fda0003f05270 */
[----:B-1-34-:R-:W-:Y:S05]  /*4be0*/  @P0 BRA `(.L_x_74) ;  /* 0x0000000000080947 */ /* 0x01afea0003800000 */
[----:B------:R-:W-:-:S05]  /*4bf0*/  IMAD R59, R58, 0x4, R29 ;  /* 0x000000043a3b7824 */ /* 0x000fca00078e021d */
[----:B------:R0:W1:Y:S02]  /*4c00*/  ATOMS.ADD R62, [R59], R40 ;  /* 0x000000283b3e738c */ /* 0x0000640000000000 */
.L_x_74:
[----:B------:R-:W-:Y:S05]  /*4c10*/  BSYNC.RECONVERGENT B0 ;  /* 0x0000000000007941 */ /* 0x000fea0003800200 */
.L_x_73:
[----:B------:R-:W-:Y:S01]  /*4c20*/  R2P PR, R60, 0x7f ;  /* 0x0000007f3c007804 */ /* 0x000fe20000000000 */
[----:B--2---:R-:W-:Y:S01]  /*4c30*/  IMAD.IADD R44, R44, 0x1, R47 ;  /* 0x000000012c2c7824 */ /* 0x004fe200078e022f */
[----:B------:R-:W-:Y:S01]  /*4c40*/  BSSY.RECONVERGENT B0, `(.L_x_75) ;  /* 0x0000025000007945 */ /* 0x000fe20003800200 */
[----:B------:R-:W-:Y:S02]  /*4c50*/  IMAD.IADD R46, R46, 0x1, R49 ;  /* 0x000000012e2e7824 */ /* 0x000fe400078e0231 */
[----:B-1----:R1:W2:Y:S01]  /*4c60*/  SHFL.IDX PT, R49, R62, R55, 0x1f ;  /* 0x00001f373e317589 */ /* 0x0022a200000e0000 */
[----:B------:R-:W-:-:S07]  /*4c70*/  IMAD.MOV.U32 R64, RZ, RZ, RZ ;  /* 0x000000ffff407224 */ /* 0x000fce00078e00ff */
[----:B------:R-:W-:Y:S02]  /*4c80*/  VOTE.ANY R58, PT, P0 ;  /* 0x00000000003a7806 */ /* 0x000fe400000e0100 */
[----:B------:R-:W-:Y:S02]  /*4c90*/  VOTE.ANY R47, PT, P1 ;  /* 0x00000000002f7806 */ /* 0x000fe400008e0100 */
        /* <DEDUP_REMOVED lines=22> */
[----:B------:R-:W-:Y:S02]  /*4e00*/  SHF.R.U32.HI R58, RZ, UR5, R6 ;  /* 0x00000005ff3a7c19 */ /* 0x000fe40008011606 */
[----:B0-----:R-:W0:Y:S01]  /*4e10*/  FLO.U32 R59, R61 ;  /* 0x0000003d003b7300 */ /* 0x001e2200000e0000 */
[----:B------:R-:W-:Y:S02]  /*4e20*/  LOP3.LUT R47, R14, R61, RZ, 0xc0, !PT ;  /* 0x0000003d0e2f7212 */ /* 0x000fe400078ec0ff */
[----:B------:R-:W-:-:S05]  /*4e30*/  LOP3.LUT R58, R58, UR4, RZ, 0x30, !PT ;  /* 0x000000043a3a7c12 */ /* 0x000fca000f8e30ff */
[----:B------:R-:W3:Y:S01]  /*4e40*/  POPC R47, R47 ;  /* 0x0000002f002f7309 */ /* 0x000ee20000000000 */
[----:B0-----:R-:W-:-:S13]  /*4e50*/  ISETP.NE.AND P0, PT, R24, R59, PT ;  /* 0x0000003b1800720c */ /* 0x001fda0003f05270 */
[----:B-123--:R-:W-:Y:S05]  /*4e60*/  @P0 BRA `(.L_x_76) ;  /* 0x0000000000080947 */ /* 0x00efea0003800000 */
[----:B------:R-:W-:-:S05]  /*4e70*/  IMAD R60, R60, 0x4, R29 ;  /* 0x000000043c3c7824 */ /* 0x000fca00078e021d */
[----:B------:R0:W1:Y:S02]  /*4e80*/  ATOMS.ADD R64, [R60], R47 ;  /* 0x0000002f3c40738c */ /* 0x0000640000000000 */
.L_x_76:
[----:B------:R-:W-:Y:S05]  /*4e90*/  BSYNC.RECONVERGENT B0 ;  /* 0x0000000000007941 */ /* 0x000fea0003800200 */
.L_x_75:
[----:B------:R-:W-:Y:S01]  /*4ea0*/  R2P PR, R58, 0x7f ;  /* 0x0000007f3a007804 */ /* 0x000fe20000000000 */
[----:B------:R-:W-:Y:S01]  /*4eb0*/  IMAD.IADD R52, R51, 0x1, R52 ;  /* 0x0000000133347824 */ /* 0x000fe200078e0234 */
[----:B-1----:R1:W2:Y:S01]  /*4ec0*/  SHFL.IDX PT, R64, R64, R59, 0x1f ;  /* 0x00001f3b40407589 */ /* 0x0022a200000e0000 */
[----:B------:R-:W-:Y:S01]  /*4ed0*/  BSSY.RECONVERGENT B0, `(.L_x_77) ;  /* 0x0000024000007945 */ /* 0x000fe20003800200 */
[----:B------:R-:W-:Y:S02]  /*4ee0*/  IMAD.IADD R56, R53, 0x1, R56 ;  /* 0x0000000135387824 */ /* 0x000fe400078e0238 */
[----:B------:R-:W-:-:S07]  /*4ef0*/  IMAD.MOV.U32 R62, RZ, RZ, RZ ;  /* 0x000000ffff3e7224 */ /* 0x000fce00078e00ff */
        /* <DEDUP_REMOVED lines=25> */
[----:B------:R-:W0:Y:S01]  /*5090*/  FLO.U32 R55, R61 ;  /* 0x0000003d00377300 */ /* 0x000e2200000e0000 */
[----:B------:R-:W-:Y:S02]  /*50a0*/  LOP3.LUT R51, R14, R61, RZ, 0xc0, !PT ;  /* 0x0000003d0e337212 */ /* 0x000fe400078ec0ff */
[----:B------:R-:W-:-:S05]  /*50b0*/  LOP3.LUT R60, R60, UR4, RZ, 0x30, !PT ;  /* 0x000000043c3c7c12 */ /* 0x000fca000f8e30ff */
[----:B------:R-:W3:Y:S01]  /*50c0*/  POPC R51, R51 ;  /* 0x0000003300337309 */ /* 0x000ee20000000000 */
[----:B0-----:R-:W-:-:S13]  /*50d0*/  ISETP.NE.AND P0, PT, R24, R55, PT ;  /* 0x000000371800720c */ /* 0x001fda0003f05270 */
[----:B-123--:R-:W-:Y:S05]  /*50e0*/  @P0 BRA `(.L_x_78) ;  /* 0x0000000000080947 */ /* 0x00efea0003800000 */
[----:B------:R-:W-:-:S05]  /*50f0*/  IMAD R58, R58, 0x4, R29 ;  /* 0x000000043a3a7824 */ /* 0x000fca00078e021d */
[----:B------:R0:W1:Y:S02]  /*5100*/  ATOMS.ADD R62, [R58], R51 ;  /* 0x000000333a3e738c */ /* 0x0000640000000000 */
.L_x_78:
[----:B------:R-:W-:Y:S05]  /*5110*/  BSYNC.RECONVERGENT B0 ;  /* 0x0000000000007941 */ /* 0x000fea0003800200 */
.L_x_77:
[----:B------:R-:W-:Y:S01]  /*5120*/  R2P PR, R60, 0x7f ;  /* 0x0000007f3c007804 */ /* 0x000fe20000000000 */
[----:B------:R-:W-:Y:S01]  /*5130*/  IMAD.IADD R48, R48, 0x1, R45 ;  /* 0x0000000130307824 */ /* 0x000fe200078e022d */
[----:B-1----:R1:W2:Y:S01]  /*5140*/  SHFL.IDX PT, R62, R62, R55, 0x1f ;  /* 0x00001f373e3e7589 */ /* 0x0022a200000e0000 */
[----:B------:R-:W-:Y:S01]  /*5150*/  BSSY.RECONVERGENT B0, `(.L_x_79) ;  /* 0x0000024000007945 */ /* 0x000fe20003800200 */
[----:B------:R-:W-:-:S09]  /*5160*/  IMAD.MOV.U32 R66, RZ, RZ, RZ ;  /* 0x000000ffff427224 */ /* 0x000fd200078e00ff */
        /* <DEDUP_REMOVED lines=23> */
[----:B------:R-:W-:Y:S01]  /*52e0*/  LOP3.LUT R53, R58, R53, RZ, 0xc0, !PT ;  /* 0x000000353a357212 */ /* 0x000fe200078ec0ff */
[----:B------:R-:W-:Y:S01]  /*52f0*/  IMAD.IADD R58, R37, 0x1, R36 ;  /* 0x00000001253a7824 */ /* 0x000fe200078e0224 */
        /* <DEDUP_REMOVED lines=9> */
.L_x_80:
[----:B------:R-:W-:Y:S05]  /*5390*/  BSYNC.RECONVERGENT B0 ;  /* 0x0000000000007941 */ /* 0x000fea0003800200 */
.L_x_79:
[----:B------:R-:W-:Y:S01]  /*53a0*/  R2P PR, R36, 0x7f ;  /* 0x0000007f24007804 */ /* 0x000fe20000000000 */
[----:B------:R-:W-:Y:S01]  /*53b0*/  IMAD.IADD R34, R35, 0x1, R34 ;  /* 0x0000000123227824 */ /* 0x000fe200078e0222 */
[----:B------:R-:W-:Y:S01]  /*53c0*/  BSSY.RECONVERGENT B0, `(.L_x_81) ;  /* 0x0000022000007945 */ /* 0x000fe20003800200 */
[----:B------:R-:W-:-:S10]  /*53d0*/  IMAD.MOV.U32 R55, RZ, RZ, RZ ;  /* 0x000000ffff377224 */ /* 0x000fd400078e00ff */
        /* <DEDUP_REMOVED lines=24> */
[----:B-1----:R0:W1:Y:S02]  /*5560*/  SHFL.IDX PT, R60, R66, R45, 0x1f ;  /* 0x00001f2d423c7589 */ /* 0x00206400000e0000 */
[----:B------:R-:W2:Y:S01]  /*5570*/  FLO.U32 R59, R53 ;  /* 0x00000035003b7300 */ /* 0x000ea200000e0000 */
[----:B------:R-:W-:-:S07]  /*5580*/  LOP3.LUT R35, R14, R53, RZ, 0xc0, !PT ;  /* 0x000000350e237212 */ /* 0x000fce00078ec0ff */
[----:B------:R-:W3:Y:S01]  /*5590*/  POPC R35, R35 ;  /* 0x0000002300237309 */ /* 0x000ee20000000000 */
[----:B--2---:R-:W-:-:S13]  /*55a0*/  ISETP.NE.AND P0, PT, R24, R59, PT ;  /* 0x0000003b1800720c */ /* 0x004fda0003f05270 */
[----:B01-3--:R-:W-:Y:S05]  /*55b0*/  @P0 BRA `(.L_x_82) ;  /* 0x0000000000080947 */ /* 0x00bfea0003800000 */
[----:B------:R-:W-:-:S05]  /*55c0*/  IMAD R36, R36, 0x4, R29 ;  /* 0x0000000424247824 */ /* 0x000fca00078e021d */
[----:B------:R0:W1:Y:S02]  /*55d0*/  ATOMS.ADD R55, [R36], R35 ;  /* 0x000000232437738c */ /* 0x0000640000000000 */
.L_x_82:
[----:B------:R-:W-:Y:S05]  /*55e0*/  BSYNC.RECONVERGENT B0 ;  /* 0x0000000000007941 */ /* 0x000fea0003800200 */
.L_x_81:
[----:B------:R-:W-:Y:S01]  /*55f0*/  R2P PR, R26, 0x7f ;  /* 0x0000007f1a007804 */ /* 0x000fe20000000000 */
[----:B01----:R0:W1:Y:S01]  /*5600*/  SHFL.IDX PT, R36, R55, R59, 0x1f ;  /* 0x00001f3b37247589 */ /* 0x00306200000e0000 */
[----:B------:R-:W-:Y:S11]  /*5610*/  BSSY.RECONVERGENT B0, `(.L_x_83) ;  /* 0x0000021000007945 */ /* 0x000ff60003800200 */
[----:B------:R-:W-:-:S02]  /*5620*/  VOTE.ANY R45, PT, P0 ;  /* 0x00000000002d7806 */ /* 0x000fc400000e0100 */
[----:B------:R-:W-:Y:S02]  /*5630*/  VOTE.ANY R66, PT, P1 ;  /* 0x0000000000427806 */ /* 0x000fe400008e0100 */
[----:B------:R-:W-:Y:S02]  /*5640*/  @!P0 LOP3.LUT R45, RZ, R45, RZ, 0x33, !PT ;  /* 0x0000002dff2d8212 */ /* 0x000fe400078e33ff */
[----:B------:R-:W-:Y:S02]  /*5650*/  @!P1 LOP3.LUT R66, RZ, R66, RZ, 0x33, !PT ;  /* 0x00000042ff429212 */ /* 0x000fe400078e33ff */
[----:B------:R-:W-:Y:S02]  /*5660*/  LOP3.LUT P0, RZ, R26, 0x80, RZ, 0xc0, !PT ;  /* 0x000000801aff7812 */ /* 0x000fe4000780c0ff */
        /* <DEDUP_REMOVED lines=19> */
[----:B------:R-:W2:Y:S01]  /*57a0*/  FLO.U32 R53, R45 ;  /* 0x0000002d00357300 */ /* 0x000ea200000e0000 */
[----:B------:R-:W-:-:S07]  /*57b0*/  LOP3.LUT R14, R14, R45, RZ, 0xc0, !PT ;  /* 0x0000002d0e0e7212 */ /* 0x000fce00078ec0ff */
[----:B0-----:R0:W3:Y:S01]  /*57c0*/  POPC R55, R14 ;  /* 0x0000000e00377309 */ /* 0x0010e20000000000 */
[----:B--2---:R-:W-:Y:S01]  /*57d0*/  ISETP.NE.AND P0, PT, R24, R53, PT ;  /* 0x000000351800720c */ /* 0x004fe20003f05270 */
[----:B------:R-:W-:-:S12]  /*57e0*/  IMAD.MOV.U32 R24, RZ, RZ, RZ ;  /* 0x000000ffff187224 */ /* 0x000fd800078e00ff */
[----:B01-3--:R-:W-:Y:S05]  /*57f0*/  @P0 BRA `(.L_x_84) ;  /* 0x0000000000080947 */ /* 0x00bfea0003800000 */
[----:B------:R-:W-:-:S06]  /*5800*/  IMAD R24, R26, 0x4, R29 ;  /* 0x000000041a187824 */ /* 0x000fcc00078e021d */
[----:B------:R0:W1:Y:S02]  /*5810*/  ATOMS.ADD R24, [R24], R55 ;  /* 0x000000371818738c */ /* 0x0000640000000000 */
.L_x_84:
[----:B------:R-:W-:Y:S05]  /*5820*/  BSYNC.RECONVERGENT B0 ;  /* 0x0000000000007941 */ /* 0x000fea0003800200 */
.L_x_83:
[----:B------:R-:W-:Y:S01]  /*5830*/  BAR.SYNC.DEFER_BLOCKING 0x0 ;  /* 0x0000000000007b1d */ /* 0x000fe20000010000 */
[----:B------:R-:W-:Y:S01]  /*5840*/  IMAD.IADD R26, R40, 0x1, R49 ;  /* 0x00000001281a7824 */ /* 0x000fe200078e0231 */
[----:B------:R-:W-:Y:S01]  /*5850*/  ISETP.NE.AND P0, PT, R50, RZ, PT ;  /* 0x000000ff3200720c */ /* 0x000fe20003f05270 */
[----:B------:R-:W-:Y:S02]  /*5860*/  IMAD.IADD R28, R28, 0x1, R39 ;  /* 0x000000011c1c7824 */ /* 0x000fe400078e0227 */
[----:B------:R-:W-:Y:S01]  /*5870*/  IMAD R40, R44, 0x4, R7 ;  /* 0x000000042c287824 */ /* 0x000fe200078e0207 */
[----:B------:R-:W-:Y:S01]  /*5880*/  BSSY B1, `(.L_x_85) ;  /* 0x000005c000017945 */ /* 0x000fe20003800000 */
[----:B------:R-:W-:Y:S01]  /*5890*/  IMAD.IADD R14, R38, 0x1, R43 ;  /* 0x00000001260e7824 */ /* 0x000fe200078e022b */
[----:B-1----:R-:W1:Y:S01]  /*58a0*/  SHFL.IDX PT, R24, R24, R53, 0x1f ;  /* 0x00001f3518187589 */ /* 0x002e6200000e0000 */
[----:B------:R-:W-:Y:S02]  /*58b0*/  IMAD R39, R46, 0x4, R7 ;  /* 0x000000042e277824 */ /* 0x000fe400078e0207 */
[----:B------:R-:W-:-:S02]  /*58c0*/  IMAD.IADD R60, R37, 0x1, R60 ;  /* 0x00000001253c7824 */ /* 0x000fc400078e023c */
[--C-:B------:R-:W-:Y:S02]  /*58d0*/  IMAD R38, R52, 0x4, R7.reuse ;  /* 0x0000000434267824 */ /* 0x100fe400078e0207 */
[----:B------:R-:W-:Y:S02]  /*58e0*/  IMAD.IADD R32, R33, 0x1, R32 ;  /* 0x0000000121207824 */ /* 0x000fe400078e0220 */
[----:B------:R-:W-:Y:S02]  /*58f0*/  IMAD.IADD R44, R35, 0x1, R36 ;  /* 0x00000001232c7824 */ /* 0x000fe400078e0224 */
[--C-:B------:R-:W-:Y:S02]  /*5900*/  IMAD R37, R56, 0x4, R7.reuse ;  /* 0x0000000438257824 */ /* 0x100fe400078e0207 */
[----:B------:R-:W-:Y:S02]  /*5910*/  IMAD.IADD R30, R31, 0x1, R30 ;  /* 0x000000011f1e7824 */ /* 0x000fe400078e021e */
[--C-:B------:R-:W-:Y:S01]  /*5920*/  IMAD R36, R48, 0x4, R7.reuse ;  /* 0x0000000430247824 */ /* 0x100fe200078e0207 */
[----:B------:R2:W-:Y:S01]  /*5930*/  STS [R40+-0x4], R27 ;  /* 0xfffffc1b28007388 */ /* 0x0005e20000000800 */
[----:B------:R-:W-:-:S02]  /*5940*/  IMAD R35, R58, 0x4, R7 ;  /* 0x000000043a237824 */ /* 0x000fc400078e0207 */
[--C-:B------:R-:W-:Y:S01]  /*5950*/  IMAD R34, R34, 0x4, R7.reuse ;  /* 0x0000000422227824 */ /* 0x100fe200078e0207 */
[----:B------:R-:W-:Y:S01]  /*5960*/  STS [R39+-0x4], R22 ;  /* 0xfffffc1627007388 */ /* 0x000fe20000000800 */
[--C-:B------:R-:W-:Y:S02]  /*5970*/  IMAD R33, R32, 0x4, R7.reuse ;  /* 0x0000000420217824 */ /* 0x100fe400078e0207 */
[----:B------:R-:W-:Y:S01]  /*5980*/  IMAD.IADD R64, R47, 0x1, R64 ;  /* 0x000000012f407824 */ /* 0x000fe200078e0240 */
[----:B------:R-:W-:Y:S01]  /*5990*/  STS [R38+-0x4], R21 ;  /* 0xfffffc1526007388 */ /* 0x000fe20000000800 */
[--C-:B------:R-:W-:Y:S02]  /*59a0*/  IMAD R32, R30, 0x4, R7.reuse ;  /* 0x000000041e207824 */ /* 0x100fe400078e0207 */
[----:B------:R-:W-:Y:S01]  /*59b0*/  IMAD.IADD R62, R51, 0x1, R62 ;  /* 0x00000001333e7824 */ /* 0x000fe200078e023e */
[----:B------:R-:W-:Y:S01]  /*59c0*/  STS [R37+-0x4], R18 ;  /* 0xfffffc1225007388 */ /* 0x000fe20000000800 */
[----:B------:R-:W-:-:S02]  /*59d0*/  IMAD R31, R28, 0x4, R7 ;  /* 0x000000041c1f7824 */ /* 0x000fc400078e0207 */
[--C-:B------:R-:W-:Y:S01]  /*59e0*/  IMAD R30, R14, 0x4, R7.reuse ;  /* 0x000000040e1e7824 */ /* 0x100fe200078e0207 */
[----:B------:R-:W-:Y:S01]  /*59f0*/  STS [R36+-0x4], R23 ;  /* 0xfffffc1724007388 */ /* 0x000fe20000000800 */
[--C-:B------:R-:W-:Y:S02]  /*5a00*/  IMAD R29, R26, 0x4, R7.reuse ;  /* 0x000000041a1d7824 */ /* 0x100fe400078e0207 */
[----:B-1----:R-:W-:Y:S01]  /*5a10*/  IMAD.IADD R24, R55, 0x1, R24 ;  /* 0x0000000137187824 */ /* 0x002fe200078e0218 */
[----:B------:R-:W-:Y:S01]  /*5a20*/  STS [R35+-0x4], R20 ;  /* 0xfffffc1423007388 */ /* 0x000fe20000000800 */
[--C-:B------:R-:W-:Y:S02]  /*5a30*/  IMAD R28, R64, 0x4, R7.reuse ;  /* 0x00000004401c7824 */ /* 0x100fe400078e0207 */
[--C-:B--2---:R-:W-:Y:S01]  /*5a40*/  IMAD R27, R62, 0x4, R7.reuse ;  /* 0x000000043e1b7824 */ /* 0x104fe200078e0207 */
[----:B------:R1:W-:Y:S01]  /*5a50*/  STS [R34+-0x4], R25 ;  /* 0xfffffc1922007388 */ /* 0x0003e20000000800 */
[----:B------:R-:W-:-:S02]  /*5a60*/  IMAD R26, R60, 0x4, R7 ;  /* 0x000000043c1a7824 */ /* 0x000fc400078e0207 */
[--C-:B------:R-:W-:Y:S01]  /*5a70*/  IMAD R24, R24, 0x4, R7.reuse ;  /* 0x0000000418187824 */ /* 0x100fe200078e0207 */
[----:B------:R-:W-:Y:S04]  /*5a80*/  STS [R33+-0x4], R10 ;  /* 0xfffffc0a21007388 */ /* 0x000fe80000000800 */
[----:B------:R-:W-:Y:S01]  /*5a90*/  STS [R32+-0x4], R17 ;  /* 0xfffffc1120007388 */ /* 0x000fe20000000800 */
[----:B-1----:R-:W-:-:S03]  /*5aa0*/  IMAD R25, R44, 0x4, R7 ;  /* 0x000000042c197824 */ /* 0x002fc600078e0207 */
[----:B------:R-:W-:Y:S04]  /*5ab0*/  STS [R31+-0x4], R12 ;  /* 0xfffffc0c1f007388 */ /* 0x000fe80000000800 */
[----:B------:R1:W-:Y:S04]  /*5ac0*/  STS [R30+-0x4], R19 ;  /* 0xfffffc131e007388 */ /* 0x0003e80000000800 */
[----:B------:R2:W-:Y:S04]  /*5ad0*/  STS [R29+-0x4], R16 ;  /* 0xfffffc101d007388 */ /* 0x0005e80000000800 */
[----:B------:R2:W-:Y:S01]  /*5ae0*/  STS [R28+-0x4], R9 ;  /* 0xfffffc091c007388 */ /* 0x0005e20000000800 */
[----:B-1----:R-:W-:-:S03]  /*5af0*/  IMAD R19, R3, 0x8, R7 ;  /* 0x0000000803137824 */ /* 0x002fc600078e0207 */
[----:B------:R2:W-:Y:S04]  /*5b00*/  STS [R27+-0x4], R6 ;  /* 0xfffffc061b007388 */ /* 0x0005e80000000800 */
[----:B------:R2:W-:Y:S04]  /*5b10*/  STS [R26+-0x4], R11 ;  /* 0xfffffc0b1a007388 */ /* 0x0005e80000000800 */
[----:B------:R2:W-:Y:S04]  /*5b20*/  STS [R25+-0x4], R8 ;  /* 0xfffffc0819007388 */ /* 0x0005e80000000800 */
[----:B------:R2:W-:Y:S01]  /*5b30*/  STS [R24+-0x4], R13 ;  /* 0xfffffc0d18007388 */ /* 0x0005e20000000800 */
[----:B------:R-:W-:Y:S05]  /*5b40*/  @P0 BRA `(.L_x_86) ;  /* 0x0000000000bc0947 */ /* 0x000fea0003800000 */
[----:B------:R-:W1:Y:S02]  /*5b50*/  LDCU.64 UR8, c[0x0][0x398] ;  /* 0x00007300ff0877ac */ /* 0x000e640008000a00 */
[----:B-1----:R-:W-:-:S04]  /*5b60*/  LEA R10, P0, R3, UR8, 0x3 ;  /* 0x00000008030a7c11 */ /* 0x002fc8000f8018ff */
[----:B--2---:R-:W-:-:S05]  /*5b70*/  LEA.HI.X R11, R3, UR9, RZ, 0x3, P0 ;  /* 0x00000009030b7c11 */ /* 0x004fca00080f1cff */
[----:B------:R-:W2:Y:S01]  /*5b80*/  LDG.E.64 R8, desc[UR6][R10.64] ;  /* 0x000000060a087981 */ /* 0x000ea2000c1e1b00 */
[----:B------:R-:W-:Y:S02]  /*5b90*/  SHF.R.S32.HI R13, RZ, 0x1f, R15 ;  /* 0x0000001fff0d7819 */ /* 0x000fe4000001140f */
[----:B--2---:R-:W-:-:S05]  /*5ba0*/  IADD3 R8, P0, PT, -R15, R8, RZ ;  /* 0x000000080f087210 */ /* 0x004fca0007f1e1ff */
[----:B------:R-:W-:Y:S01]  /*5bb0*/  IMAD.X R9, R9, 0x1, ~R13, P0 ;  /* 0x0000000109097824 */ /* 0x000fe200000e0e0d */
[----:B------:R-:W-:Y:S01]  /*5bc0*/  ISETP.GE.AND P0, PT, R42, 0x1, PT ;  /* 0x000000012a00780c */ /* 0x000fe20003f06270 */
[----:B------:R-:W-:-:S03]  /*5bd0*/  IMAD.MOV.U32 R13, RZ, RZ, R0 ;  /* 0x000000ffff0d7224 */ /* 0x000fc600078e0000 */
[----:B------:R1:W-:Y:S09]  /*5be0*/  STS.64 [R19+0x6600], R8 ;  /* 0x0066000813007388 */ /* 0x0003f20000000a00 */
[----:B------:R-:W-:Y:S05]  /*5bf0*/  @!P0 BRA `(.L_x_87) ;  /* 0x00000000006c8947 */ /* 0x000fea0003800000 */
[----:B------:R-:W-:Y:S01]  /*5c00*/  BSSY B0, `(.L_x_88) ;  /* 0x0000019000007945 */ /* 0x000fe20003800000 */
[----:B------:R-:W-:Y:S02]  /*5c10*/  IMAD.MOV.U32 R6, RZ, RZ, -0x1 ;  /* 0xffffffffff067424 */ /* 0x000fe400078e00ff */
[----:B------:R-:W-:Y:S02]  /*5c20*/  IMAD.MOV.U32 R10, RZ, RZ, R42 ;  /* 0x000000ffff0a7224 */ /* 0x000fe400078e002a */
[----:B------:R-:W-:-:S07]  /*5c30*/  IMAD.MOV.U32 R13, RZ, RZ, R0 ;  /* 0x000000ffff0d7224 */ /* 0x000fce00078e0000 */
.L_x_92:
[----:B-1----:R-:W1:Y:S01]  /*5c40*/  LDC.64 R8, c[0x0][0x380] ;  /* 0x0000e000ff087b82 */ /* 0x002e620000000a00 */
[----:B------:R-:W-:Y:S01]  /*5c50*/  VIADD R17, R10, 0xffffffff ;  /* 0xffffffff0a117836 */ /* 0x000fe20000000000 */
[----:B------:R-:W-:Y:S03]  /*5c60*/  BSSY B2, `(.L_x_89) ;  /* 0x0000008000027945 */ /* 0x000fe60003800000 */
[----:B------:R-:W-:-:S04]  /*5c70*/  IMAD R11, R17, 0x100, R3 ;  /* 0x00000100110b7824 */ /* 0x000fc800078e0203 */
[----:B-1----:R-:W-:-:S07]  /*5c80*/  IMAD.WIDE R8, R11, 0x4, R8 ;  /* 0x000000040b087825 */ /* 0x002fce00078e0208 */
.L_x_90:
[----:B------:R-:W-:Y:S05]  /*5c90*/  YIELD ;  /* 0x0000000000007946 */ /* 0x000fea0003800000 */
[----:B------:R1:W-:Y:S06]  /*5ca0*/  MEMBAR.SC.CTA ;  /* 0x0000000000007992 */ /* 0x0003ec0000000000 */
[----:B-1----:R-:W2:Y:S02]  /*5cb0*/  LDG.E.STRONG.SYS R11, desc[UR6][R8.64] ;  /* 0x00000006080b7981 */ /* 0x002ea4000c1f5900 */
[----:B--2---:R-:W-:-:S13]  /*5cc0*/  ISETP.NE.AND P0, PT, R11, RZ, PT ;  /* 0x000000ff0b00720c */ /* 0x004fda0003f05270 */
[----:B------:R-:W-:Y:S05]  /*5cd0*/  @!P0 BRA `(.L_x_90) ;  /* 0xfffffffc00ec8947 */ /* 0x000fea000383ffff */
[----:B------:R-:W-:Y:S05]  /*5ce0*/  BSYNC B2 ;  /* 0x0000000000027941 */ /* 0x000fea0003800000 */
.L_x_89:
[----:B------:R-:W-:Y:S01]  /*5cf0*/  BSSY.RECONVERGENT B2, `(.L_x_91) ;  /* 0x0000006000027945 */ /* 0x000fe20003800200 */
[C---:B------:R-:W-:Y:S02]  /*5d00*/  ISETP.GT.AND P0, PT, R11.reuse, -0x1, PT ;  /* 0xffffffff0b00780c */ /* 0x040fe40003f04270 */
[----:B------:R-:W-:Y:S01]  /*5d10*/  LOP3.LUT R8, R11, 0x3fffffff, RZ, 0xc0, !PT ;  /* 0x3fffffff0b087812 */ /* 0x000fe200078ec0ff */
[----:B------:R-:W-:Y:S05]  /*5d20*/  WARPSYNC.EXCLUSIVE R6 ;  /* 0x0000000006007348 */ /* 0x000fea0003a00000 */
[----:B------:R-:W-:-:S05]  /*5d30*/  IMAD.IADD R13, R8, 0x1, R13 ;  /* 0x00000001080d7824 */ /* 0x000fca00078e020d */
[----:B------:R-:W-:-:S07]  /*5d40*/  VOTE.ANY R6, PT, P0 ;  /* 0x0000000000067806 */ /* 0x000fce00000e0100 */
[----:B------:R-:W-:Y:S05]  /*5d50*/  BSYNC.RECONVERGENT B2 ;  /* 0x0000000000027941 */ /* 0x000fea0003800200 */
.L_x_91:
[----:B------:R-:W-:Y:S01]  /*5d60*/  ISETP.GT.U32.AND P1, PT, R10, 0x1, PT ;  /* 0x000000010a00780c */ /* 0x000fe20003f24070 */
[----:B------:R-:W-:-:S12]  /*5d70*/  IMAD.MOV.U32 R10, RZ, RZ, R17 ;  /* 0x000000ffff0a7224 */ /* 0x000fd800078e0011 */
[----:B------:R-:W-:Y:S05]  /*5d80*/  @P0 BRA P1, `(.L_x_92) ;  /* 0xfffffffc00ac0947 */ /* 0x000fea000083ffff */
[----:B------:R-:W-:Y:S05]  /*5d90*/  BSYNC B0 ;  /* 0x0000000000007941 */ /* 0x000fea0003800000 */
.L_x_88:
[----:B------:R2:W3:Y:S02]  /*5da0*/  LDS.64 R8, [R19+0x6600] ;  /* 0x0066000013087984 */ /* 0x0004e40000000a00 */
.L_x_87:
[----:B------:R-:W4:Y:S01]  /*5db0*/  LDC.64 R10, c[0x0][0x380] ;  /* 0x0000e000ff0a7b82 */ /* 0x000f220000000a00 */
[C---:B------:R-:W-:Y:S01]  /*5dc0*/  IMAD.IADD R17, R13.reuse, 0x1, -R0 ;  /* 0x000000010d117824 */ /* 0x040fe200078e0a00 */
[----:B------:R-:W-:Y:S01]  /*5dd0*/  LOP3.LUT R13, R13, 0x80000000, RZ, 0xfc, !PT ;  /* 0x800000000d0d7812 */ /* 0x000fe200078efcff */
[----:B------:R-:W-:-:S03]  /*5de0*/  IMAD R21, R42, 0x100, R3 ;  /* 0x000001002a157824 */ /* 0x000fc600078e0203 */
[----:B-1-3--:R-:W-:-:S04]  /*5df0*/  IADD3 R8, P0, PT, R17, R8, RZ ;  /* 0x0000000811087210 */ /* 0x00afc80007f1e0ff */
[----:B------:R-:W-:-:S05]  /*5e00*/  LEA.HI.X.SX32 R9, R17, R9, 0x1, P0 ;  /* 0x0000000911097211 */ /* 0x000fca00000f0eff */
[----:B------:R1:W-:Y:S01]  /*5e10*/  STS.64 [R19+0x6600], R8 ;  /* 0x0066000813007388 */ /* 0x0003e20000000a00 */
[----:B----4-:R-:W-:-:S05]  /*5e20*/  IMAD.WIDE R10, R21, 0x4, R10 ;  /* 0x00000004150a7825 */ /* 0x010fca00078e020a */
[----:B------:R1:W-:Y:S02]  /*5e30*/  STG.E.STRONG.SYS desc[UR6][R10.64], R13 ;  /* 0x0000000d0a007986 */ /* 0x0003e4000c115906 */
.L_x_86:
[----:B------:R-:W-:Y:S05]  /*5e40*/  BSYNC B1 ;  /* 0x0000000000017941 */ /* 0x000fea0003800000 */
.L_x_85:
[----:B------:R-:W3:Y:S01]  /*5e50*/  LDC R23, c[0x0][0x3c0] ;  /* 0x0000f000ff177b82 */ /* 0x000ee20000000800 */
[----:B--2---:R-:W-:-:S07]  /*5e60*/  VIADD R6, R54, 0x1980 ;  /* 0x0000198036067836 */ /* 0x004fce0000000000 */
[----:B-1----:R-:W1:Y:S01]  /*5e70*/  LDC.64 R10, c[0x0][0x390] ;  /* 0x0000e400ff0a7b82 */ /* 0x002e620000000a00 */
[----:B---3--:R-:W-:Y:S02]  /*5e80*/  ISETP.GE.AND P0, PT, R6, R23, PT ;  /* 0x000000170600720c */ /* 0x008fe40003f06270 */
[----:B-1----:R-:W-:-:S04]  /*5e90*/  ISETP.EQ.U32.AND P1, PT, R10, RZ, PT ;  /* 0x000000ff0a00720c */ /* 0x002fc80003f22070 */
[----:B------:R-:W-:-:S04]  /*5ea0*/  ISETP.EQ.OR.EX P0, PT, R11, RZ, !P0, P1 ;  /* 0x000000ff0b00720c */ /* 0x000fc80004702710 */
[----:B------:R-:W-:-:S13]  /*5eb0*/  ISETP.GT.U32.OR P0, PT, R3, 0xff, P0 ;  /* 0x000000ff0300780c */ /* 0x000fda0000704470 */
[----:B------:R-:W-:Y:S05]  /*5ec0*/  @P0 BRA `(.L_x_93) ;  /* 0x0000000000200947 */ /* 0x000fea0003800000 */
[----:B------:R-:W1:Y:S01]  /*5ed0*/  LDS.64 R8, [R19+0x6600] ;  /* 0x0066000013087984 */ /* 0x000e620000000a00 */
[C---:B------:R-:W-:Y:S02]  /*5ee0*/  LEA R10, P2, R3.reuse, R10, 0x3 ;  /* 0x0000000a030a7211 */ /* 0x040fe400078418ff */
[--C-:B------:R-:W-:Y:S02]  /*5ef0*/  SHF.R.S32.HI R13, RZ, 0x1f, R0.reuse ;  /* 0x0000001fff0d7819 */ /* 0x100fe40000011400 */
[----:B------:R-:W-:Y:S02]  /*5f00*/  LEA.HI.X R11, R3, R11, RZ, 0x3, P2 ;  /* 0x0000000b030b7211 */ /* 0x000fe400010f1cff */
[----:B-1----:R-:W-:Y:S02]  /*5f10*/  IADD3 R8, P0, P1, R8, R15, R0 ;  /* 0x0000000f08087210 */ /* 0x002fe4000791e000 */
[----:B------:R-:W-:-:S04]  /*5f20*/  SHF.R.S32.HI R15, RZ, 0x1f, R15 ;  /* 0x0000001fff0f7819 */ /* 0x000fc8000001140f */
[----:B------:R-:W-:-:S05]  /*5f30*/  IADD3.X R9, PT, PT, R9, R15, R13, P0, P1 ;  /* 0x0000000f09097210 */ /* 0x000fca00007e240d */
[----:B------:R1:W-:Y:S02]  /*5f40*/  STG.E.64 desc[UR6][R10.64], R8 ;  /* 0x000000080a007986 */ /* 0x0003e4000c101b06 */
.L_x_93:
[----:B------:R-:W-:Y:S01]  /*5f50*/  ISETP.GT.AND P0, PT, R6, R23, PT ;  /* 0x000000170600720c */ /* 0x000fe20003f04270 */
[----:B------:R-:W-:Y:S05]  /*5f60*/  WARPSYNC.ALL ;  /* 0x0000000000007948 */ /* 0x000fea0003800000 */
[----:B------:R-:W-:Y:S01]  /*5f70*/  BAR.SYNC.DEFER_BLOCKING 0x0 ;  /* 0x0000000000007b1d */ /* 0x000fe20000010000 */
[----:B------:R-:W-:-:S06]  /*5f80*/  IMAD R22, R3, 0x4, R7 ;  /* 0x0000000403167824 */ /* 0x000fcc00078e0207 */
[----:B------:R-:W-:Y:S05]  /*5f90*/  @P0 BRA `(.L_x_94) ;  /* 0x0000000c003c0947 */ /* 0x000fea0003800000 */
[----:B------:R-:W2:Y:S01]  /*5fa0*/  LDS R0, [R22] ;  /* 0x0000000016007984 */ /* 0x000ea20000000800 */
[----:B------:R-:W2:Y:S01]  /*5fb0*/  LDCU UR5, c[0x0][0x3c4] ;  /* 0x00007880ff0577ac */ /* 0x000ea20008000800 */
[----:B------:R-:W3:Y:S01]  /*5fc0*/  LDCU.64 UR8, c[0x0][0x3a0] ;  /* 0x00007400ff0877ac */ /* 0x000ee20008000a00 */
[----:B--2---:R-:W-:Y:S02]  /*5fd0*/  SHF.R.U32.HI R6, RZ, UR5, R0 ;  /* 0x00000005ff067c19 */ /* 0x004fe40008011600 */
[----:B------:R-:W-:Y:S02]  /*5fe0*/  LOP3.LUT R15, R0, 0x80000000, RZ, 0x3c, !PT ;  /* 0x80000000000f7812 */ /* 0x000fe400078e3cff */
[----:B------:R-:W-:-:S05]  /*5ff0*/  LOP3.LUT R6, R6, UR4, RZ, 0x30, !PT ;  /* 0x0000000406067c12 */ /* 0x000fca000f8e30ff */
[----:B-1----:R-:W-:-:S06]  /*6000*/  IMAD R8, R6, 0x8, R7 ;  /* 0x0000000806087824 */ /* 0x002fcc00078e0207 */
[----:B------:R-:W1:Y:S02]  /*6010*/  LDS.64 R8, [R8+0x6600] ;  /* 0x0066000008087984 */ /* 0x000e640000000a00 */
[----:B-1----:R-:W-:-:S05]  /*6020*/  IADD3 R6, P1, PT, R8, R3, RZ ;  /* 0x0000000308067210 */ /* 0x002fca0007f3e0ff */
[----:B------:R-:W-:Y:S01]  /*6030*/  IMAD.X R9, RZ, RZ, R9, P1 ;  /* 0x000000ffff097224 */ /* 0x000fe200008e0609 */
[----:B---3--:R-:W-:-:S04]  /*6040*/  LEA R10, P1, R6, UR8, 0x2 ;  /* 0x00000008060a7c11 */ /* 0x008fc8000f8210ff */
[----:B------:R-:W-:-:S05]  /*6050*/  LEA.HI.X R11, R6, UR9, R9, 0x2, P1 ;  /* 0x00000009060b7c11 */ /* 0x000fca00088f1409 */
[----:B------:R-:W-:Y:S01]  /*6060*/  STG.E desc[UR6][R10.64], R15 ;  /* 0x0000000f0a007986 */ /* 0x000fe2000c101906 */
[----:B------:R-:W-:-:S03]  /*6070*/  NOP ;  /* 0x0000000000007918 */ /* 0x000fc60000000000 */
[----:B------:R-:W1:Y:S02]  /*6080*/  LDS R0, [R22+0x600] ;  /* 0x0006000016007984 */ /* 0x000e640000000800 */
[----:B-1----:R-:W-:Y:S02]  /*6090*/  SHF.R.U32.HI R6, RZ, UR5, R0 ;  /* 0x00000005ff067c19 */ /* 0x002fe40008011600 */
[----:B------:R-:W-:Y:S02]  /*60a0*/  LOP3.LUT R15, R0, 0x80000000, RZ, 0x3c, !PT ;  /* 0x80000000000f7812 */ /* 0x000fe400078e3cff */
[----:B------:R-:W-:-:S05]  /*60b0*/  LOP3.LUT R6, R6, UR4, RZ, 0x30, !PT ;  /* 0x0000000406067c12 */ /* 0x000fca000f8e30ff */
[----:B------:R-:W-:-:S06]  /*60c0*/  IMAD R8, R6, 0x8, R7 ;  /* 0x0000000806087824 */ /* 0x000fcc00078e0207 */
[----:B------:R-:W1:Y:S02]  /*60d0*/  LDS.64 R8, [R8+0x6600] ;  /* 0x0066000008087984 */ /* 0x000e640000000a00 */
[----:B-1----:R-:W-:-:S05]  /*60e0*/  IADD3 R6, P1, PT, R8, R3, RZ ;  /* 0x0000000308067210 */ /* 0x002fca0007f3e0ff */
[----:B------:R-:W-:Y:S01]  /*60f0*/  IMAD.X R9, RZ, RZ, R9, P1 ;  /* 0x000000ffff097224 */ /* 0x000fe200008e0609 */
[----:B------:R-:W-:-:S04]  /*6100*/  LEA R12, P1, R6, UR8, 0x2 ;  /* 0x00000008060c7c11 */ /* 0x000fc8000f8210ff */
        /* <DEDUP_REMOVED lines=163> */
[----:B------:R-:W-:-:S05]  /*6b40*/  IMAD R12, R6, 0x8, R7 ;  /* 0x00000008060c7824 */ /* 0x000fca00078e0207 */
        /* <DEDUP_REMOVED lines=17> */
[----:B------:R1:W-:Y:S01]  /*6c60*/  STG.E desc[UR6][R6.64+0x6000], R9 ;  /* 0x0060000906007986 */ /* 0x0003e2000c101906 */
[----:B------:R-:W-:Y:S01]  /*6c70*/  NOP ;  /* 0x0000000000007918 */ /* 0x000fe20000000000 */
[----:B------:R-:W-:Y:S05]  /*6c80*/  BRA `(.L_x_95) ;  /* 0x00000014000c7947 */ /* 0x000fea0003800000 */
.L_x_94:
[----:B-1----:R-:W-:Y:S01]  /*6c90*/  IMAD R9, R42, -0x1980, R23 ;  /* 0xffffe6802a097824 */ /* 0x002fe200078e0217 */
[----:B------:R-:W-:Y:S01]  /*6ca0*/  BSSY.RECONVERGENT B0, `(.L_x_96) ;  /* 0x000001b000007945 */ /* 0x000fe20003800200 */
[C---:B------:R-:W-:Y:S02]  /*6cb0*/  VIADD R0, R3.reuse, 0x180 ;  /* 0x0000018003007836 */ /* 0x040fe40000000000 */
[C---:B------:R-:W-:Y:S01]  /*6cc0*/  VIADD R6, R3.reuse, 0x300 ;  /* 0x0000030003067836 */ /* 0x040fe20000000000 */
[CC--:B------:R-:W-:Y:S01]  /*6cd0*/  ISETP.GE.AND P1, PT, R3.reuse, R9.reuse, PT ;  /* 0x000000090300720c */ /* 0x0c0fe20003f26270 */
[C---:B------:R-:W-:Y:S01]  /*6ce0*/  VIADD R8, R3.reuse, 0x480 ;  /* 0x0000048003087836 */ /* 0x040fe20000000000 */
[-C--:B------:R-:W-:Y:S01]  /*6cf0*/  ISETP.GE.AND P2, PT, R0, R9.reuse, PT ;  /* 0x000000090000720c */ /* 0x080fe20003f46270 */
[C---:B------:R-:W-:Y:S01]  /*6d00*/  VIADD R0, R3.reuse, 0x600 ;  /* 0x0000060003007836 */ /* 0x040fe20000000000 */
[-C--:B------:R-:W-:Y:S01]  /*6d10*/  ISETP.GE.AND P3, PT, R6, R9.reuse, PT ;  /* 0x000000090600720c */ /* 0x080fe20003f66270 */
[C---:B------:R-:W-:Y:S01]  /*6d20*/  VIADD R6, R3.reuse, 0x780 ;  /* 0x0000078003067836 */ /* 0x040fe20000000000 */
[-C--:B------:R-:W-:Y:S01]  /*6d30*/  ISETP.GE.AND P4, PT, R8, R9.reuse, PT ;  /* 0x000000090800720c */ /* 0x080fe20003f86270 */
[----:B------:R-:W-:Y:S01]  /*6d40*/  VIADD R8, R3, 0x900 ;  /* 0x0000090003087836 */ /* 0x000fe20000000000 */
[----:B------:R-:W-:-:S02]  /*6d50*/  ISETP.GE.AND P5, PT, R0, R9, PT ;  /* 0x000000090000720c */ /* 0x000fc40003fa6270 */
[----:B------:R-:W-:-:S03]  /*6d60*/  ISETP.GE.AND P6, PT, R6, R9, PT ;  /* 0x000000090600720c */ /* 0x000fc60003fc6270 */
[----:B------:R-:W-:Y:S10]  /*6d70*/  @P1 BRA `(.L_x_97) ;  /* 0x0000000000341947 */ /* 0x000ff40003800000 */
[----:B------:R-:W1:Y:S01]  /*6d80*/  LDS R0, [R22] ;  /* 0x0000000016007984 */ /* 0x000e620000000800 */
[----:B------:R-:W1:Y:S01]  /*6d90*/  LDCU UR5, c[0x0][0x3c4] ;  /* 0x00007880ff0577ac */ /* 0x000e620008000800 */
[----:B------:R-:W2:Y:S01]  /*6da0*/  LDCU.64 UR8, c[0x0][0x3a0] ;  /* 0x00007400ff0877ac */ /* 0x000ea20008000a00 */
[----:B-1----:R-:W-:Y:S02]  /*6db0*/  SHF.R.U32.HI R6, RZ, UR5, R0 ;  /* 0x00000005ff067c19 */ /* 0x002fe40008011600 */
[----:B------:R-:W-:Y:S02]  /*6dc0*/  LOP3.LUT R13, R0, 0x80000000, RZ, 0x3c, !PT ;  /* 0x80000000000d7812 */ /* 0x000fe400078e3cff */
[----:B------:R-:W-:-:S05]  /*6dd0*/  LOP3.LUT R6, R6, UR4, RZ, 0x30, !PT ;  /* 0x0000000406067c12 */ /* 0x000fca000f8e30ff */
[----:B------:R-:W-:-:S05]  /*6de0*/  IMAD R6, R6, 0x8, R7 ;  /* 0x0000000806067824 */ /* 0x000fca00078e0207 */
[----:B------:R-:W1:Y:S02]  /*6df0*/  LDS.64 R10, [R6+0x6600] ;  /* 0x00660000060a7984 */ /* 0x000e640000000a00 */
[----:B-1----:R-:W-:-:S05]  /*6e00*/  IADD3 R12, P1, PT, R10, R3, RZ ;  /* 0x000000030a0c7210 */ /* 0x002fca0007f3e0ff */
[----:B------:R-:W-:Y:S01]  /*6e10*/  IMAD.X R11, RZ, RZ, R11, P1 ;  /* 0x000000ffff0b7224 */ /* 0x000fe200008e060b */
[----:B--2---:R-:W-:-:S04]  /*6e20*/  LEA R10, P1, R12, UR8, 0x2 ;  /* 0x000000080c0a7c11 */ /* 0x004fc8000f8210ff */
[----:B------:R-:W-:-:S05]  /*6e30*/  LEA.HI.X R11, R12, UR9, R11, 0x2, P1 ;  /* 0x000000090c0b7c11 */ /* 0x000fca00088f140b */
[----:B------:R1:W-:Y:S04]  /*6e40*/  STG.E desc[UR6][R10.64], R13 ;  /* 0x0000000d0a007986 */ /* 0x0003e8000c101906 */
.L_x_97:
[----:B------:R-:W-:Y:S05]  /*6e50*/  BSYNC.RECONVERGENT B0 ;  /* 0x0000000000007941 */ /* 0x000fea0003800200 */
.L_x_96:
[----:B------:R-:W-:Y:S01]  /*6e60*/  NOP ;  /* 0x0000000000007918 */ /* 0x000fe20000000000 */
[----:B------:R-:W-:Y:S01]  /*6e70*/  BSSY.RECONVERGENT B0, `(.L_x_98) ;  /* 0x0000011000007945 */ /* 0x000fe20003800200 */
[----:B------:R-:W-:Y:S01]  /*6e80*/  ISETP.GE.AND P1, PT, R8, R9, PT ;  /* 0x000000090800720c */ /* 0x000fe20003f26270 */
[----:B------:R-:W-:Y:S02]  /*6e90*/  VIADD R8, R3, 0xa80 ;  /* 0x00000a8003087836 */ /* 0x000fe40000000000 */
[----:B------:R-:W-:Y:S10]  /*6ea0*/  @P2 BRA `(.L_x_99) ;  /* 0x0000000000342947 */ /* 0x000ff40003800000 */
[----:B------:R-:W2:Y:S01]  /*6eb0*/  LDS R0, [R22+0x600] ;  /* 0x0006000016007984 */ /* 0x000ea20000000800 */
[----:B------:R-:W2:Y:S01]  /*6ec0*/  LDCU UR5, c[0x0][0x3c4] ;  /* 0x00007880ff0577ac */ /* 0x000ea20008000800 */
[----:B------:R-:W3:Y:S01]  /*6ed0*/  LDCU.64 UR8, c[0x0][0x3a0] ;  /* 0x00007400ff0877ac */ /* 0x000ee20008000a00 */
[----:B--2---:R-:W-:Y:S02]  /*6ee0*/  SHF.R.U32.HI R6, RZ, UR5, R0 ;  /* 0x00000005ff067c19 */ /* 0x004fe40008011600 */
[----:B-1----:R-:W-:Y:S02]  /*6ef0*/  LOP3.LUT R13, R0, 0x80000000, RZ, 0x3c, !PT ;  /* 0x80000000000d7812 */ /* 0x002fe400078e3cff */
[----:B------:R-:W-:-:S05]  /*6f00*/  LOP3.LUT R6, R6, UR4, RZ, 0x30, !PT ;  /* 0x0000000406067c12 */ /* 0x000fca000f8e30ff */
[----:B------:R-:W-:-:S05]  /*6f10*/  IMAD R6, R6, 0x8, R7 ;  /* 0x0000000806067824 */ /* 0x000fca00078e0207 */
[----:B------:R-:W1:Y:S02]  /*6f20*/  LDS.64 R10, [R6+0x6600] ;  /* 0x00660000060a7984 */ /* 0x000e640000000a00 */
[----:B-1----:R-:W-:-:S05]  /*6f30*/  IADD3 R12, P2, PT, R10, R3, RZ ;  /* 0x000000030a0c7210 */ /* 0x002fca0007f5e0ff */
[----:B------:R-:W-:Y:S01]  /*6f40*/  IMAD.X R11, RZ, RZ, R11, P2 ;  /* 0x000000ffff0b7224 */ /* 0x000fe200010e060b */
[----:B---3--:R-:W-:-:S04]  /*6f50*/  LEA R10, P2, R12, UR8, 0x2 ;  /* 0x000000080c0a7c11 */ /* 0x008fc8000f8410ff */
[----:B------:R-:W-:-:S05]  /*6f60*/  LEA.HI.X R11, R12, UR9, R11, 0x2, P2 ;  /* 0x000000090c0b7c11 */ /* 0x000fca00090f140b */
[----:B------:R2:W-:Y:S04]  /*6f70*/  STG.E desc[UR6][R10.64+0x600], R13 ;  /* 0x0006000d0a007986 */ /* 0x0005e8000c101906 */
.L_x_99:
[----:B------:R-:W-:Y:S05]  /*6f80*/  BSYNC.RECONVERGENT B0 ;  /* 0x0000000000007941 */ /* 0x000fea0003800200 */
.L_x_98:
[----:B------:R-:W-:Y:S01]  /*6f90*/  NOP ;  /* 0x0000000000007918 */ /* 0x000fe20000000000 */
[----:B------:R-:W-:Y:S01]  /*6fa0*/  BSSY.RECONVERGENT B0, `(.L_x_100) ;  /* 0x0000011000007945 */ /* 0x000fe20003800200 */
[----:B------:R-:W-:Y:S02]  /*6fb0*/  ISETP.GE.AND P2, PT, R8, R9, PT ;  /* 0x000000090800720c */ /* 0x000fe40003f46270 */
[----:B------:R-:W-:Y:S01]  /*6fc0*/  LOP3.LUT R8, R3, 0xc00, RZ, 0xfc, !PT ;  /* 0x00000c0003087812 */ /* 0x000fe200078efcff */
[----:B------:R-:W-:Y:S10]  /*6fd0*/  @P3 BRA `(.L_x_101) ;  /* 0x0000000000343947 */ /* 0x000ff40003800000 */
[----:B------:R-:W3:Y:S01]  /*6fe0*/  LDS R0, [R22+0xc00] ;  /* 0x000c000016007984 */ /* 0x000ee20000000800 */
[----:B------:R-:W3:Y:S01]  /*6ff0*/  LDCU UR5, c[0x0][0x3c4] ;  /* 0x00007880ff0577ac */ /* 0x000ee20008000800 */
[----:B------:R-:W4:Y:S01]  /*7000*/  LDCU.64 UR8, c[0x0][0x3a0] ;  /* 0x00007400ff0877ac */ /* 0x000f220008000a00 */
[----:B---3--:R-:W-:Y:S02]  /*7010*/  SHF.R.U32.HI R6, RZ, UR5, R0 ;  /* 0x00000005ff067c19 */ /* 0x008fe40008011600 */
[----:B-12---:R-:W-:Y:S02]  /*7020*/  LOP3.LUT R13, R0, 0x80000000, RZ, 0x3c, !PT ;  /* 0x80000000000d7812 */ /* 0x006fe400078e3cff */
[----:B------:R-:W-:-:S05]  /*7030*/  LOP3.LUT R6, R6, UR4, RZ, 0x30, !PT ;  /* 0x0000000406067c12 */ /* 0x000fca000f8e30ff */
[----:B------:R-:W-:-:S05]  /*7040*/  IMAD R6, R6, 0x8, R7 ;  /* 0x0000000806067824 */ /* 0x000fca00078e0207 */
[----:B------:R-:W1:Y:S02]  /*7050*/  LDS.64 R10, [R6+0x6600] ;  /* 0x00660000060a7984 */ /* 0x000e640000000a00 */
[----:B-1----:R-:W-:-:S05]  /*7060*/  IADD3 R12, P3, PT, R10, R3, RZ ;  /* 0x000000030a0c7210 */ /* 0x002fca0007f7e0ff */
[----:B------:R-:W-:Y:S01]  /*7070*/  IMAD.X R11, RZ, RZ, R11, P3 ;  /* 0x000000ffff0b7224 */ /* 0x000fe200018e060b */
[----:B----4-:R-:W-:-:S04]  /*7080*/  LEA R10, P3, R12, UR8, 0x2 ;  /* 0x000000080c0a7c11 */ /* 0x010fc8000f8610ff */
[----:B------:R-:W-:-:S05]  /*7090*/  LEA.HI.X R11, R12, UR9, R11, 0x2, P3 ;  /* 0x000000090c0b7c11 */ /* 0x000fca00098f140b */
[----:B------:R3:W-:Y:S04]  /*70a0*/  STG.E desc[UR6][R10.64+0xc00], R13 ;  /* 0x000c000d0a007986 */ /* 0x0007e8000c101906 */
.L_x_101:
[----:B------:R-:W-:Y:S05]  /*70b0*/  BSYNC.RECONVERGENT B0 ;  /* 0x0000000000007941 */ /* 0x000fea0003800200 */
.L_x_100:
[----:B------:R-:W-:Y:S01]  /*70c0*/  NOP ;  /* 0x0000000000007918 */ /* 0x000fe20000000000 */
[----:B------:R-:W-:Y:S01]  /*70d0*/  BSSY.RECONVERGENT B0, `(.L_x_102) ;  /* 0x0000011000007945 */ /* 0x000fe20003800200 */
[----:B------:R-:W-:Y:S01]  /*70e0*/  ISETP.GE.AND P3, PT, R8, R9, PT ;  /* 0x000000090800720c */ /* 0x000fe20003f66270 */
[----:B------:R-:W-:Y:S02]  /*70f0*/  VIADD R8, R3, 0xd80 ;  /* 0x00000d8003087836 */ /* 0x000fe40000000000 */
[----:B------:R-:W-:Y:S10]  /*7100*/  @P4 BRA `(.L_x_103) ;  /* 0x0000000000344947 */ /* 0x000ff40003800000 */
[----:B------:R-:W4:Y:S01]  /*7110*/  LDS R0, [R22+0x1200] ;  /* 0x0012000016007984 */ /* 0x000f220000000800 */
[----:B------:R-:W4:Y:S01]  /*7120*/  LDCU UR5, c[0x0][0x3c4] ;  /* 0x00007880ff0577ac */ /* 0x000f220008000800 */
[----:B------:R-:W5:Y:S01]  /*7130*/  LDCU.64 UR8, c[0x0][0x3a0] ;  /* 0x00007400ff0877ac */ /* 0x000f620008000a00 */
[----:B----4-:R-:W-:Y:S02]  /*7140*/  SHF.R.U32.HI R6, RZ, UR5, R0 ;  /* 0x00000005ff067c19 */ /* 0x010fe40008011600 */
[----:B-123--:R-:W-:Y:S02]  /*7150*/  LOP3.LUT R13, R0, 0x80000000, RZ, 0x3c, !PT ;  /* 0x80000000000d7812 */ /* 0x00efe400078e3cff */
[----:B------:R-:W-:-:S05]  /*7160*/  LOP3.LUT R6, R6, UR4, RZ, 0x30, !PT ;  /* 0x0000000406067c12 */ /* 0x000fca000f8e30ff */
[----:B------:R-:W-:-:S05]  /*7170*/  IMAD R6, R6, 0x8, R7 ;  /* 0x0000000806067824 */ /* 0x000fca00078e0207 */
[----:B------:R-:W1:Y:S02]  /*7180*/  LDS.64 R10, [R6+0x6600] ;  /* 0x00660000060a7984 */ /* 0x000e640000000a00 */
[----:B-1----:R-:W-:-:S05]  /*7190*/  IADD3 R12, P4, PT, R10, R3, RZ ;  /* 0x000000030a0c7210 */ /* 0x002fca0007f9e0ff */
[----:B------:R-:W-:Y:S01]  /*71a0*/  IMAD.X R11, RZ, RZ, R11, P4 ;  /* 0x000000ffff0b7224 */ /* 0x000fe200020e060b */
[----:B-----5:R-:W-:-:S04]  /*71b0*/  LEA R10, P4, R12, UR8, 0x2 ;  /* 0x000000080c0a7c11 */ /* 0x020fc8000f8810ff */
[----:B------:R-:W-:-:S05]  /*71c0*/  LEA.HI.X R11, R12, UR9, R11, 0x2, P4 ;  /* 0x000000090c0b7c11 */ /* 0x000fca000a0f140b */
[----:B------:R4:W-:Y:S04]  /*71d0*/  STG.E desc[UR6][R10.64+0x1200], R13 ;  /* 0x0012000d0a007986 */ /* 0x0009e8000c101906 */
.L_x_103:
[----:B------:R-:W-:Y:S05]  /*71e0*/  BSYNC.RECONVERGENT B0 ;  /* 0x0000000000007941 */ /* 0x000fea0003800200 */
.L_x_102:
[----:B------:R-:W-:Y:S01]  /*71f0*/  NOP ;  /* 0x0000000000007918 */ /* 0x000fe20000000000 */
[----:B------:R-:W-:Y:S01]  /*7200*/  BSSY.RECONVERGENT B0, `(.L_x_104) ;  /* 0x0000011000007945 */ /* 0x000fe20003800200 */
[----:B------:R-:W-:Y:S01]  /*7210*/  ISETP.GE.AND P4, PT, R8, R9, PT ;  /* 0x000000090800720c */ /* 0x000fe20003f86270 */
[----:B------:R-:W-:Y:S02]  /*7220*/  VIADD R8, R3, 0xf00 ;  /* 0x00000f0003087836 */ /* 0x000fe40000000000 */
[----:B------:R-:W-:Y:S10]  /*7230*/  @P5 BRA `(.L_x_105) ;  /* 0x0000000000345947 */ /* 0x000ff40003800000 */
[----:B------:R-:W5:Y:S01]  /*7240*/  LDS R0, [R22+0x1800] ;  /* 0x0018000016007984 */ /* 0x000f620000000800 */
[----:B------:R-:W5:Y:S01]  /*7250*/  LDCU UR5, c[0x0][0x3c4] ;  /* 0x00007880ff0577ac */ /* 0x000f620008000800 */
[----:B------:R-:W0:Y:S01]  /*7260*/  LDCU.64 UR8, c[0x0][0x3a0] ;  /* 0x00007400ff0877ac */ /* 0x000e220008000a00 */
[----:B-----5:R-:W-:Y:S02]  /*7270*/  SHF.R.U32.HI R6, RZ, UR5, R0 ;  /* 0x00000005ff067c19 */ /* 0x020fe40008011600 */
[----:B-1234-:R-:W-:Y:S02]  /*7280*/  LOP3.LUT R13, R0, 0x80000000, RZ, 0x3c, !PT ;  /* 0x80000000000d7812 */ /* 0x01efe400078e3cff */
[----:B------:R-:W-:-:S05]  /*7290*/  LOP3.LUT R6, R6, UR4, RZ, 0x30, !PT ;  /* 0x0000000406067c12 */ /* 0x000fca000f8e30ff */
[----:B------:R-:W-:-:S05]  /*72a0*/  IMAD R6, R6, 0x8, R7 ;  /* 0x0000000806067824 */ /* 0x000fca00078e0207 */
[----:B------:R-:W1:Y:S02]  /*72b0*/  LDS.64 R10, [R6+0x6600] ;  /* 0x00660000060a7984 */ /* 0x000e640000000a00 */
[----:B-1----:R-:W-:-:S05]  /*72c0*/  IADD3 R12, P5, PT, R10, R3, RZ ;  /* 0x000000030a0c7210 */ /* 0x002fca0007fbe0ff */
[----:B------:R-:W-:Y:S01]  /*72d0*/  IMAD.X R11, RZ, RZ, R11, P5 ;  /* 0x000000ffff0b7224 */ /* 0x000fe200028e060b */
[----:B0-----:R-:W-:-:S04]  /*72e0*/  LEA R10, P5, R12, UR8, 0x2 ;  /* 0x000000080c0a7c11 */ /* 0x001fc8000f8a10ff */
[----:B------:R-:W-:-:S05]  /*72f0*/  LEA.HI.X R11, R12, UR9, R11, 0x2, P5 ;  /* 0x000000090c0b7c11 */ /* 0x000fca000a8f140b */
[----:B------:R0:W-:Y:S04]  /*7300*/  STG.E desc[UR6][R10.64+0x1800], R13 ;  /* 0x0018000d0a007986 */ /* 0x0001e8000c101906 */
.L_x_105:
[----:B------:R-:W-:Y:S05]  /*7310*/  BSYNC.RECONVERGENT B0 ;  /* 0x0000000000007941 */ /* 0x000fea0003800200 */
.L_x_104:
        /* <DEDUP_REMOVED lines=9> */
[----:B01234-:R-:W-:Y:S02]  /*73b0*/  LOP3.LUT R13, R0, 0x80000000, RZ, 0x3c, !PT ;  /* 0x80000000000d7812 */ /* 0x01ffe400078e3cff */
[----:B------:R-:W-:-:S05]  /*73c0*/  LOP3.LUT R6, R6, UR4, RZ, 0x30, !PT ;  /* 0x0000000406067c12 */ /* 0x000fca000f8e30ff */
[----:B------:R-:W-:-:S05]  /*73d0*/  IMAD R6, R6, 0x8, R7 ;  /* 0x0000000806067824 */ /* 0x000fca00078e0207 */
[----:B------:R-:W0:Y:S02]  /*73e0*/  LDS.64 R10, [R6+0x6600] ;  /* 0x00660000060a7984 */ /* 0x000e240000000a00 */
[----:B0-----:R-:W-:-:S05]  /*73f0*/  IADD3 R12, P6, PT, R10, R3, RZ ;  /* 0x000000030a0c7210 */ /* 0x001fca0007fde0ff */
[----:B------:R-:W-:Y:S01]  /*7400*/  IMAD.X R11, RZ, RZ, R11, P6 ;  /* 0x000000ffff0b7224 */ /* 0x000fe200030e060b */
[----:B------:R-:W-:-:S04]  /*7410*/  LEA R10, P6, R12, UR8, 0x2 ;  /* 0x000000080c0a7c11 */ /* 0x000fc8000f8c10ff */
[----:B------:R-:W-:-:S05]  /*7420*/  LEA.HI.X R11, R12, UR9, R11, 0x2, P6 ;  /* 0x000000090c0b7c11 */ /* 0x000fca000b0f140b */
[----:B------:R0:W-:Y:S04]  /*7430*/  STG.E desc[UR6][R10.64+0x1e00], R13 ;  /* 0x001e000d0a007986 */ /* 0x0001e8000c101906 */
.L_x_107:
[----:B------:R-:W-:Y:S05]  /*7440*/  BSYNC.RECONVERGENT B0 ;  /* 0x0000000000007941 */ /* 0x000fea0003800200 */
.L_x_106:
        /* <DEDUP_REMOVED lines=18> */
.L_x_109:
[----:B------:R-:W-:Y:S05]  /*7570*/  BSYNC.RECONVERGENT B0 ;  /* 0x0000000000007941 */ /* 0x000fea0003800200 */
.L_x_108:
        /* <DEDUP_REMOVED lines=18> */
.L_x_111:
[----:B------:R-:W-:Y:S05]  /*76a0*/  BSYNC.RECONVERGENT B0 ;  /* 0x0000000000007941 */ /* 0x000fea0003800200 */
.L_x_110:
        /* <DEDUP_REMOVED lines=18> */
.L_x_113:
[----:B------:R-:W-:Y:S05]  /*77d0*/  BSYNC.RECONVERGENT B0 ;  /* 0x0000000000007941 */ /* 0x000fea0003800200 */
.L_x_112:
        /* <DEDUP_REMOVED lines=18> */
.L_x_115:
[----:B------:R-:W-:Y:S05]  /*7900*/  BSYNC.RECONVERGENT B0 ;  /* 0x0000000000007941 */ /* 0x000fea0003800200 */
.L_x_114:
[----:B------:R-:W-:Y:S01]  /*7910*/  NOP ;  /* 0x0000000000007918 */ /* 0x000fe20000000000 */
[----:B------:R-:W-:Y:S01]  /*7920*/  BSSY.RECONVERGENT B0, `(.L_x_116) ;  /* 0x0000011000007945 */ /* 0x000fe20003800200 */
[----:B------:R-:W-:Y:S02]  /*7930*/  ISETP.GE.AND P4, PT, R8, R9, PT ;  /* 0x000000090800720c */ /* 0x000fe40003f86270 */
[----:B------:R-:W-:Y:S01]  /*7940*/  LOP3.LUT R8, R3, 0x1800, RZ, 0xfc, !PT ;  /* 0x0000180003087812 */ /* 0x000fe200078efcff */
        /* <DEDUP_REMOVED lines=14> */
.L_x_117:
[----:B------:R-:W-:Y:S05]  /*7a30*/  BSYNC.RECONVERGENT B0 ;  /* 0x0000000000007941 */ /* 0x000fea0003800200 */
.L_x_116:
[----:B------:R-:W-:Y:S01]  /*7a40*/  NOP ;  /* 0x0000000000007918 */ /* 0x000fe20000000000 */
[----:B------:R-:W-:Y:S01]  /*7a50*/  BSSY.RECONVERGENT B0, `(.L_x_118) ;  /* 0x0000010000007945 */ /* 0x000fe20003800200 */
[----:B------:R-:W-:-:S03]  /*7a60*/  ISETP.GE.AND P5, PT, R8, R9, PT ;  /* 0x000000090800720c */ /* 0x000fc60003fa6270 */
        /* <DEDUP_REMOVED lines=14> */
.L_x_119:
[----:B------:R-:W-:Y:S05]  /*7b50*/  BSYNC.RECONVERGENT B0 ;  /* 0x0000000000007941 */ /* 0x000fea0003800200 */
.L_x_118:
[----:B------:R-:W-:Y:S01]  /*7b60*/  NOP ;  /* 0x0000000000007918 */ /* 0x000fe20000000000 */
[----:B------:R-:W-:Y:S04]  /*7b70*/  BSSY.RECONVERGENT B0, `(.L_x_120) ;  /* 0x000000f000007945 */ /* 0x000fe80003800200 */
[----:B------:R-:W-:Y:S05]  /*7b80*/  @P1 BRA `(.L_x_121) ;  /* 0x0000000000341947 */ /* 0x000fea0003800000 */
        /* <DEDUP_REMOVED lines=13> */
.L_x_121:
[----:B------:R-:W-:Y:S05]  /*7c60*/  BSYNC.RECONVERGENT B0 ;  /* 0x0000000000007941 */ /* 0x000fea0003800200 */
.L_x_120:
        /* <DEDUP_REMOVED lines=16> */
.L_x_123:
[----:B------:R-:W-:Y:S05]  /*7d70*/  BSYNC.RECONVERGENT B0 ;  /* 0x0000000000007941 */ /* 0x000fea0003800200 */
.L_x_122:
        /* <DEDUP_REMOVED lines=16> */
.L_x_125:
[----:B------:R-:W-:Y:S05]  /*7e80*/  BSYNC.RECONVERGENT B0 ;  /* 0x0000000000007941 */ /* 0x000fea0003800200 */
.L_x_124:
        /* <DEDUP_REMOVED lines=16> */
.L_x_127:
[----:B------:R-:W-:Y:S05]  /*7f90*/  BSYNC.RECONVERGENT B0 ;  /* 0x0000000000007941 */ /* 0x000fea0003800200 */
.L_x_126:
[----:B------:R-:W-:Y:S01]  /*7fa0*/  NOP ;  /* 0x0000000000007918 */ /* 0x000fe20000000000 */
[----:B------:R-:W-:Y:S04]  /*7fb0*/  BSSY.RECONVERGENT B0, `(.L_x_128) ;  /* 0x000000f000007945 */ /* 0x000fe80003800200 */
[----:B------:R-:W-:Y:S05]  /*7fc0*/  @P5 BRA `(.L_x_129) ;  /* 0x0000000000345947 */ /* 0x000fea0003800000 */
[----:B------:R-:W5:Y:S01]  /*7fd0*/  LDS R0, [R22+0x6000] ;  /* 0x0060000016007984 */ /* 0x000f620000000800 */
[----:B------:R-:W5:Y:S01]  /*7fe0*/  LDCU UR5, c[0x0][0x3c4] ;  /* 0x00007880ff0577ac */ /* 0x000f620008000800 */
[----:B------:R-:W1:Y:S01]  /*7ff0*/  LDCU.64 UR8, c[0x0][0x3a0] ;  /* 0x00007400ff0877ac */ /* 0x000e620008000a00 */
[----:B-----5:R-:W-:-:S04]  /*8000*/  SHF.R.U32.HI R6, RZ, UR5, R0 ;  /* 0x00000005ff067c19 */ /* 0x020fc80008011600 */
[----:B------:R-:W-:-:S05]  /*8010*/  LOP3.LUT R6, R6, UR4, RZ, 0x30, !PT ;  /* 0x0000000406067c12 */ /* 0x000fca000f8e30ff */
[----:B0-----:R-:W-:-:S05]  /*8020*/  IMAD R8, R6, 0x8, R7 ;  /* 0x0000000806087824 */ /* 0x001fca00078e0207 */
[----:B------:R-:W0:Y:S02]  /*8030*/  LDS.64 R6, [R8+0x6600] ;  /* 0x0066000008067984 */ /* 0x000e240000000a00 */
[----:B0-----:R-:W-:-:S05]  /*8040*/  IADD3 R9, P1, PT, R6, R3, RZ ;  /* 0x0000000306097210 */ /* 0x001fca0007f3e0ff */
[----:B-1234-:R-:W-:Y:S01]  /*8050*/  IMAD.X R10, RZ, RZ, R7, P1 ;  /* 0x000000ffff0a7224 */ /* 0x01efe200008e0607 */
[----:B------:R-:W-:-:S04]  /*8060*/  LEA R6, P1, R9, UR8, 0x2 ;  /* 0x0000000809067c11 */ /* 0x000fc8000f8210ff */
[----:B------:R-:W-:Y:S02]  /*8070*/  LEA.HI.X R7, R9, UR9, R10, 0x2, P1 ;  /* 0x0000000909077c11 */ /* 0x000fe400088f140a */
[----:B------:R-:W-:-:S05]  /*8080*/  LOP3.LUT R9, R0, 0x80000000, RZ, 0x3c, !PT ;  /* 0x8000000000097812 */ /* 0x000fca00078e3cff */
[----:B------:R0:W-:Y:S02]  /*8090*/  STG.E desc[UR6][R6.64+0x6000], R9 ;  /* 0x0060000906007986 */ /* 0x0001e4000c101906 */
.L_x_129:
[----:B------:R-:W-:Y:S05]  /*80a0*/  BSYNC.RECONVERGENT B0 ;  /* 0x0000000000007941 */ /* 0x000fea0003800200 */
.L_x_128:
[----:B------:R-:W-:Y:S01]  /*80b0*/  NOP ;  /* 0x0000000000007918 */ /* 0x000fe20000000000 */
.L_x_95:
[----:B------:R-:W5:Y:S01]  /*80c0*/  LDS R0, [R22] ;  /* 0x0000000016007984 */ /* 0x000f620000000800 */
[----:B------:R-:W5:Y:S03]  /*80d0*/  LDCU UR5, c[0x0][0x3c4] ;  /* 0x00007880ff0577ac */ /* 0x000f660008000800 */
[----:B01----:R-:W0:Y:S04]  /*80e0*/  LDS R6, [R22+0x600] ;  /* 0x0006000016067984 */ /* 0x003e280000000800 */
[----:B------:R-:W1:Y:S04]  /*80f0*/  LDS R7, [R22+0xc00] ;  /* 0x000c000016077984 */ /* 0x000e680000000800 */
[----:B------:R-:W1:Y:S04]  /*8100*/  LDS R8, [R22+0x1200] ;  /* 0x0012000016087984 */ /* 0x000e680000000800 */
[----:B------:R-:W1:Y:S04]  /*8110*/  LDS R9, [R22+0x1800] ;  /* 0x0018000016097984 */ /* 0x000e680000000800 */
[----:B--234-:R-:W2:Y:S04]  /*8120*/  LDS R10, [R22+0x1e00] ;  /* 0x001e0000160a7984 */ /* 0x01cea80000000800 */
[----:B------:R-:W3:Y:S04]  /*8130*/  LDS R11, [R22+0x2400] ;  /* 0x00240000160b7984 */ /* 0x000ee80000000800 */
[----:B------:R-:W4:Y:S04]  /*8140*/  LDS R12, [R22+0x2a00] ;  /* 0x002a0000160c7984 */ /* 0x000f280000000800 */
[----:B------:R-:W4:Y:S04]  /*8150*/  LDS R13, [R22+0x3000] ;  /* 0x00300000160d7984 */ /* 0x000f280000000800 */
[----:B------:R-:W4:Y:S04]  /*8160*/  LDS R14, [R22+0x3600] ;  /* 0x00360000160e7984 */ /* 0x000f280000000800 */
[----:B------:R-:W4:Y:S01]  /*8170*/  LDS R15, [R22+0x3c00] ;  /* 0x003c0000160f7984 */ /* 0x000f220000000800 */
[----:B-----5:R-:W-:-:S03]  /*8180*/  SHF.R.U32.HI R0, RZ, UR5, R0 ;  /* 0x00000005ff007c19 */ /* 0x020fc60008011600 */
[----:B------:R-:W5:Y:S01]  /*8190*/  LDS R16, [R22+0x4200] ;  /* 0x0042000016107984 */ /* 0x000f620000000800 */
[----:B0-----:R-:W-:-:S03]  /*81a0*/  SHF.R.U32.HI R6, RZ, UR5, R6 ;  /* 0x00000005ff067c19 */ /* 0x001fc60008011606 */
[----:B------:R-:W0:Y:S01]  /*81b0*/  LDS R17, [R22+0x4800] ;  /* 0x0048000016117984 */ /* 0x000e220000000800 */
[----:B-1----:R-:W-:-:S03]  /*81c0*/  SHF.R.U32.HI R7, RZ, UR5, R7 ;  /* 0x00000005ff077c19 */ /* 0x002fc60008011607 */
[----:B------:R-:W1:Y:S01]  /*81d0*/  LDS R18, [R22+0x4e00] ;  /* 0x004e000016127984 */ /* 0x000e620000000800 */
[----:B------:R-:W-:-:S03]  /*81e0*/  SHF.R.U32.HI R8, RZ, UR5, R8 ;  /* 0x00000005ff087c19 */ /* 0x000fc60008011608 */
[----:B------:R-:W1:Y:S01]  /*81f0*/  LDS R19, [R22+0x5400] ;  /* 0x0054000016137984 */ /* 0x000e620000000800 */
[----:B------:R-:W-:-:S03]  /*8200*/  SHF.R.U32.HI R9, RZ, UR5, R9 ;  /* 0x00000005ff097c19 */ /* 0x000fc60008011609 */
[----:B------:R-:W1:Y:S01]  /*8210*/  LDS R20, [R22+0x5a00] ;  /* 0x005a000016147984 */ /* 0x000e620000000800 */
[----:B--2---:R-:W-:-:S03]  /*8220*/  SHF.R.U32.HI R10, RZ, UR5, R10 ;  /* 0x00000005ff0a7c19 */ /* 0x004fc6000801160a */
[----:B------:R-:W2:Y:S01]  /*8230*/  LDS R21, [R22+0x6000] ;  /* 0x0060000016157984 */ /* 0x000ea20000000800 */
[----:B---3--:R-:W-:Y:S02]  /*8240*/  SHF.R.U32.HI R11, RZ, UR5, R11 ;  /* 0x00000005ff0b7c19 */ /* 0x008fe4000801160b */
[----:B----4-:R-:W-:Y:S02]  /*8250*/  SHF.R.U32.HI R12, RZ, UR5, R12 ;  /* 0x00000005ff0c7c19 */ /* 0x010fe4000801160c */
[----:B------:R-:W-:Y:S02]  /*8260*/  SHF.R.U32.HI R13, RZ, UR5, R13 ;  /* 0x00000005ff0d7c19 */ /* 0x000fe4000801160d */
[----:B------:R-:W-:Y:S02]  /*8270*/  SHF.R.U32.HI R43, RZ, UR5, R14 ;  /* 0x00000005ff2b7c19 */ /* 0x000fe4000801160e */
[----:B------:R-:W-:Y:S02]  /*8280*/  LOP3.LUT R14, R12, UR4, RZ, 0x30, !PT ;  /* 0x000000040c0e7c12 */ /* 0x000fe4000f8e30ff */
[----:B------:R-:W-:-:S02]  /*8290*/  SHF.R.U32.HI R44, RZ, UR5, R15 ;  /* 0x00000005ff2c7c19 */ /* 0x000fc4000801160f */
[----:B------:R-:W-:Y:S02]  /*82a0*/  LOP3.LUT R15, R11, UR4, RZ, 0x30, !PT ;  /* 0x000000040b0f7c12 */ /* 0x000fe4000f8e30ff */
[----:B-----5:R-:W-:Y:S02]  /*82b0*/  SHF.R.U32.HI R45, RZ, UR5, R16 ;  /* 0x00000005ff2d7c19 */ /* 0x020fe40008011610 */
[----:B------:R-:W-:Y:S02]  /*82c0*/  LOP3.LUT R16, R10, UR4, RZ, 0x30, !PT ;  /* 0x000000040a107c12 */ /* 0x000fe4000f8e30ff */
[----:B0-----:R-:W-:Y:S02]  /*82d0*/  SHF.R.U32.HI R46, RZ, UR5, R17 ;  /* 0x00000005ff2e7c19 */ /* 0x001fe40008011611 */
[----:B------:R-:W-:Y:S02]  /*82e0*/  LOP3.LUT R17, R9, UR4, RZ, 0x30, !PT ;  /* 0x0000000409117c12 */ /* 0x000fe4000f8e30ff */
[----:B-1----:R-:W-:-:S02]  /*82f0*/  SHF.R.U32.HI R47, RZ, UR5, R18 ;  /* 0x00000005ff2f7c19 */ /* 0x002fc40008011612 */
[----:B------:R-:W-:Y:S02]  /*8300*/  LOP3.LUT R18, R8, UR4, RZ, 0x30, !PT ;  /* 0x0000000408127c12 */ /* 0x000fe4000f8e30ff */
[----:B------:R-:W-:Y:S02]  /*8310*/  SHF.R.U32.HI R48, RZ, UR5, R19 ;  /* 0x00000005ff307c19 */ /* 0x000fe40008011613 */
[----:B------:R-:W-:Y:S02]  /*8320*/  LOP3.LUT R19, R7, UR4, RZ, 0x30, !PT ;  /* 0x0000000407137c12 */ /* 0x000fe4000f8e30ff */
[----:B------:R-:W-:Y:S02]  /*8330*/  SHF.R.U32.HI R49, RZ, UR5, R20 ;  /* 0x00000005ff317c19 */ /* 0x000fe40008011614 */
[----:B------:R-:W-:Y:S02]  /*8340*/  LOP3.LUT R20, R6, UR4, RZ, 0x30, !PT ;  /* 0x0000000406147c12 */ /* 0x000fe4000f8e30ff */
[----:B--2---:R-:W-:-:S02]  /*8350*/  SHF.R.U32.HI R50, RZ, UR5, R21 ;  /* 0x00000005ff327c19 */ /* 0x004fc40008011615 */
[----:B------:R-:W-:Y:S02]  /*8360*/  LOP3.LUT R21, R0, UR4, RZ, 0x30, !PT ;  /* 0x0000000400157c12 */ /* 0x000fe4000f8e30ff */
[----:B------:R-:W-:Y:S02]  /*8370*/  LOP3.LUT R13, R13, UR4, RZ, 0x30, !PT ;  /* 0x000000040d0d7c12 */ /* 0x000fe4000f8e30ff */
[----:B------:R-:W-:Y:S02]  /*8380*/  LOP3.LUT R12, R43, UR4, RZ, 0x30, !PT ;  /* 0x000000042b0c7c12 */ /* 0x000fe4000f8e30ff */
[----:B------:R-:W-:Y:S02]  /*8390*/  LOP3.LUT R11, R44, UR4, RZ, 0x30, !PT ;  /* 0x000000042c0b7c12 */ /* 0x000fe4000f8e30ff */
[----:B------:R-:W-:Y:S02]  /*83a0*/  LOP3.LUT R10, R45, UR4, RZ, 0x30, !PT ;  /* 0x000000042d0a7c12 */ /* 0x000fe4000f8e30ff */
[----:B------:R-:W-:-:S02]  /*83b0*/  LOP3.LUT R9, R46, UR4, RZ, 0x30, !PT ;  /* 0x000000042e097c12 */ /* 0x000fc4000f8e30ff */
[----:B------:R-:W-:Y:S02]  /*83c0*/  LOP3.LUT R8, R47, UR4, RZ, 0x30, !PT ;  /* 0x000000042f087c12 */ /* 0x000fe4000f8e30ff */
[----:B------:R-:W-:Y:S02]  /*83d0*/  LOP3.LUT R7, R48, UR4, RZ, 0x30, !PT ;  /* 0x0000000430077c12 */ /* 0x000fe4000f8e30ff */
[----:B------:R-:W-:Y:S02]  /*83e0*/  LOP3.LUT R6, R49, UR4, RZ, 0x30, !PT ;  /* 0x0000000431067c12 */ /* 0x000fe4000f8e30ff */
[----:B------:R-:W-:Y:S01]  /*83f0*/  LOP3.LUT R0, R50, UR4, RZ, 0x30, !PT ;  /* 0x0000000432007c12 */ /* 0x000fe2000f8e30ff */
[----:B------:R-:W-:Y:S06]  /*8400*/  @P0 BRA `(.L_x_130) ;  /* 0x0000000000640947 */ /* 0x000fec0003800000 */
[----:B------:R-:W0:Y:S01]  /*8410*/  LDCU.64 UR4, c[0x0][0x3b8] ;  /* 0x00007700ff0477ac */ /* 0x000e220008000a00 */
[----:B------:R-:W-:Y:S01]  /*8420*/  IMAD R5, R42, 0x1980, RZ ;  /* 0x000019802a057824 */ /* 0x000fe200078e02ff */
[----:B------:R-:W-:-:S04]  /*8430*/  LOP3.LUT R2, R41, 0x1f, R3, 0xf8, !PT ;  /* 0x0000001f29027812 */ /* 0x000fc800078ef803 */
[----:B------:R-:W-:-:S04]  /*8440*/  IADD3 R3, P1, PT, R5, R2, RZ ;  /* 0x0000000205037210 */ /* 0x000fc80007f3e0ff */
[----:B------:R-:W-:Y:S02]  /*8450*/  LEA.HI.X.SX32 R4, R5, RZ, 0x1, P1 ;  /* 0x000000ff05047211 */ /* 0x000fe400008f0eff */
[----:B0-----:R-:W-:-:S04]  /*8460*/  LEA R2, P1, R3, UR4, 0x2 ;  /* 0x0000000403027c11 */ /* 0x001fc8000f8210ff */
        /* <DEDUP_REMOVED lines=19> */
.L_x_130:
[----:B------:R-:W-:Y:S01]  /*85a0*/  IMAD.IADD R60, R23, 0x1, -R54 ;  /* 0x00000001173c7824 */ /* 0x000fe200078e0a36 */
[----:B------:R-:W0:Y:S01]  /*85b0*/  LDCU.64 UR4, c[0x0][0x3b8] ;  /* 0x00007700ff0477ac */ /* 0x000e220008000a00 */
[----:B------:R-:W-:-:S03]  /*85c0*/  VIADD R3, R57, 0x20 ;  /* 0x0000002039037836 */ /* 0x000fc60000000000 */
[-C--:B------:R-:W-:Y:S02]  /*85d0*/  ISETP.GE.AND P2, PT, R57, R60.reuse, PT ;  /* 0x0000003c3900720c */ /* 0x080fe40003f46270 */
[----:B------:R-:W-:Y:S01]  /*85e0*/  ISETP.GE.AND P1, PT, R3, R60, PT ;  /* 0x0000003c0300720c */ /* 0x000fe20003f26270 */
[----:B------:R-:W-:-:S05]  /*85f0*/  VIADD R3, R57, 0x40 ;  /* 0x0000004039037836 */ /* 0x000fca0000000000 */
[----:B------:R-:W-:Y:S01]  /*8600*/  ISETP.GE.AND P5, PT, R3, R60, PT ;  /* 0x0000003c0300720c */ /* 0x000fe20003fa6270 */
[----:B------:R-:W-:-:S05]  /*8610*/  VIADD R3, R57, 0x60 ;  /* 0x0000006039037836 */ /* 0x000fca0000000000 */
[----:B------:R-:W-:Y:S01]  /*8620*/  ISETP.GE.AND P4, PT, R3, R60, PT ;  /* 0x0000003c0300720c */ /* 0x000fe20003f86270 */
[----:B------:R-:W-:Y:S01]  /*8630*/  VIADD R3, R57, 0x80 ;  /* 0x0000008039037836 */ /* 0x000fe20000000000 */
[----:B0-----:R-:W-:Y:S01]  /*8640*/  IADD3 R2, P6, PT, R5, UR4, RZ ;  /* 0x0000000405027c10 */ /* 0x001fe2000ffde0ff */
[----:B------:R-:W-:-:S03]  /*8650*/  VIADD R5, R57, 0xa0 ;  /* 0x000000a039057836 */ /* 0x000fc60000000000 */
[-C--:B------:R-:W-:Y:S02]  /*8660*/  ISETP.GE.AND P3, PT, R3, R60.reuse, PT ;  /* 0x0000003c0300720c */ /* 0x080fe40003f66270 */
[----:B------:R-:W-:Y:S02]  /*8670*/  IADD3.X R3, PT, PT, R4, UR5, RZ, P6, !PT ;  /* 0x0000000504037c10 */ /* 0x000fe4000b7fe4ff */
[-C--:B------:R-:W-:Y:S01]  /*8680*/  ISETP.GE.AND P6, PT, R5, R60.reuse, PT ;  /* 0x0000003c0500720c */ /* 0x080fe20003fc6270 */
[----:B------:R-:W-:Y:S02]  /*8690*/  VIADD R5, R57, 0xc0 ;  /* 0x000000c039057836 */ /* 0x000fe40000000000 */
[----:B------:R-:W5:Y:S03]  /*86a0*/  @!P2 LDG.E R41, desc[UR6][R2.64] ;  /* 0x000000060229a981 */ /* 0x000f66000c1e1900 */
[-C--:B------:R-:W-:Y:S01]  /*86b0*/  ISETP.GE.AND P2, PT, R5, R60.reuse, PT ;  /* 0x0000003c0500720c */ /* 0x080fe20003f46270 */
[----:B------:R-:W-:Y:S01]  /*86c0*/  VIADD R5, R57, 0xe0 ;  /* 0x000000e039057836 */ /* 0x000fe20000000000 */
[----:B------:R-:W5:Y:S04]  /*86d0*/  @!P1 LDG.E R44, desc[UR6][R2.64+0x80] ;  /* 0x00008006022c9981 */ /* 0x000f68000c1e1900 */
[----:B------:R-:W-:Y:S01]  /*86e0*/  ISETP.GE.AND P1, PT, R5, R60, PT ;  /* 0x0000003c0500720c */ /* 0x000fe20003f26270 */
[----:B------:R-:W-:Y:S01]  /*86f0*/  VIADD R59, R57, 0x100 ;  /* 0x00000100393b7836 */ /* 0x000fe20000000000 */
[----:B------:R-:W5:Y:S04]  /*8700*/  @!P5 LDG.E R43, desc[UR6][R2.64+0x100] ;  /* 0x00010006022bd981 */ /* 0x000f68000c1e1900 */
[----:B------:R-:W5:Y:S04]  /*8710*/  @!P4 LDG.E R46, desc[UR6][R2.64+0x180] ;  /* 0x00018006022ec981 */ /* 0x000f68000c1e1900 */
[----:B------:R-:W5:Y:S03]  /*8720*/  @!P2 LDG.E R47, desc[UR6][R2.64+0x300] ;  /* 0x00030006022fa981 */ /* 0x000f66000c1e1900 */
[C---:B------:R-:W-:Y:S01]  /*8730*/  @!P1 IADD3 R5, P2, PT, R54.reuse, R57, RZ ;  /* 0x0000003936059210 */ /* 0x040fe20007f5e0ff */
[----:B------:R-:W5:Y:S03]  /*8740*/  @!P3 LDG.E R45, desc[UR6][R2.64+0x200] ;  /* 0x00020006022db981 */ /* 0x000f66000c1e1900 */
[----:B------:R-:W-:Y:S01]  /*8750*/  @!P1 LEA.HI.X.SX32 R62, R54, RZ, 0x1, P2 ;  /* 0x000000ff363e9211 */ /* 0x000fe200010f0eff */
[----:B------:R0:W5:Y:S01]  /*8760*/  @!P6 LDG.E R48, desc[UR6][R2.64+0x280] ;  /* 0x000280060230e981 */ /* 0x000162000c1e1900 */
[----:B------:R-:W-:-:S04]  /*8770*/  @!P1 LEA R4, P2, R5, UR4, 0x2 ;  /* 0x0000000405049c11 */ /* 0x000fc8000f8410ff */
[----:B------:R-:W-:-:S05]  /*8780*/  @!P1 LEA.HI.X R5, R5, UR5, R62, 0x2, P2 ;  /* 0x0000000505059c11 */ /* 0x000fca00090f143e */
[----:B------:R1:W5:Y:S01]  /*8790*/  @!P1 LDG.E R50, desc[UR6][R4.64+0x380] ;  /* 0x0003800604329981 */ /* 0x000362000c1e1900 */
[----:B------:R-:W-:-:S13]  /*87a0*/  ISETP.GE.AND P1, PT, R59, R60, PT ;  /* 0x0000003c3b00720c */ /* 0x000fda0003f26270 */
[----:B------:R-:W-:-:S04]  /*87b0*/  @!P1 IADD3 R59, P2, PT, R54, R57, RZ ;  /* 0x00000039363b9210 */ /* 0x000fc80007f5e0ff */
[----:B------:R-:W-:Y:S02]  /*87c0*/  @!P1 LEA.HI.X.SX32 R62, R54, RZ, 0x1, P2 ;  /* 0x000000ff363e9211 */ /* 0x000fe400010f0eff */
[----:B0-----:R-:W-:-:S04]  /*87d0*/  @!P1 LEA R2, P2, R59, UR4, 0x2 ;  /* 0x000000043b029c11 */ /* 0x001fc8000f8410ff */
[----:B------:R-:W-:Y:S01]  /*87e0*/  @!P1 LEA.HI.X R3, R59, UR5, R62, 0x2, P2 ;  /* 0x000000053b039c11 */ /* 0x000fe200090f143e */
[----:B------:R-:W-:-:S04]  /*87f0*/  VIADD R59, R57, 0x120 ;  /* 0x00000120393b7836 */ /* 0x000fc80000000000 */
[----:B------:R0:W5:Y:S01]  /*8800*/  @!P1 LDG.E R49, desc[UR6][R2.64+0x400] ;  /* 0x0004000602319981 */ /* 0x000162000c1e1900 */
[----:B------:R-:W-:-:S13]  /*8810*/  ISETP.GE.AND P1, PT, R59, R60, PT ;  /* 0x0000003c3b00720c */ /* 0x000fda0003f26270 */
[----:B------:R-:W-:-:S04]  /*8820*/  @!P1 IADD3 R59, P2, PT, R54, R57, RZ ;  /* 0x00000039363b9210 */ /* 0x000fc80007f5e0ff */
[----:B------:R-:W-:Y:S02]  /*8830*/  @!P1 LEA.HI.X.SX32 R62, R54, RZ, 0x1, P2 ;  /* 0x000000ff363e9211 */ /* 0x000fe400010f0eff */
[----:B-1----:R-:W-:-:S04]  /*8840*/  @!P1 LEA R4, P2, R59, UR4, 0x2 ;  /* 0x000000043b049c11 */ /* 0x002fc8000f8410ff */
[----:B------:R-:W-:Y:S01]  /*8850*/  @!P1 LEA.HI.X R5, R59, UR5, R62, 0x2, P2 ;  /* 0x000000053b059c11 */ /* 0x000fe200090f143e */
[----:B------:R-:W-:-:S04]  /*8860*/  VIADD R59, R57, 0x140 ;  /* 0x00000140393b7836 */ /* 0x000fc80000000000 */
        /* <DEDUP_REMOVED lines=9> */
[----:B------:R-:W-:-:S05]  /*8900*/  @!P1 IMAD R62, R42, 0x1980, RZ ;  /* 0x000019802a3e9824 */ /* 0x000fca00078e02ff */
[----:B-1----:R-:W-:-:S04]  /*8910*/  @!P1 IADD3 R5, P2, PT, R62, R57, RZ ;  /* 0x000000393e059210 */ /* 0x002fc80007f5e0ff */
[----:B------:R-:W-:Y:S02]  /*8920*/  @!P1 LEA.HI.X.SX32 R62, R62, RZ, 0x1, P2 ;  /* 0x000000ff3e3e9211 */ /* 0x000fe400010f0eff */
[----:B------:R-:W-:Y:S01]  /*8930*/  @!P1 LEA R4, P2, R5, UR4, 0x2 ;  /* 0x0000000405049c11 */ /* 0x000fe2000f8410ff */
[----:B------:R-:W-:-:S03]  /*8940*/  VIADD R59, R57, 0x180 ;  /* 0x00000180393b7836 */ /* 0x000fc60000000000 */
[----:B------:R-:W-:-:S05]  /*8950*/  @!P1 LEA.HI.X R5, R5, UR5, R62, 0x2, P2 ;  /* 0x0000000505059c11 */ /* 0x000fca00090f143e */
[----:B------:R1:W5:Y:S01]  /*8960*/  @!P1 LDG.E R56, desc[UR6][R4.64+0x580] ;  /* 0x0005800604389981 */ /* 0x000362000c1e1900 */
[----:B------:R-:W-:-:S13]  /*8970*/  ISETP.GE.AND P1, PT, R59, R60, PT ;  /* 0x0000003c3b00720c */ /* 0x000fda0003f26270 */
[----:B0-----:R-:W-:-:S05]  /*8980*/  @!P1 IMAD R2, R42, 0x1980, RZ ;  /* 0x000019802a029824 */ /* 0x001fca00078e02ff */
[----:B------:R-:W-:-:S04]  /*8990*/  @!P1 IADD3 R3, P2, PT, R2, R57, RZ ;  /* 0x0000003902039210 */ /* 0x000fc80007f5e0ff */
[----:B------:R-:W-:Y:S02]  /*89a0*/  @!P1 LEA.HI.X.SX32 R62, R2, RZ, 0x1, P2 ;  /* 0x000000ff023e9211 */ /* 0x000fe400010f0eff */
[----:B------:R-:W-:Y:S01]  /*89b0*/  @!P1 LEA R2, P2, R3, UR4, 0x2 ;  /* 0x0000000403029c11 */ /* 0x000fe2000f8410ff */
[----:B------:R-:W-:-:S03]  /*89c0*/  VIADD R59, R57, 0x1a0 ;  /* 0x000001a0393b7836 */ /* 0x000fc60000000000 */
[----:B------:R-:W-:-:S05]  /*89d0*/  @!P1 LEA.HI.X R3, R3, UR5, R62, 0x2, P2 ;  /* 0x0000000503039c11 */ /* 0x000fca00090f143e */
[----:B------:R0:W5:Y:S01]  /*89e0*/  @!P1 LDG.E R53, desc[UR6][R2.64+0x600] ;  /* 0x0006000602359981 */ /* 0x000162000c1e1900 */
[----:B------:R-:W-:-:S13]  /*89f0*/  ISETP.GE.AND P1, PT, R59, R60, PT ;  /* 0x0000003c3b00720c */ /* 0x000fda0003f26270 */
[----:B-1----:R-:W-:-:S05]  /*8a00*/  @!P1 IMAD R4, R42, 0x1980, RZ ;  /* 0x000019802a049824 */ /* 0x002fca00078e02ff */
[----:B------:R-:W-:-:S04]  /*8a10*/  @!P1 IADD3 R5, P2, PT, R4, R57, RZ ;  /* 0x0000003904059210 */ /* 0x000fc80007f5e0ff */
[----:B------:R-:W-:Y:S02]  /*8a20*/  @!P1 LEA.HI.X.SX32 R62, R4, RZ, 0x1, P2 ;  /* 0x000000ff043e9211 */ /* 0x000fe400010f0eff */
[----:B------:R-:W-:Y:S01]  /*8a30*/  @!P1 LEA R4, P2, R5, UR4, 0x2 ;  /* 0x0000000405049c11 */ /* 0x000fe2000f8410ff */
[----:B------:R-:W-:-:S03]  /*8a40*/  VIADD R59, R57, 0x1c0 ;  /* 0x000001c0393b7836 */ /* 0x000fc60000000000 */
[----:B------:R-:W-:-:S05]  /*8a50*/  @!P1 LEA.HI.X R5, R5, UR5, R62, 0x2, P2 ;  /* 0x0000000505059c11 */ /* 0x000fca00090f143e */
[----:B------:R1:W5:Y:S01]  /*8a60*/  @!P1 LDG.E R54, desc[UR6][R4.64+0x680] ;  /* 0x0006800604369981 */ /* 0x000362000c1e1900 */
[----:B------:R-:W-:Y:S01]  /*8a70*/  ISETP.GE.AND P1, PT, R59, R60, PT ;  /* 0x0000003c3b00720c */ /* 0x000fe20003f26270 */
[----:B------:R-:W-:-:S05]  /*8a80*/  VIADD R59, R57, 0x200 ;  /* 0x00000200393b7836 */ /* 0x000fca0000000000 */
[----:B------:R-:W-:-:S07]  /*8a90*/  ISETP.GE.AND P3, PT, R59, R60, PT ;  /* 0x0000003c3b00720c */ /* 0x000fce0003f66270 */
[----:B0-----:R-:W-:-:S05]  /*8aa0*/  @!P1 IMAD R2, R42, 0x1980, RZ ;  /* 0x000019802a029824 */ /* 0x001fca00078e02ff */
[C---:B------:R-:W-:Y:S01]  /*8ab0*/  @!P1 IADD3 R3, P2, PT, R2.reuse, R57, RZ ;  /* 0x0000003902039210 */ /* 0x040fe20007f5e0ff */
[----:B------:R-:W0:Y:S03]  /*8ac0*/  @!P3 S2R R59, SR_TID.X ;  /* 0x00000000003bb919 */ /* 0x000e260000002100 */
[----:B------:R-:W-:Y:S02]  /*8ad0*/  @!P1 LEA.HI.X.SX32 R62, R2, RZ, 0x1, P2 ;  /* 0x000000ff023e9211 */ /* 0x000fe400010f0eff */
[----:B------:R-:W-:Y:S01]  /*8ae0*/  @!P1 LEA R2, P2, R3, UR4, 0x2 ;  /* 0x0000000403029c11 */ /* 0x000fe2000f8410ff */
[----:B-1----:R-:W-:-:S03]  /*8af0*/  VIADD R5, R57, 0x1e0 ;  /* 0x000001e039057836 */ /* 0x002fc60000000000 */
[----:B------:R-:W-:-:S05]  /*8b00*/  @!P1 LEA.HI.X R3, R3, UR5, R62, 0x2, P2 ;  /* 0x0000000503039c11 */ /* 0x000fca00090f143e */
[----:B------:R0:W5:Y:S01]  /*8b10*/  @!P1 LDG.E R51, desc[UR6][R2.64+0x700] ;  /* 0x0007000602339981 */ /* 0x000162000c1e1900 */
[----:B------:R-:W-:-:S13]  /*8b20*/  ISETP.GE.AND P1, PT, R5, R60, PT ;  /* 0x0000003c0500720c */ /* 0x000fda0003f26270 */
[----:B------:R-:W-:-:S05]  /*8b30*/  @!P1 IMAD R4, R42, 0x1980, RZ ;  /* 0x000019802a049824 */ /* 0x000fca00078e02ff */
[C---:B------:R-:W-:Y:S02]  /*8b40*/  @!P1 IADD3 R5, P2, PT, R4.reuse, R57, RZ ;  /* 0x0000003904059210 */ /* 0x040fe40007f5e0ff */
[----:B0-----:R-:W-:Y:S02]  /*8b50*/  @!P3 LOP3.LUT R2, R59, 0x3e0, RZ, 0xc0, !PT ;  /* 0x000003e03b02b812 */ /* 0x001fe400078ec0ff */
[----:B------:R-:W-:Y:S02]  /*8b60*/  @!P1 LEA.HI.X.SX32 R60, R4, RZ, 0x1, P2 ;  /* 0x000000ff043c9211 */ /* 0x000fe400010f0eff */
[----:B------:R-:W-:Y:S02]  /*8b70*/  @!P1 LEA R4, P2, R5, UR4, 0x2 ;  /* 0x0000000405049c11 */ /* 0x000fe4000f8410ff */
[----:B------:R-:W-:Y:S01]  /*8b80*/  @!P3 LOP3.LUT R59, R59, 0x1f, RZ, 0xc0, !PT ;  /* 0x0000001f3b3bb812 */ /* 0x000fe200078ec0ff */
[----:B------:R-:W-:Y:S01]  /*8b90*/  @!P3 IMAD R3, R42, 0x1980, RZ ;  /* 0x000019802a03b824 */ /* 0x000fe200078e02ff */
[----:B------:R-:W-:-:S03]  /*8ba0*/  @!P1 LEA.HI.X R5, R5, UR5, R60, 0x2, P2 ;  /* 0x0000000505059c11 */ /* 0x000fc600090f143c */
[----:B------:R-:W-:Y:S02]  /*8bb0*/  @!P3 IMAD R2, R2, 0x11, R59 ;  /* 0x000000110202b824 */ /* 0x000fe400078e023b */
[----:B------:R1:W5:Y:S03]  /*8bc0*/  @!P1 LDG.E R58, desc[UR6][R4.64+0x780] ;  /* 0x00078006043a9981 */ /* 0x000366000c1e1900 */
[----:B------:R-:W-:-:S04]  /*8bd0*/  @!P3 IADD3 R59, P1, PT, R3, R2, RZ ;  /* 0x00000002033bb210 */ /* 0x000fc80007f3e0ff */
[----:B------:R-:W-:Y:S02]  /*8be0*/  @!P3 LEA.HI.X.SX32 R60, R3, RZ, 0x1, P1 ;  /* 0x000000ff033cb211 */ /* 0x000fe400008f0eff */
[----:B------:R-:W-:-:S04]  /*8bf0*/  @!P3 LEA R2, P1, R59, UR4, 0x2 ;  /* 0x000000043b02bc11 */ /* 0x000fc8000f8210ff */
[----:B------:R-:W-:-:S05]  /*8c00*/  @!P3 LEA.HI.X R3, R59, UR5, R60, 0x2, P1 ;  /* 0x000000053b03bc11 */ /* 0x000fca00088f143c */
[----:B------:R1:W5:Y:S04]  /*8c10*/  @!P3 LDG.E R57, desc[UR6][R2.64+0x800] ;  /* 0x000800060239b981 */ /* 0x000368000c1e1900 */
.L_x_131:
[----:B------:R-:W-:Y:S08]  /*8c20*/  BAR.SYNC.DEFER_BLOCKING 0x0 ;  /* 0x0000000000007b1d */ /* 0x000ff00000010000 */
[----:B------:R-:W2:Y:S01]  /*8c30*/  S2UR UR5, SR_CgaCtaId ;  /* 0x00000000000579c3 */ /* 0x000ea20000008800 */
[----:B------:R-:W-:Y:S01]  /*8c40*/  UMOV UR4, 0x400 ;  /* 0x0000040000047882 */ /* 0x000fe20000000000 */
[----:B01----:R-:W0:Y:S01]  /*8c50*/  S2R R2, SR_TID.X ;  /* 0x0000000000027919 */ /* 0x003e220000002100 */
[----:B-----5:R1:W-:Y:S04]  /*8c60*/  STS [R40+-0x4], R41 ;  /* 0xfffffc2928007388 */ /* 0x0203e80000000800 */
[----:B------:R1:W-:Y:S01]  /*8c70*/  STS [R39+-0x4], R44 ;  /* 0xfffffc2c27007388 */ /* 0x0003e20000000800 */
[----:B--2---:R-:W-:-:S03]  /*8c80*/  ULEA UR4, UR5, UR4, 0x18 ;  /* 0x0000000405047291 */ /* 0x004fc6000f8ec0ff */
[----:B------:R1:W-:Y:S04]  /*8c90*/  STS [R38+-0x4], R43 ;  /* 0xfffffc2b26007388 */ /* 0x0003e80000000800 */
        /* <DEDUP_REMOVED lines=13> */
[----:B------:R1:W-:Y:S01]  /*8d70*/  STS [R24+-0x4], R57 ;  /* 0xfffffc3918007388 */ /* 0x0003e20000000800 */
[----:B------:R-:W-:Y:S06]  /*8d80*/  BAR.SYNC.DEFER_BLOCKING 0x0 ;  /* 0x0000000000007b1d */ /* 0x000fec0000010000 */
[----:B0-----:R-:W-:Y:S05]  /*8d90*/  @P0 BRA `(.L_x_132) ;  /* 0x00000008006c0947 */ /* 0x001fea0003800000 */
[----:B------:R-:W-:Y:S01]  /*8da0*/  LEA R21, R21, UR4, 0x3 ;  /* 0x0000000415157c11 */ /* 0x000fe2000f8e18ff */
[----:B------:R-:W-:Y:S01]  /*8db0*/  LDS R3, [R22] ;  /* 0x0000000016037984 */ /* 0x000fe20000000800 */
[----:B------:R-:W0:Y:S01]  /*8dc0*/  LDCU.64 UR8, c[0x0][0x3b0] ;  /* 0x00007600ff0877ac */ /* 0x000e220008000a00 */
[----:B-1----:R-:W-:Y:S02]  /*8dd0*/  LEA R26, R20, UR4, 0x3 ;  /* 0x00000004141a7c11 */ /* 0x002fe4000f8e18ff */
[----:B------:R-:W1:Y:S01]  /*8de0*/  LDS.64 R4, [R21+0x6600] ;  /* 0x0066000015047984 */ /* 0x000e620000000a00 */
[----:B------:R-:W-:Y:S02]  /*8df0*/  LEA R19, R19, UR4, 0x3 ;  /* 0x0000000413137c11 */ /* 0x000fe4000f8e18ff */
[----:B------:R-:W-:Y:S02]  /*8e00*/  LEA R17, R17, UR4, 0x3 ;  /* 0x0000000411117c11 */ /* 0x000fe4000f8e18ff */
[----:B------:R-:W-:-:S02]  /*8e10*/  LEA R15, R15, UR4, 0x3 ;  /* 0x000000040f0f7c11 */ /* 0x000fc4000f8e18ff */
[----:B------:R-:W-:Y:S02]  /*8e20*/  LEA R13, R13, UR4, 0x3 ;  /* 0x000000040d0d7c11 */ /* 0x000fe4000f8e18ff */
[----:B------:R-:W-:Y:S02]  /*8e30*/  LEA R11, R11, UR4, 0x3 ;  /* 0x000000040b0b7c11 */ /* 0x000fe4000f8e18ff */
[----:B------:R-:W-:Y:S02]  /*8e40*/  LEA R9, R9, UR4, 0x3 ;  /* 0x0000000409097c11 */ /* 0x000fe4000f8e18ff */
[----:B------:R-:W-:Y:S02]  /*8e50*/  LEA R7, R7, UR4, 0x3 ;  /* 0x0000000407077c11 */ /* 0x000fe4000f8e18ff */
[----:B-1----:R-:W-:-:S05]  /*8e60*/  IADD3 R4, P0, PT, R4, R2, RZ ;  /* 0x0000000204047210 */ /* 0x002fca0007f1e0ff */
[----:B------:R-:W-:Y:S01]  /*8e70*/  IMAD.X R5, RZ, RZ, R5, P0 ;  /* 0x000000ffff057224 */ /* 0x000fe200000e0605 */
[----:B0-----:R-:W-:-:S04]  /*8e80*/  LEA R24, P0, R4, UR8, 0x2 ;  /* 0x0000000804187c11 */ /* 0x001fc8000f8010ff */
[----:B------:R-:W-:-:S05]  /*8e90*/  LEA.HI.X R25, R4, UR9, R5, 0x2, P0 ;  /* 0x0000000904197c11 */ /* 0x000fca00080f1405 */
[----:B------:R-:W-:Y:S01]  /*8ea0*/  STG.E desc[UR6][R24.64], R3 ;  /* 0x0000000318007986 */ /* 0x000fe2000c101906 */
[----:B------:R-:W-:-:S03]  /*8eb0*/  NOP ;  /* 0x0000000000007918 */ /* 0x000fc60000000000 */
[----:B------:R0:W1:Y:S04]  /*8ec0*/  LDS.64 R4, [R26+0x6600] ;  /* 0x006600001a047984 */ /* 0x0000680000000a00 */
[----:B------:R-:W2:Y:S01]  /*8ed0*/  LDS R23, [R22+0x600] ;  /* 0x0006000016177984 */ /* 0x000ea20000000800 */
[----:B0-----:R-:W-:Y:S02]  /*8ee0*/  LEA R26, R18, UR4, 0x3 ;  /* 0x00000004121a7c11 */ /* 0x001fe4000f8e18ff */
[----:B-1----:R-:W-:-:S05]  /*8ef0*/  IADD3 R4, P0, PT, R4, R2, RZ ;  /* 0x0000000204047210 */ /* 0x002fca0007f1e0ff */
[----:B------:R-:W-:Y:S01]  /*8f00*/  IMAD.X R5, RZ, RZ, R5, P0 ;  /* 0x000000ffff057224 */ /* 0x000fe200000e0605 */
[----:B------:R-:W-:-:S04]  /*8f10*/  LEA R20, P0, R4, UR8, 0x2 ;  /* 0x0000000804147c11 */ /* 0x000fc8000f8010ff */
[----:B------:R-:W-:-:S05]  /*8f20*/  LEA.HI.X R21, R4, UR9, R5, 0x2, P0 ;  /* 0x0000000904157c11 */ /* 0x000fca00080f1405 */
[----:B--2---:R-:W-:Y:S01]  /*8f30*/  STG.E desc[UR6][R20.64+0x600], R23 ;  /* 0x0006001714007986 */ /* 0x004fe2000c101906 */
[----:B------:R-:W-:-:S03]  /*8f40*/  NOP ;  /* 0x0000000000007918 */ /* 0x000fc60000000000 */
[----:B------:R-:W0:Y:S04]  /*8f50*/  LDS.64 R4, [R19+0x6600] ;  /* 0x0066000013047984 */ /* 0x000e280000000a00 */
[----:B------:R-:W1:Y:S01]  /*8f60*/  LDS R3, [R22+0xc00] ;  /* 0x000c000016037984 */ /* 0x000e620000000800 */
[----:B0-----:R-:W-:-:S05]  /*8f70*/  IADD3 R4, P0, PT, R4, R2, RZ ;  /* 0x0000000204047210 */ /* 0x001fca0007f1e0ff */
[----:B------:R-:W-:Y:S01]  /*8f80*/  IMAD.X R5, RZ, RZ, R5, P0 ;  /* 0x000000ffff057224 */ /* 0x000fe200000e0605 */
[----:B------:R-:W-:-:S04]  /*8f90*/  LEA R24, P0, R4, UR8, 0x2 ;  /* 0x0000000804187c11 */ /* 0x000fc8000f8010ff */
[----:B------:R-:W-:-:S05]  /*8fa0*/  LEA.HI.X R25, R4, UR9, R5, 0x2, P0 ;  /* 0x0000000904197c11 */ /* 0x000fca00080f1405 */
[----:B-1----:R0:W-:Y:S01]  /*8fb0*/  STG.E desc[UR6][R24.64+0xc00], R3 ;  /* 0x000c000318007986 */ /* 0x0021e2000c101906 */
[----:B------:R-:W-:-:S03]  /*8fc0*/  NOP ;  /* 0x0000000000007918 */ /* 0x000fc60000000000 */
[----:B------:R-:W1:Y:S04]  /*8fd0*/  LDS.64 R4, [R26+0x6600] ;  /* 0x006600001a047984 */ /* 0x000e680000000a00 */
        /* <DEDUP_REMOVED lines=99> */
[----:B-1----:R-:W-:Y:S01]  /*9610*/  STG.E desc[UR6][R10.64+0x5400], R3 ;  /* 0x005400030a007986 */ /* 0x002fe2000c101906 */
[----:B------:R-:W-:-:S03]  /*9620*/  NOP ;  /* 0x0000000000007918 */ /* 0x000fc60000000000 */
[----:B------:R-:W0:Y:S04]  /*9630*/  LDS.64 R4, [R12+0x6600] ;  /* 0x006600000c047984 */ /* 0x000e280000000a00 */
[----:B------:R-:W1:Y:S01]  /*9640*/  LDS R9, [R22+0x5a00] ;  /* 0x005a000016097984 */ /* 0x000e620000000800 */
[----:B0-----:R-:W-:-:S05]  /*9650*/  IADD3 R4, P0, PT, R4, R2, RZ ;  /* 0x0000000204047210 */ /* 0x001fca0007f1e0ff */
[----:B------:R-:W-:Y:S01]  /*9660*/  IMAD.X R5, RZ, RZ, R5, P0 ;  /* 0x000000ffff057224 */ /* 0x000fe200000e0605 */
[----:B------:R-:W-:-:S04]  /*9670*/  LEA R6, P0, R4, UR8, 0x2 ;  /* 0x0000000804067c11 */ /* 0x000fc8000f8010ff */
[----:B------:R-:W-:Y:S02]  /*9680*/  LEA.HI.X R7, R4, UR9, R5, 0x2, P0 ;  /* 0x0000000904077c11 */ /* 0x000fe400080f1405 */
[----:B------:R-:W-:-:S03]  /*9690*/  LEA R4, R0, UR4, 0x3 ;  /* 0x0000000400047c11 */ /* 0x000fc6000f8e18ff */
[----:B-1----:R-:W-:Y:S01]  /*96a0*/  STG.E desc[UR6][R6.64+0x5a00], R9 ;  /* 0x005a000906007986 */ /* 0x002fe2000c101906 */
        /* <DEDUP_REMOVED lines=8> */
[----:B------:R-:W-:Y:S01]  /*9730*/  NOP ;  /* 0x0000000000007918 */ /* 0x000fe20000000000 */
[----:B------:R-:W-:Y:S05]  /*9740*/  EXIT ;  /* 0x000000000000794d */ /* 0x000fea0003800000 */
.L_x_132:
[----:B------:R-:W-:Y:S01]  /*9750*/  LEA R21, R21, UR4, 0x3 ;  /* 0x0000000415157c11 */ /* 0x000fe2000f8e18ff */
[----:B------:R-:W-:Y:S01]  /*9760*/  IMAD R23, R42, -0x1980, R23 ;  /* 0xffffe6802a177824 */ /* 0x000fe200078e0217 */
[----:B-1----:R-:W-:Y:S01]  /*9770*/  LEA R26, R20, UR4, 0x3 ;  /* 0x00000004141a7c11 */ /* 0x002fe2000f8e18ff */
[C---:B------:R-:W-:Y:S01]  /*9780*/  VIADD R20, R2.reuse, 0x180 ;  /* 0x0000018002147836 */ /* 0x040fe20000000000 */
[----:B------:R-:W-:Y:S01]  /*9790*/  LEA R19, R19, UR4, 0x3 ;  /* 0x0000000413137c11 */ /* 0x000fe2000f8e18ff */
[----:B------:R-:W0:Y:S01]  /*97a0*/  LDS.64 R4, [R21+0x6600] ;  /* 0x0066000015047984 */ /* 0x000e220000000a00 */
[----:B------:R-:W-:Y:S02]  /*97b0*/  ISETP.GE.AND P1, PT, R2, R23, PT ;  /* 0x000000170200720c */ /* 0x000fe40003f26270 */
[----:B------:R-:W-:Y:S02]  /*97c0*/  LEA R17, R17, UR4, 0x3 ;  /* 0x0000000411117c11 */ /* 0x000fe4000f8e18ff */
[----:B------:R-:W-:-:S02]  /*97d0*/  LEA R15, R15, UR4, 0x3 ;  /* 0x000000040f0f7c11 */ /* 0x000fc4000f8e18ff */
[----:B------:R-:W-:Y:S02]  /*97e0*/  LEA R13, R13, UR4, 0x3 ;  /* 0x000000040d0d7c11 */ /* 0x000fe4000f8e18ff */
[----:B------:R-:W-:Y:S02]  /*97f0*/  LEA R11, R11, UR4, 0x3 ;  /* 0x000000040b0b7c11 */ /* 0x000fe4000f8e18ff */
[----:B------:R-:W-:Y:S02]  /*9800*/  LEA R9, R9, UR4, 0x3 ;  /* 0x0000000409097c11 */ /* 0x000fe4000f8e18ff */
[----:B------:R-:W-:Y:S01]  /*9810*/  LEA R7, R7, UR4, 0x3 ;  /* 0x0000000407077c11 */ /* 0x000fe2000f8e18ff */
[----:B------:R-:W1:Y:S01]  /*9820*/  @!P1 LDS R3, [R22] ;  /* 0x0000000016039984 */ /* 0x000e620000000800 */
[----:B------:R-:W2:Y:S01]  /*9830*/  @!P1 LDC.64 R24, c[0x0][0x3b0] ;  /* 0x0000ec00ff189b82 */ /* 0x000ea20000000a00 */
[----:B0-----:R-:W-:-:S05]  /*9840*/  @!P1 IADD3 R4, P0, PT, R4, R2, RZ ;  /* 0x0000000204049210 */ /* 0x001fca0007f1e0ff */
[----:B------:R-:W-:Y:S01]  /*9850*/  @!P1 IMAD.X R5, RZ, RZ, R5, P0 ;  /* 0x000000ffff059224 */ /* 0x000fe200000e0605 */
[----:B--2---:R-:W-:-:S04]  /*9860*/  @!P1 LEA R24, P0, R4, R24, 0x2 ;  /* 0x0000001804189211 */ /* 0x004fc800078010ff */
[----:B------:R-:W-:-:S05]  /*9870*/  @!P1 LEA.HI.X R25, R4, R25, R5, 0x2, P0 ;  /* 0x0000001904199211 */ /* 0x000fca00000f1405 */
[----:B-1----:R0:W-:Y:S01]  /*9880*/  @!P1 STG.E desc[UR6][R24.64], R3 ;  /* 0x0000000318009986 */ /* 0x0021e2000c101906 */
[----:B------:R-:W-:-:S03]  /*9890*/  NOP ;  /* 0x0000000000007918 */ /* 0x000fc60000000000 */
[----:B------:R1:W2:Y:S01]  /*98a0*/  LDS.64 R4, [R26+0x6600] ;  /* 0x006600001a047984 */ /* 0x0002a20000000a00 */
[----:B------:R-:W-:Y:S01]  /*98b0*/  ISETP.GE.AND P1, PT, R20, R23, PT ;  /* 0x000000171400720c */ /* 0x000fe20003f26270 */
[----:B0-----:R-:W-:Y:S01]  /*98c0*/  VIADD R24, R2, 0x300 ;  /* 0x0000030002187836 */ /* 0x001fe20000000000 */
[----:B-1----:R-:W-:Y:S01]  /*98d0*/  LEA R26, R18, UR4, 0x3 ;  /* 0x00000004121a7c11 */ /* 0x002fe2000f8e18ff */
[----:B------:R-:W-:-:S10]  /*98e0*/  VIADD R18, R2, 0x480 ;  /* 0x0000048002127836 */ /* 0x000fd40000000000 */
[----:B------:R-:W0:Y:S01]  /*98f0*/  @!P1 LDS R27, [R22+0x600] ;  /* 0x00060000161b9984 */ /* 0x000e220000000800 */
[----:B------:R-:W1:Y:S01]  /*9900*/  @!P1 LDC.64 R20, c[0x0][0x3b0] ;  /* 0x0000ec00ff149b82 */ /* 0x000e620000000a00 */
[----:B--2---:R-:W-:-:S05]  /*9910*/  @!P1 IADD3 R4, P0, PT, R4, R2, RZ ;  /* 0x0000000204049210 */ /* 0x004fca0007f1e0ff */
[----:B------:R-:W-:Y:S01]  /*9920*/  @!P1 IMAD.X R5, RZ, RZ, R5, P0 ;  /* 0x000000ffff059224 */ /* 0x000fe200000e0605 */
[----:B-1----:R-:W-:-:S04]  /*9930*/  @!P1 LEA R20, P0, R4, R20, 0x2 ;  /* 0x0000001404149211 */ /* 0x002fc800078010ff */
[----:B------:R-:W-:-:S05]  /*9940*/  @!P1 LEA.HI.X R21, R4, R21, R5, 0x2, P0 ;  /* 0x0000001504159211 */ /* 0x000fca00000f1405 */
[----:B0-----:R0:W-:Y:S01]  /*9950*/  @!P1 STG.E desc[UR6][R20.64+0x600], R27 ;  /* 0x0006001b14009986 */ /* 0x0011e2000c101906 */
[----:B------:R-:W-:-:S03]  /*9960*/  NOP ;  /* 0x0000000000007918 */ /* 0x000fc60000000000 */
[----:B------:R-:W1:Y:S01]  /*9970*/  LDS.64 R4, [R19+0x6600] ;  /* 0x0066000013047984 */ /* 0x000e620000000a00 */
[----:B------:R-:W-:Y:S01]  /*9980*/  ISETP.GE.AND P1, PT, R24, R23, PT ;  /* 0x000000171800720c */ /* 0x000fe20003f26270 */
[----:B0-----:R-:W-:-:S12]  /*9990*/  VIADD R20, R2, 0x600 ;  /* 0x0000060002147836 */ /* 0x001fd80000000000 */
[----:B------:R-:W0:Y:S01]  /*99a0*/  @!P1 LDS R3, [R22+0xc00] ;  /* 0x000c000016039984 */ /* 0x000e220000000800 */
[----:B------:R-:W2:Y:S01]  /*99b0*/  @!P1 LDC.64 R24, c[0x0][0x3b0] ;  /* 0x0000ec00ff189b82 */ /* 0x000ea20000000a00 */
[----:B-1----:R-:W-:-:S05]  /*99c0*/  @!P1 IADD3 R4, P0, PT, R4, R2, RZ ;  /* 0x0000000204049210 */ /* 0x002fca0007f1e0ff */
[----:B------:R-:W-:Y:S01]  /*99d0*/  @!P1 IMAD.X R5, RZ, RZ, R5, P0 ;  /* 0x000000ffff059224 */ /* 0x000fe200000e0605 */
[----:B--2---:R-:W-:-:S04]  /*99e0*/  @!P1 LEA R24, P0, R4, R24, 0x2 ;  /* 0x0000001804189211 */ /* 0x004fc800078010ff */
[----:B------:R-:W-:-:S05]  /*99f0*/  @!P1 LEA.HI.X R25, R4, R25, R5, 0x2, P0 ;  /* 0x0000001904199211 */ /* 0x000fca00000f1405 */
[----:B0-----:R0:W-:Y:S01]  /*9a00*/  @!P1 STG.E desc[UR6][R24.64+0xc00], R3 ;  /* 0x000c000318009986 */ /* 0x0011e2000c101906 */
[----:B------:R-:W-:-:S03]  /*9a10*/  NOP ;  /* 0x0000000000007918 */ /* 0x000fc60000000000 */
[----:B------:R-:W1:Y:S01]  /*9a20*/  LDS.64 R4, [R26+0x6600] ;  /* 0x006600001a047984 */ /* 0x000e620000000a00 */
[----:B------:R-:W-:Y:S02]  /*9a30*/  ISETP.GE.AND P1, PT, R18, R23, PT ;  /* 0x000000171200720c */ /* 0x000fe40003f26270 */
[----:B0-----:R-:W-:Y:S01]  /*9a40*/  LEA R24, R16, UR4, 0x3 ;  /* 0x0000000410187c11 */ /* 0x001fe2000f8e18ff */
[----:B------:R-:W-:-:S10]  /*9a50*/  VIADD R16, R2, 0x780 ;  /* 0x0000078002107836 */ /* 0x000fd40000000000 */
        /* <DEDUP_REMOVED lines=33> */
[----:B0-----:R-:W-:-:S11]  /*9c70*/  LOP3.LUT R16, R2, 0xc00, RZ, 0xfc, !PT ;  /* 0x00000c0002107812 */ /* 0x001fd600078efcff */
        /* <DEDUP_REMOVED lines=87> */
[----:B0-----:R-:W-:Y:S01]  /*a1f0*/  @!P1 STG.E desc[UR6][R8.64+0x4e00], R15 ;  /* 0x004e000f08009986 */ /* 0x001fe2000c101906 */
[----:B------:R-:W-:-:S03]  /*a200*/  NOP ;  /* 0x0000000000007918 */ /* 0x000fc60000000000 */
[----:B------:R-:W0:Y:S01]  /*a210*/  LDS.64 R4, [R7+0x6600] ;  /* 0x0066000007047984 */ /* 0x000e220000000a00 */
[----:B------:R-:W-:-:S13]  /*a220*/  ISETP.GE.AND P1, PT, R10, R23, PT ;  /* 0x000000170a00720c */ /* 0x000fda0003f26270 */
[----:B------:R-:W1:Y:S01]  /*a230*/  @!P1 LDS R3, [R22+0x5400] ;  /* 0x0054000016039984 */ /* 0x000e620000000800 */
[----:B------:R-:W2:Y:S01]  /*a240*/  @!P1 LDC.64 R10, c[0x0][0x3b0] ;  /* 0x0000ec00ff0a9b82 */ /* 0x000ea20000000a00 */
[----:B0-----:R-:W-:-:S05]  /*a250*/  @!P1 IADD3 R4, P0, PT, R4, R2, RZ ;  /* 0x0000000204049210 */ /* 0x001fca0007f1e0ff */
[----:B------:R-:W-:Y:S01]  /*a260*/  @!P1 IMAD.X R5, RZ, RZ, R5, P0 ;  /* 0x000000ffff059224 */ /* 0x000fe200000e0605 */
[----:B--2---:R-:W-:-:S04]  /*a270*/  @!P1 LEA R10, P0, R4, R10, 0x2 ;  /* 0x0000000a040a9211 */ /* 0x004fc800078010ff */
[----:B------:R-:W-:-:S05]  /*a280*/  @!P1 LEA.HI.X R11, R4, R11, R5, 0x2, P0 ;  /* 0x0000000b040b9211 */ /* 0x000fca00000f1405 */
[----:B-1----:R-:W-:Y:S01]  /*a290*/  @!P1 STG.E desc[UR6][R10.64+0x5400], R3 ;  /* 0x005400030a009986 */ /* 0x002fe2000c101906 */
        /* <DEDUP_REMOVED lines=8> */
[----:B------:R-:W-:Y:S02]  /*a320*/  @!P1 LEA.HI.X R7, R4, R7, R5, 0x2, P0 ;  /* 0x0000000704079211 */ /* 0x000fe400000f1405 */
[----:B------:R-:W-:Y:S02]  /*a330*/  LEA R5, R0, UR4, 0x3 ;  /* 0x0000000400057c11 */ /* 0x000fe4000f8e18ff */
[----:B------:R-:W-:Y:S01]  /*a340*/  LOP3.LUT R0, R2, 0x1800, RZ, 0xfc, !PT ;  /* 0x0000180002007812 */ /* 0x000fe200078efcff */
[----:B-1----:R-:W-:Y:S01]  /*a350*/  @!P1 STG.E desc[UR6][R6.64+0x5a00], R9 ;  /* 0x005a000906009986 */ /* 0x002fe2000c101906 */
[----:B------:R-:W-:-:S03]  /*a360*/  NOP ;  /* 0x0000000000007918 */ /* 0x000fc60000000000 */
[----:B------:R-:W0:Y:S01]  /*a370*/  LDS.64 R4, [R5+0x6600] ;  /* 0x0066000005047984 */ /* 0x000e220000000a00 */
[----:B------:R-:W-:-:S13]  /*a380*/  ISETP.GE.AND P1, PT, R0, R23, PT ;  /* 0x000000170000720c */ /* 0x000fda0003f26270 */
[----:B------:R-:W1:Y:S01]  /*a390*/  @!P1 LDS R11, [R22+0x6000] ;  /* 0x00600000160b9984 */ /* 0x000e620000000800 */
[----:B------:R-:W2:Y:S01]  /*a3a0*/  @!P1 LDC.64 R12, c[0x0][0x3b0] ;  /* 0x0000ec00ff0c9b82 */ /* 0x000ea20000000a00 */
[----:B0-----:R-:W-:-:S05]  /*a3b0*/  IADD3 R0, P0, PT, R4, R2, RZ ;  /* 0x0000000204007210 */ /* 0x001fca0007f1e0ff */
[----:B------:R-:W-:Y:S01]  /*a3c0*/  IMAD.X R4, RZ, RZ, R5, P0 ;  /* 0x000000ffff047224 */ /* 0x000fe200000e0605 */
[----:B--2---:R-:W-:-:S04]  /*a3d0*/  @!P1 LEA R2, P0, R0, R12, 0x2 ;  /* 0x0000000c00029211 */ /* 0x004fc800078010ff */
[----:B------:R-:W-:-:S05]  /*a3e0*/  @!P1 LEA.HI.X R3, R0, R13, R4, 0x2, P0 ;  /* 0x0000000d00039211 */ /* 0x000fca00000f1404 */
[----:B-1----:R-:W-:Y:S01]  /*a3f0*/  @!P1 STG.E desc[UR6][R2.64+0x6000], R11 ;  /* 0x0060000b02009986 */ /* 0x002fe2000c101906 */
[----:B------:R-:W-:Y:S01]  /*a400*/  NOP ;  /* 0x0000000000007918 */ /* 0x000fe20000000000 */
[----:B------:R-:W-:Y:S05]  /*a410*/  EXIT ;  /* 0x000000000000794d */ /* 0x000fea0003800000 */
.L_x_48:
[----:B------:R-:W-:Y:S02]  /*a420*/  IMAD.MOV.U32 R58, RZ, RZ, R39 ;  /* 0x000000ffff3a7224 */ /* 0x000fe400078e0027 */
[----:B------:R-:W-:Y:S02]  /*a430*/  IMAD.MOV.U32 R49, RZ, RZ, 0x1 ;  /* 0x00000001ff317424 */ /* 0x000fe400078e00ff */
[----:B------:R-:W-:Y:S02]  /*a440*/  IMAD.MOV.U32 R60, RZ, RZ, RZ ;  /* 0x000000ffff3c7224 */ /* 0x000fe400078e00ff */
[----:B------:R-:W-:-:S07]  /*a450*/  IMAD.MOV.U32 R47, RZ, RZ, -0x1 ;  /* 0xffffffffff2f7424 */ /* 0x000fce00078e00ff */
[----:B------:R-:W-:Y:S05]  /*a460*/  WARPSYNC.COLLECTIVE R47, `(.L_x_133) ;  /* 0x000000002f087348 */ /* 0x000fea0003c00000 */
[----:B------:R0:W1:Y:S02]  /*a470*/  SHFL.UP P0, R46, R58, R49, R60 ;  /* 0x040000313a2e7389 */ /* 0x000064000000003c */
[----:B01----:R-:W-:Y:S05]  /*a480*/  ENDCOLLECTIVE ;  /* 0x000000000000791b */ /* 0x003fea0003800000 */
.L_x_133:
[----:B------:R-:W-:Y:S02]  /*a490*/  IMAD.MOV.U32 R49, RZ, RZ, 0x2 ;  /* 0x00000002ff317424 */ /* 0x000fe400078e00ff */
[----:B------:R-:W-:-:S04]  /*a4a0*/  IMAD.MOV.U32 R40, RZ, RZ, R46 ;  /* 0x000000ffff287224 */ /* 0x000fc800078e002e */
[----:B------:R-:W-:-:S04]  /*a4b0*/  @P0 IMAD.IADD R40, R39, 0x1, R40 ;  /* 0x0000000127280824 */ /* 0x000fc800078e0228 */
[----:B------:R-:W-:-:S07]  /*a4c0*/  IMAD.MOV.U32 R58, RZ, RZ, R40 ;  /* 0x000000ffff3a7224 */ /* 0x000fce00078e0028 */
[----:B------:R-:W-:Y:S05]  /*a4d0*/  WARPSYNC.COLLECTIVE R47, `(.L_x_134) ;  /* 0x000000002f087348 */ /* 0x000fea0003c00000 */
[----:B------:R0:W1:Y:S02]  /*a4e0*/  SHFL.UP P0, R46, R58, R49, R60 ;  /* 0x040000313a2e7389 */ /* 0x000064000000003c */
[----:B01----:R-:W-:Y:S05]  /*a4f0*/  ENDCOLLECTIVE ;  /* 0x000000000000791b */ /* 0x003fea0003800000 */
.L_x_134:
[----:B------:R-:W-:Y:S02]  /*a500*/  IMAD.MOV.U32 R49, RZ, RZ, 0x4 ;  /* 0x00000004ff317424 */ /* 0x000fe400078e00ff */
[----:B------:R-:W-:-:S04]  /*a510*/  IMAD.MOV.U32 R43, RZ, RZ, R46 ;  /* 0x000000ffff2b7224 */ /* 0x000fc800078e002e */
[----:B------:R-:W-:-:S04]  /*a520*/  @P0 IMAD.IADD R43, R40, 0x1, R43 ;  /* 0x00000001282b0824 */ /* 0x000fc800078e022b */
[----:B------:R-:W-:-:S07]  /*a530*/  IMAD.MOV.U32 R58, RZ, RZ, R43 ;  /* 0x000000ffff3a7224 */ /* 0x000fce00078e002b */
[----:B------:R-:W-:Y:S05]  /*a540*/  WARPSYNC.COLLECTIVE R47, `(.L_x_135) ;  /* 0x000000002f087348 */ /* 0x000fea0003c00000 */
[----:B------:R0:W1:Y:S02]  /*a550*/  SHFL.UP P0, R46, R58, R49, R60 ;  /* 0x040000313a2e7389 */ /* 0x000064000000003c */
[----:B01----:R-:W-:Y:S05]  /*a560*/  ENDCOLLECTIVE ;  /* 0x000000000000791b */ /* 0x003fea0003800000 */
.L_x_135:
[----:B------:R-:W-:Y:S02]  /*a570*/  IMAD.MOV.U32 R49, RZ, RZ, 0x8 ;  /* 0x00000008ff317424 */ /* 0x000fe400078e00ff */
[----:B------:R-:W-:-:S04]  /*a580*/  IMAD.MOV.U32 R44, RZ, RZ, R46 ;  /* 0x000000ffff2c7224 */ /* 0x000fc800078e002e */
[----:B------:R-:W-:-:S04]  /*a590*/  @P0 IMAD.IADD R44, R43, 0x1, R44 ;  /* 0x000000012b2c0824 */ /* 0x000fc800078e022c */
[----:B------:R-:W-:-:S07]  /*a5a0*/  IMAD.MOV.U32 R58, RZ, RZ, R44 ;  /* 0x000000ffff3a7224 */ /* 0x000fce00078e002c */
[----:B------:R-:W-:Y:S05]  /*a5b0*/  WARPSYNC.COLLECTIVE R47, `(.L_x_136) ;  /* 0x000000002f087348 */ /* 0x000fea0003c00000 */
[----:B------:R0:W1:Y:S02]  /*a5c0*/  SHFL.UP P0, R46, R58, R49, R60 ;  /* 0x040000313a2e7389 */ /* 0x000064000000003c */
[----:B01----:R-:W-:Y:S05]  /*a5d0*/  ENDCOLLECTIVE ;  /* 0x000000000000791b */ /* 0x003fea0003800000 */
.L_x_136:
[----:B------:R-:W-:Y:S02]  /*a5e0*/  IMAD.MOV.U32 R49, RZ, RZ, 0x10 ;  /* 0x00000010ff317424 */ /* 0x000fe400078e00ff */
[----:B------:R-:W-:-:S04]  /*a5f0*/  IMAD.MOV.U32 R45, RZ, RZ, R46 ;  /* 0x000000ffff2d7224 */ /* 0x000fc800078e002e */
[----:B------:R-:W-:-:S04]  /*a600*/  @P0 IMAD.IADD R45, R44, 0x1, R45 ;  /* 0x000000012c2d0824 */ /* 0x000fc800078e022d */
[----:B------:R-:W-:-:S07]  /*a610*/  IMAD.MOV.U32 R58, RZ, RZ, R45 ;  /* 0x000000ffff3a7224 */ /* 0x000fce00078e002d */
[----:B------:R-:W-:Y:S05]  /*a620*/  WARPSYNC.COLLECTIVE R47, `(.L_x_137) ;  /* 0x000000002f087348 */ /* 0x000fea0003c00000 */
[----:B------:R0:W1:Y:S02]  /*a630*/  SHFL.UP P0, R46, R58, R49, R60 ;  /* 0x040000313a2e7389 */ /* 0x000064000000003c */
[----:B01----:R-:W-:Y:S05]  /*a640*/  ENDCOLLECTIVE ;  /* 0x000000000000791b */ /* 0x003fea0003800000 */
.L_x_137:
[----:B------:R-:W-:Y:S05]  /*a650*/  BRA `(.L_x_138) ;  /* 0xffffff8400407947 */ /* 0x000fea000383ffff */
.L_x_139:
        /* <DEDUP_REMOVED lines=10> */
.L_x_802:


//--------------------- .text._ZN3cub18CUB_300001_SM_10006detail10radix_sort33DeviceRadixSortExclusiveSumKernelINS1_5radix10policy_hubIiiyE10Policy1000EyEEvPT0_ --------------------------
	.section	.text._ZN3cub18CUB_300001_SM_10006detail10radix_sort33DeviceRadixSortExclusiveSumKernelINS1_5radix10policy_hubIiiyE10Policy1000EyEEvPT0_,"ax",@progbits
	.align	128
        .global         _ZN3cub18CUB_300001_SM_10006detail10radix_sort33DeviceRadixSortExclusiveSumKernelINS1_5radix10policy_hubIiiyE10Policy1000EyEEvPT0_
        .type           _ZN3cub18CUB_300001_SM_10006detail10radix_sort33DeviceRadixSortExclusiveSumKernelINS1_5radix10policy_hubIiiyE10Policy1000EyEEvPT0_,@function
        .size           _ZN3cub18CUB_300001_SM_10006detail10radix_sort33DeviceRadixSortExclusiveSumKernelINS1_5radix10policy_hubIiiyE10Policy1000EyEEvPT0_,(.L_x_803 - _ZN3cub18CUB_300001_SM_10006detail10radix_sort33DeviceRadixSortExclusiveSumKernelINS1_5radix10policy_hubIiiyE10Policy1000EyEEvPT0_)
        .other          _ZN3cub18CUB_300001_SM_10006detail10radix_sort33DeviceRadixSortExclusiveSumKernelINS1_5radix10policy_hubIiiyE10Policy1000EyEEvPT0_,@"STO_CUDA_ENTRY STV_DEFAULT"
_ZN3cub18CUB_300001_SM_10006detail10radix_sort33DeviceRadixSortExclusiveSumKernelINS1_5radix10policy_hubIiiyE10Policy1000EyEEvPT0_:
.text._ZN3cub18CUB_300001_SM_10006detail10radix_sort33DeviceRadixSortExclusiveSumKernelINS1_5radix10policy_hubIiiyE10Policy1000EyEEvPT0_:
[----:B------:R-:W-:Y:S01]  /*0000*/  LDC R1, c[0x0][0x37c] ;  /* 0x0000df00ff017b82 */ /* 0x000fe20000000800 */
[----:B------:R-:W0:Y:S07]  /*0010*/  S2R R18, SR_TID.X ;  /* 0x0000000000127919 */ /* 0x000e2e0000002100 */
[----:B------:R-:W1:Y:S01]  /*0020*/  LDC.64 R16, c[0x0][0x380] ;  /* 0x0000e000ff107b82 */ /* 0x000e620000000a00 */
[----:B------:R-:W2:Y:S01]  /*0030*/  LDCU.64 UR4, c[0x0][0x358] ;  /* 0x00006b00ff0477ac */ /* 0x000ea20008000a00 */
[----:B------:R-:W3:Y:S01]  /*0040*/  S2R R5, SR_CTAID.X ;  /* 0x0000000000057919 */ /* 0x000ee20000002500 */
[----:B0-----:R-:W-:Y:S01]  /*0050*/  ISETP.GT.U32.AND P1, PT, R18, 0xff, PT ;  /* 0x000000ff1200780c */ /* 0x001fe20003f24070 */
[----:B---3--:R-:W-:-:S04]  /*0060*/  IMAD R5, R5, 0x100, R18 ;  /* 0x0000010005057824 */ /* 0x008fc800078e0212 */
[----:B-1----:R-:W-:-:S08]  /*0070*/  IMAD.WIDE R16, R5, 0x8, R16 ;  /* 0x0000000805107825 */ /* 0x002fd000078e0210 */
[----:B--2---:R-:W2:Y:S01]  /*0080*/  @!P1 LDG.E.64 R2, desc[UR4][R16.64] ;  /* 0x0000000410029981 */ /* 0x004ea2000c1e1b00 */
[----:B------:R-:W-:Y:S02]  /*0090*/  MOV R0, 0x400 ;  /* 0x0000040000007802 */ /* 0x000fe40000000f00 */
[C---:B------:R-:W-:Y:S01]  /*00a0*/  ISETP.GT.U32.AND P0, PT, R18.reuse, 0x1f, PT ;  /* 0x0000001f1200780c */ /* 0x040fe20003f04070 */
[----:B------:R-:W0:Y:S02]  /*00b0*/  S2R R5, SR_CgaCtaId ;  /* 0x0000000000057919 */ /* 0x000e240000008800 */
[----:B0-----:R-:W-:Y:S02]  /*00c0*/  LEA R5, R5, R0, 0x18 ;  /* 0x0000000005057211 */ /* 0x001fe400078ec0ff */
[----:B------:R-:W-:-:S05]  /*00d0*/  LEA.HI R0, R18, R18, RZ, 0x1d ;  /* 0x0000001212007211 */ /* 0x000fca00078fe8ff */
[----:B------:R-:W-:-:S05]  /*00e0*/  IMAD R0, R0, 0x8, R5 ;  /* 0x0000000800007824 */ /* 0x000fca00078e0205 */
[----:B--2---:R0:W-:Y:S01]  /*00f0*/  STS.64 [R0+0x10], R2 ;  /* 0x0000100200007388 */ /* 0x0041e20000000a00 */
[----:B------:R-:W-:Y:S06]  /*0100*/  BAR.SYNC.DEFER_BLOCKING 0x0 ;  /* 0x0000000000007b1d */ /* 0x000fec0000010000 */
[----:B------:R-:W-:Y:S05]  /*0110*/  @P0 BRA `(.L_x_140) ;  /* 0x0000000400240947 */ /* 0x000fea0003800000 */
[----:B------:R-:W-:Y:S01]  /*0120*/  IMAD R18, R18, 0x48, R5 ;  /* 0x0000004812127824 */ /* 0x000fe200078e0205 */
[----:B------:R-:W-:-:S04]  /*0130*/  UMOV UR6, 0xffffffff ;  /* 0xffffffff00067882 */ /* 0x000fc80000000000 */
[----:B------:R-:W-:Y:S04]  /*0140*/  LDS.64 R14, [R18+0x10] ;  /* 0x00001000120e7984 */ /* 0x000fe80000000a00 */
[----:B------:R-:W-:Y:S04]  /*0150*/  LDS.64 R12, [R18+0x18] ;  /* 0x00001800120c7984 */ /* 0x000fe80000000a00 */
[----:B------:R-:W1:Y:S04]  /*0160*/  LDS.64 R10, [R18+0x20] ;  /* 0x00002000120a7984 */ /* 0x000e680000000a00 */
[----:B------:R-:W-:Y:S04]  /*0170*/  LDS.64 R8, [R18+0x28] ;  /* 0x0000280012087984 */ /* 0x000fe80000000a00 */
[----:B------:R-:W2:Y:S04]  /*0180*/  LDS.64 R6, [R18+0x30] ;  /* 0x0000300012067984 */ /* 0x000ea80000000a00 */
[----:B------:R-:W-:Y:S04]  /*0190*/  LDS.64 R4, [R18+0x38] ;  /* 0x0000380012047984 */ /* 0x000fe80000000a00 */
[----:B0-----:R-:W0:Y:S04]  /*01a0*/  LDS.64 R2, [R18+0x40] ;  /* 0x0000400012027984 */ /* 0x001e280000000a00 */
[----:B------:R-:W3:Y:S01]  /*01b0*/  LDS.64 R20, [R18+0x48] ;  /* 0x0000480012147984 */ /* 0x000ee20000000a00 */
[----:B-1----:R-:W-:-:S04]  /*01c0*/  IADD3 R19, P3, P4, R10, R12, R14 ;  /* 0x0000000c0a137210 */ /* 0x002fc80007c7e00e */
[----:B------:R-:W-:Y:S02]  /*01d0*/  IADD3.X R23, PT, PT, R11, R13, R15, P3, P4 ;  /* 0x0000000d0b177210 */ /* 0x000fe40001fe840f */
[----:B--2---:R-:W-:-:S04]  /*01e0*/  IADD3 R19, P0, P2, R6, R19, R8 ;  /* 0x0000001306137210 */ /* 0x004fc80007a1e008 */
[----:B------:R-:W-:Y:S02]  /*01f0*/  IADD3.X R23, PT, PT, R7, R23, R9, P0, P2 ;  /* 0x0000001707177210 */ /* 0x000fe400007e4409 */
[----:B0-----:R-:W-:-:S04]  /*0200*/  IADD3 R19, P3, P4, R2, R19, R4 ;  /* 0x0000001302137210 */ /* 0x001fc80007c7e004 */
[----:B---3--:R-:W-:Y:S02]  /*0210*/  IADD3 R20, P0, PT, R20, R19, RZ ;  /* 0x0000001314147210 */ /* 0x008fe40007f1e0ff */
[----:B------:R-:W-:-:S05]  /*0220*/  IADD3.X R19, PT, PT, R3, R23, R5, P3, P4 ;  /* 0x0000001703137210 */ /* 0x000fca0001fe8405 */
[----:B------:R-:W-:Y:S01]  /*0230*/  IMAD.X R19, R21, 0x1, R19, P0 ;  /* 0x0000000115137824 */ /* 0x000fe200000e0613 */
[----:B------:R-:W-:Y:S06]  /*0240*/  BRA.DIV UR6, `(.L_x_141) ;  /* 0x0000000206f07947 */ /* 0x000fec000b800000 */
[----:B------:R-:W0:Y:S04]  /*0250*/  SHFL.UP PT, R27, R20, 0x1, RZ ;  /* 0x04200000141b7989 */ /* 0x000e2800000e00ff */
[----:B------:R-:W1:Y:S01]  /*0260*/  SHFL.UP P0, R25, R19, 0x1, RZ ;  /* 0x0420000013197989 */ /* 0x000e6200000000ff */
[----:B0-----:R-:W-:-:S04]  /*0270*/  IADD3 R22, P2, PT, R27, R20, RZ ;  /* 0x000000141b167210 */ /* 0x001fc80007f5e0ff */
[----:B-1----:R-:W-:Y:S01]  /*0280*/  SEL R27, R22, R27, P0 ;  /* 0x0000001b161b7207 */ /* 0x002fe20000000000 */
[----:B------:R-:W-:-:S04]  /*0290*/  IMAD.X R26, R25, 0x1, R19, P2 ;  /* 0x00000001191a7824 */ /* 0x000fc800010e0613 */
[----:B------:R-:W0:Y:S01]  /*02a0*/  SHFL.UP PT, R28, R27, 0x2, RZ ;  /* 0x044000001b1c7989 */ /* 0x000e2200000e00ff */
[----:B------:R-:W-:-:S05]  /*02b0*/  SEL R26, R26, R25, P0 ;  /* 0x000000191a1a7207 */ /* 0x000fca0000000000 */
[----:B------:R-:W1:Y:S01]  /*02c0*/  SHFL.UP P0, R25, R26, 0x2, RZ ;  /* 0x044000001a197989 */ /* 0x000e6200000000ff */
[----:B0-----:R-:W-:-:S05]  /*02d0*/  IADD3 R21, P2, PT, R28, R27, RZ ;  /* 0x0000001b1c157210 */ /* 0x001fca0007f5e0ff */
[----:B-1----:R-:W-:Y:S01]  /*02e0*/  IMAD.X R22, R25, 0x1, R26, P2 ;  /* 0x0000000119167824 */ /* 0x002fe200010e061a */
[----:B------:R-:W-:-:S04]  /*02f0*/  SEL R28, R21, R28, P0 ;  /* 0x0000001c151c7207 */ /* 0x000fc80000000000 */
[----:B------:R-:W-:Y:S01]  /*0300*/  SEL R29, R22, R25, P0 ;  /* 0x00000019161d7207 */ /* 0x000fe20000000000 */
        /* <DEDUP_REMOVED lines=12> */
[----:B------:R0:W1:Y:S04]  /*03d0*/  SHFL.UP PT, R28, R27, 0x10, RZ ;  /* 0x060000001b1c7989 */ /* 0x00006800000e00ff */
[----:B------:R0:W2:Y:S02]  /*03e0*/  SHFL.UP P0, R25, R26, 0x10, RZ ;  /* 0x060000001a197989 */ /* 0x0000a400000000ff */
.L_x_152:
[----:B-1----:R-:W-:-:S04]  /*03f0*/  IADD3 R21, P2, PT, R28, R27, RZ ;  /* 0x0000001b1c157210 */ /* 0x002fc80007f5e0ff */
[----:B--2---:R-:W-:Y:S01]  /*0400*/  SEL R21, R21, R28, P0 ;  /* 0x0000001c15157207 */ /* 0x004fe20000000000 */
[----:B------:R-:W-:-:S05]  /*0410*/  IMAD.X R22, R25, 0x1, R26, P2 ;  /* 0x0000000119167824 */ /* 0x000fca00010e061a */
[----:B------:R-:W-:Y:S02]  /*0420*/  SEL R22, R22, R25, P0 ;  /* 0x0000001916167207 */ /* 0x000fe40000000000 */
[----:B------:R-:W-:-:S05]  /*0430*/  IADD3 R20, P0, PT, R21, -R20, RZ ;  /* 0x8000001415147210 */ /* 0x000fca0007f1e0ff */
[----:B------:R-:W-:Y:S01]  /*0440*/  IMAD.X R21, R22, 0x1, ~R19, P0 ;  /* 0x0000000116157824 */ /* 0x000fe200000e0e13 */
[----:B------:R-:W-:-:S04]  /*0450*/  IADD3 R14, P0, PT, R14, R20, RZ ;  /* 0x000000140e0e7210 */ /* 0x000fc80007f1e0ff */
[----:B------:R1:W-:Y:S01]  /*0460*/  STS.64 [R18+0x10], R20 ;  /* 0x0000101412007388 */ /* 0x0003e20000000a00 */
[----:B------:R-:W-:Y:S01]  /*0470*/  IMAD.X R15, R15, 0x1, R21, P0 ;  /* 0x000000010f0f7824 */ /* 0x000fe200000e0615 */
        /* <DEDUP_REMOVED lines=17> */
[----:B------:R-:W-:-:S05]  /*0590*/  IMAD.X R3, R3, 0x1, R5, P0 ;  /* 0x0000000103037824 */ /* 0x000fca00000e0605 */
[----:B------:R1:W-:Y:S03]  /*05a0*/  STS.64 [R18+0x48], R2 ;  /* 0x0000480212007388 */ /* 0x0003e60000000a00 */
.L_x_140:
[----:B------:R-:W-:Y:S05]  /*05b0*/  WARPSYNC.ALL ;  /* 0x0000000000007948 */ /* 0x000fea0003800000 */
[----:B------:R-:W-:Y:S06]  /*05c0*/  BAR.SYNC.DEFER_BLOCKING 0x0 ;  /* 0x0000000000007b1d */ /* 0x000fec0000010000 */
[----:B------:R-:W-:Y:S05]  /*05d0*/  @P1 EXIT ;  /* 0x000000000000194d */ /* 0x000fea0003800000 */
[----:B01----:R-:W0:Y:S04]  /*05e0*/  LDS.64 R2, [R0+0x10] ;  /* 0x0000100000027984 */ /* 0x003e280000000a00 */
[----:B0-----:R-:W-:Y:S01]  /*05f0*/  STG.E.64 desc[UR4][R16.64], R2 ;  /* 0x0000000210007986 */ /* 0x001fe2000c101b04 */
[----:B------:R-:W-:Y:S05]  /*0600*/  EXIT ;  /* 0x000000000000794d */ /* 0x000fea0003800000 */
.L_x_141:
[----:B------:R-:W-:Y:S02]  /*0610*/  IMAD.MOV.U32 R24, RZ, RZ, R20 ;  /* 0x000000ffff187224 */ /* 0x000fe400078e0014 */
[----:B------:R-:W-:Y:S02]  /*0620*/  IMAD.MOV.U32 R23, RZ, RZ, 0x1 ;  /* 0x00000001ff177424 */ /* 0x000fe400078e00ff */
[----:B------:R-:W-:Y:S02]  /*0630*/  IMAD.MOV.U32 R22, RZ, RZ, RZ ;  /* 0x000000ffff167224 */ /* 0x000fe400078e00ff */
[----:B------:R-:W-:-:S07]  /*0640*/  IMAD.MOV.U32 R21, RZ, RZ, -0x1 ;  /* 0xffffffffff157424 */ /* 0x000fce00078e00ff */
[----:B------:R-:W-:Y:S05]  /*0650*/  WARPSYNC.COLLECTIVE R21, `(.L_x_142) ;  /* 0x0000000015087348 */ /* 0x000fea0003c00000 */
[----:B------:R0:W1:Y:S02]  /*0660*/  SHFL.UP P0, R25, R24, R23, R22 ;  /* 0x0400001718197389 */ /* 0x0000640000000016 */
[----:B01----:R-:W-:Y:S05]  /*0670*/  ENDCOLLECTIVE ;  /* 0x000000000000791b */ /* 0x003fea0003800000 */
.L_x_142:
[----:B------:R-:W-:Y:S02]  /*0680*/  IMAD.MOV.U32 R24, RZ, RZ, R19 ;  /* 0x000000ffff187224 */ /* 0x000fe400078e0013 */
[----:B------:R-:W-:-:S07]  /*0690*/  IMAD.MOV.U32 R27, RZ, RZ, R25 ;  /* 0x000000ffff1b7224 */ /* 0x000fce00078e0019 */
[----:B------:R-:W-:Y:S05]  /*06a0*/  WARPSYNC.COLLECTIVE R21, `(.L_x_143) ;  /* 0x0000000015087348 */ /* 0x000fea0003c00000 */
[----:B------:R0:W1:Y:S02]  /*06b0*/  SHFL.UP P0, R25, R24, R23, R22 ;  /* 0x0400001718197389 */ /* 0x0000640000000016 */
[----:B01----:R-:W-:Y:S05]  /*06c0*/  ENDCOLLECTIVE ;  /* 0x000000000000791b */ /* 0x003fea0003800000 */
.L_x_143:
[----:B------:R-:W-:Y:S01]  /*06d0*/  IADD3 R26, P2, PT, R27, R20, RZ ;  /* 0x000000141b1a7210 */ /* 0x000fe20007f5e0ff */
[----:B------:R-:W-:-:S03]  /*06e0*/  IMAD.MOV.U32 R23, RZ, RZ, 0x2 ;  /* 0x00000002ff177424 */ /* 0x000fc600078e00ff */
[----:B------:R-:W-:Y:S01]  /*06f0*/  SEL R27, R26, R27, P0 ;  /* 0x0000001b1a1b7207 */ /* 0x000fe20000000000 */
[----:B------:R-:W-:-:S04]  /*0700*/  IMAD.X R26, R25, 0x1, R19, P2 ;  /* 0x00000001191a7824 */ /* 0x000fc800010e0613 */
[----:B------:R-:W-:Y:S01]  /*0710*/  IMAD.MOV.U32 R24, RZ, RZ, R27 ;  /* 0x000000ffff187224 */ /* 0x000fe200078e001b */
[----:B------:R-:W-:-:S07]  /*0720*/  SEL R26, R26, R25, P0 ;  /* 0x000000191a1a7207 */ /* 0x000fce0000000000 */
[----:B------:R-:W-:Y:S05]  /*0730*/  WARPSYNC.COLLECTIVE R21, `(.L_x_144) ;  /* 0x0000000015087348 */ /* 0x000fea0003c00000 */
[----:B------:R0:W1:Y:S02]  /*0740*/  SHFL.UP P0, R25, R24, R23, R22 ;  /* 0x0400001718197389 */ /* 0x0000640000000016 */
[----:B01----:R-:W-:Y:S05]  /*0750*/  ENDCOLLECTIVE ;  /* 0x000000000000791b */ /* 0x003fea0003800000 */
.L_x_144:
[----:B------:R-:W-:Y:S02]  /*0760*/  IMAD.MOV.U32 R24, RZ, RZ, R26 ;  /* 0x000000ffff187224 */ /* 0x000fe400078e001a */
[----:B------:R-:W-:-:S07]  /*0770*/  IMAD.MOV.U32 R28, RZ, RZ, R25 ;  /* 0x000000ffff1c7224 */ /* 0x000fce00078e0019 */
[----:B------:R-:W-:Y:S05]  /*0780*/  WARPSYNC.COLLECTIVE R21, `(.L_x_145) ;  /* 0x0000000015087348 */ /* 0x000fea0003c00000 */
[----:B------:R0:W1:Y:S02]  /*0790*/  SHFL.UP P0, R25, R24, R23, R22 ;  /* 0x0400001718197389 */ /* 0x0000640000000016 */
[----:B01----:R-:W-:Y:S05]  /*07a0*/  ENDCOLLECTIVE ;  /* 0x000000000000791b */ /* 0x003fea0003800000 */
.L_x_145:
        /* <DEDUP_REMOVED lines=9> */
.L_x_146:
[----:B------:R-:W-:Y:S02]  /*0840*/  IMAD.MOV.U32 R24, RZ, RZ, R29 ;  /* 0x000000ffff187224 */ /* 0x000fe400078e001d */
[----:B------:R-:W-:-:S07]  /*0850*/  IMAD.MOV.U32 R27, RZ, RZ, R25 ;  /* 0x000000ffff1b7224 */ /* 0x000fce00078e0019 */
[----:B------:R-:W-:Y:S05]  /*0860*/  WARPSYNC.COLLECTIVE R21, `(.L_x_147) ;  /* 0x0000000015087348 */ /* 0x000fea0003c00000 */
[----:B------:R0:W1:Y:S02]  /*0870*/  SHFL.UP P0, R25, R24, R23, R22 ;  /* 0x0400001718197389 */ /* 0x0000640000000016 */
[----:B01----:R-:W-:Y:S05]  /*0880*/  ENDCOLLECTIVE ;  /* 0x000000000000791b */ /* 0x003fea0003800000 */
.L_x_147:
        /* <DEDUP_REMOVED lines=9> */
.L_x_148:
[----:B------:R-:W-:Y:S02]  /*0920*/  IMAD.MOV.U32 R24, RZ, RZ, R29 ;  /* 0x000000ffff187224 */ /* 0x000fe400078e001d */
[----:B------:R-:W-:-:S07]  /*0930*/  IMAD.MOV.U32 R27, RZ, RZ, R25 ;  /* 0x000000ffff1b7224 */ /* 0x000fce00078e0019 */
[----:B------:R-:W-:Y:S05]  /*0940*/  WARPSYNC.COLLECTIVE R21, `(.L_x_149) ;  /* 0x0000000015087348 */ /* 0x000fea0003c00000 */
[----:B------:R0:W1:Y:S02]  /*0950*/  SHFL.UP P0, R25, R24, R23, R22 ;  /* 0x0400001718197389 */ /* 0x0000640000000016 */
[----:B01----:R-:W-:Y:S05]  /*0960*/  ENDCOLLECTIVE ;  /* 0x000000000000791b */ /* 0x003fea0003800000 */
.L_x_149:
        /* <DEDUP_REMOVED lines=9> */
.L_x_150:
[----:B------:R-:W-:Y:S02]  /*0a00*/  IMAD.MOV.U32 R24, RZ, RZ, R26 ;  /* 0x000000ffff187224 */ /* 0x000fe400078e001a */
[----:B------:R-:W-:-:S07]  /*0a10*/  IMAD.MOV.U32 R28, RZ, RZ, R25 ;  /* 0x000000ffff1c7224 */ /* 0x000fce00078e0019 */
[----:B------:R-:W-:Y:S05]  /*0a20*/  WARPSYNC.COLLECTIVE R21, `(.L_x_151) ;  /* 0x0000000015087348 */ /* 0x000fea0003c00000 */
[----:B------:R0:W1:Y:S02]  /*0a30*/  SHFL.UP P0, R25, R24, R23, R22 ;  /* 0x0400001718197389 */ /* 0x0000640000000016 */
[----:B01----:R-:W-:Y:S05]  /*0a40*/  ENDCOLLECTIVE ;  /* 0x000000000000791b */ /* 0x003fea0003800000 */
.L_x_151:
[----:B------:R-:W-:Y:S05]  /*0a50*/  BRA `(.L_x_152) ;  /* 0xfffffff800647947 */ /* 0x000fea000383ffff */
.L_x_153:
        /* <DEDUP_REMOVED lines=10> */
.L_x_803:


//--------------------- .text._ZN3cub18CUB_300001_SM_10006detail10radix_sort30DeviceRadixSortHistogramKernelINS1_5radix10policy_hubIiiyE10Policy1000ELNS0_9SortOrderE0EiyNS1_21identity_decomposer_tEEEvPT2_PKT1_SA_iiT3_ --------------------------
	.section	.text._ZN3cub18CUB_300001_SM_10006detail10radix_sort30DeviceRadixSortHistogramKernelINS1_5radix10policy_hubIiiyE10Policy1000ELNS0_9SortOrderE0EiyNS1_21identity_decomposer_tEEEvPT2_PKT1_SA_iiT3_,"ax",@progbits
	.align	128
        .global         _ZN3cub18CUB_300001_SM_10006detail10radix_sort30DeviceRadixSortHistogramKernelINS1_5radix10policy_hubIiiyE10Policy1000ELNS0_9SortOrderE0EiyNS1_21identity_decomposer_tEEEvPT2_PKT1_SA_iiT3_
        .type           _ZN3cub18CUB_300001_SM_10006detail10radix_sort30DeviceRadixSortHistogramKernelINS1_5radix10policy_hubIiiyE10Policy1000ELNS0_9SortOrderE0EiyNS1_21identity_decomposer_tEEEvPT2_PKT1_SA_iiT3_,@function
        .size           _ZN3cub18CUB_300001_SM_10006detail10radix_sort30DeviceRadixSortHistogramKernelINS1_5radix10policy_hubIiiyE10Policy1000ELNS0_9SortOrderE0EiyNS1_21identity_decomposer_tEEEvPT2_PKT1_SA_iiT3_,(.L_x_804 - _ZN3cub18CUB_300001_SM_10006detail10radix_sort30DeviceRadixSortHistogramKernelINS1_5radix10policy_hubIiiyE10Policy1000ELNS0_9SortOrderE0EiyNS1_21identity_decomposer_tEEEvPT2_PKT1_SA_iiT3_)
        .other          _ZN3cub18CUB_300001_SM_10006detail10radix_sort30DeviceRadixSortHistogramKernelINS1_5radix10policy_hubIiiyE10Policy1000ELNS0_9SortOrderE0EiyNS1_21identity_decomposer_tEEEvPT2_PKT1_SA_iiT3_,@"STO_CUDA_ENTRY STV_DEFAULT"
_ZN3cub18CUB_300001_SM_10006detail10radix_sort30DeviceRadixSortHistogramKernelINS1_5radix10policy_hubIiiyE10Policy1000ELNS0_9SortOrderE0EiyNS1_21identity_decomposer_tEEEvPT2_PKT1_SA_iiT3_:
.text._ZN3cub18CUB_300001_SM_10006detail10radix_sort30DeviceRadixSortHistogramKernelINS1_5radix10policy_hubIiiyE10Policy1000ELNS0_9SortOrderE0EiyNS1_21identity_decomposer_tEEEvPT2_PKT1_SA_iiT3_:
[----:B------:R-:W-:Y:S01]  /*0000*/  LDC R1, c[0x0][0x37c] ;  /* 0x0000df00ff017b82 */ /* 0x000fe20000000800 */
[----:B------:R-:W0:Y:S02]  /*0010*/  LDCU.64 UR14, c[0x0][0x390] ;  /* 0x00007200ff0e77ac */ /* 0x000e240008000a00 */
[----:B0-----:R-:W-:-:S04]  /*0020*/  ISETP.NE.U32.AND P0, PT, RZ, UR14, PT ;  /* 0x0000000eff007c0c */ /* 0x001fc8000bf05070 */
[----:B------:R-:W-:-:S13]  /*0030*/  ISETP.NE.AND.EX P0, PT, RZ, UR15, PT, P0 ;  /* 0x0000000fff007c0c */ /* 0x000fda000bf05300 */
[----:B------:R-:W-:Y:S05]  /*0040*/  @!P0 EXIT ;  /* 0x000000000000894d */ /* 0x000fea0003800000 */
[----:B------:R-:W-:Y:S01]  /*0050*/  UIADD3 UR11, UP0, UPT, UR14, -0x1, URZ ;  /* 0xffffffff0e0b7890 */ /* 0x000fe2000ff1e0ff */
[----:B------:R-:W0:Y:S01]  /*0060*/  S2R R4, SR_TID.X ;  /* 0x0000000000047919 */ /* 0x000e220000002100 */
[----:B------:R-:W1:Y:S01]  /*0070*/  LDCU.64 UR4, c[0x0][0x398] ;  /* 0x00007300ff0477ac */ /* 0x000e620008000a00 */
[----:B------:R-:W2:Y:S01]  /*0080*/  S2UR UR7, SR_CgaCtaId ;  /* 0x00000000000779c3 */ /* 0x000ea20000008800 */
[----:B------:R-:W-:Y:S01]  /*0090*/  UIADD3.X UR12, UPT, UPT, UR15, -0x1, URZ, UP0, !UPT ;  /* 0xffffffff0f0c7890 */ /* 0x000fe200087fe4ff */
[----:B------:R-:W-:Y:S01]  /*00a0*/  UMOV UR6, 0x400 ;  /* 0x0000040000067882 */ /* 0x000fe20000000000 */
[----:B------:R-:W3:Y:S05]  /*00b0*/  LDCU.64 UR20, c[0x0][0x358] ;  /* 0x00006b00ff1477ac */ /* 0x000eea0008000a00 */
[----:B------:R-:W4:Y:S01]  /*00c0*/  S2UR UR8, SR_CTAID.X ;  /* 0x00000000000879c3 */ /* 0x000f220000002500 */
[----:B------:R-:W-:Y:S01]  /*00d0*/  USHF.R.U64 UR11, UR11, 0x1e, UR12 ;  /* 0x0000001e0b0b7899 */ /* 0x000fe2000800120c */
[----:B------:R-:W0:Y:S03]  /*00e0*/  LDCU UR28, c[0x0][0x370] ;  /* 0x00006e00ff1c77ac */ /* 0x000e260008000800 */
[----:B------:R-:W-:-:S02]  /*00f0*/  UIADD3 UR11, UP0, UPT, UR11, 0x1, URZ ;  /* 0x000000010b0b7890 */ /* 0x000fc4000ff1e0ff */
[----:B-1----:R-:W-:Y:S02]  /*0100*/  UIADD3 UR4, UPT, UPT, UR5, 0x7, -UR4 ;  /* 0x0000000705047890 */ /* 0x002fe4000fffe804 */
[----:B------:R-:W-:Y:S02]  /*0110*/  ULEA.HI.X UR12, UR12, URZ, URZ, 0x2, UP0 ;  /* 0x000000ff0c0c7291 */ /* 0x000fe400080f14ff */
[----:B------:R-:W-:Y:S02]  /*0120*/  UISETP.LT.U32.AND UP0, UPT, UR11, UR14, UPT ;  /* 0x0000000e0b00728c */ /* 0x000fe4000bf01070 */
[----:B------:R-:W-:Y:S02]  /*0130*/  USHF.R.S32.HI UR5, URZ, 0x1f, UR4 ;  /* 0x0000001fff057899 */ /* 0x000fe40008011404 */
[----:B------:R-:W-:Y:S02]  /*0140*/  UISETP.LT.U32.AND.EX UP0, UPT, UR12, UR15, UPT, UP0 ;  /* 0x0000000f0c00728c */ /* 0x000fe4000bf01100 */
[----:B------:R-:W-:-:S02]  /*0150*/  ULEA.HI UR5, UR5, UR4, URZ, 0x3 ;  /* 0x0000000405057291 */ /* 0x000fc4000f8f18ff */
[----:B------:R-:W-:Y:S01]  /*0160*/  USEL UR11, UR11, UR14, UP0 ;  /* 0x0000000e0b0b7287 */ /* 0x000fe20008000000 */
[C---:B0-----:R-:W-:Y:S01]  /*0170*/  VIADD R21, R4.reuse, 0x780 ;  /* 0x0000078004157836 */ /* 0x041fe20000000000 */
[----:B------:R-:W-:Y:S02]  /*0180*/  USEL UR12, UR12, UR15, UP0 ;  /* 0x0000000f0c0c7287 */ /* 0x000fe40008000000 */
[----:B------:R-:W-:Y:S02]  /*0190*/  UISETP.GE.AND UP0, UPT, UR4, 0x8, UPT ;  /* 0x000000080400788c */ /* 0x000fe4000bf06270 */
[----:B--2---:R-:W-:Y:S02]  /*01a0*/  ULEA UR6, UR7, UR6, 0x18 ;  /* 0x0000000607067291 */ /* 0x004fe4000f8ec0ff */
[----:B------:R-:W-:Y:S02]  /*01b0*/  USHF.R.S32.HI UR5, URZ, 0x3, UR5 ;  /* 0x00000003ff057899 */ /* 0x000fe40008011405 */
[----:B------:R-:W-:Y:S01]  /*01c0*/  PLOP3.LUT P0, PT, PT, PT, UP0, 0x80, 0x8 ;  /* 0x000000000008781c */ /* 0x000fe20003f0f008 */
[----:B----4-:R-:W-:Y:S01]  /*01d0*/  USHF.L.U32 UR8, UR8, 0xb, URZ ;  /* 0x0000000b08087899 */ /* 0x010fe200080006ff */
[C---:B------:R-:W-:Y:S01]  /*01e0*/  LEA R0, R4.reuse, UR6, 0x2 ;  /* 0x0000000604007c11 */ /* 0x040fe2000f8e10ff */
[----:B------:R-:W-:Y:S01]  /*01f0*/  UIADD3 UR22, UPT, UPT, UR5, -0x1, URZ ;  /* 0xffffffff05167890 */ /* 0x000fe2000fffe0ff */
[----:B------:R-:W-:Y:S01]  /*0200*/  ISETP.GT.U32.OR P0, PT, R4, 0xff, !P0 ;  /* 0x000000ff0400780c */ /* 0x000fe20004704470 */
[----:B------:R-:W-:-:S02]  /*0210*/  ULOP3.LUT UR23, UR5, 0xf, URZ, 0xc0, !UPT ;  /* 0x0000000f05177892 */ /* 0x000fc4000f8ec0ff */
[----:B------:R-:W-:Y:S01]  /*0220*/  ULOP3.LUT UR24, UR5, 0x7, URZ, 0xc0, !UPT ;  /* 0x0000000705187892 */ /* 0x000fe2000f8ec0ff */
[----:B------:R-:W-:Y:S01]  /*0230*/  P2R R20, PR, RZ, 0x1 ;  /* 0x00000001ff147803 */ /* 0x000fe20000000000 */
[----:B------:R-:W-:Y:S02]  /*0240*/  ULOP3.LUT UR25, UR5, 0x3, URZ, 0xc0, !UPT ;  /* 0x0000000305197892 */ /* 0x000fe4000f8ec0ff */
[----:B------:R-:W-:Y:S02]  /*0250*/  ULOP3.LUT UR26, UR5, 0xffffff0, URZ, 0xc0, !UPT ;  /* 0x0ffffff0051a7892 */ /* 0x000fe4000f8ec0ff */
[----:B------:R-:W-:Y:S02]  /*0260*/  ULOP3.LUT UR27, UR5, 0xffffff8, URZ, 0xc0, !UPT ;  /* 0x0ffffff8051b7892 */ /* 0x000fe4000f8ec0ff */
[----:B------:R-:W-:Y:S01]  /*0270*/  ULOP3.LUT UR9, UR5, 0x1, URZ, 0xc0, !UPT ;  /* 0x0000000105097892 */ /* 0x000fe2000f8ec0ff */
[----:B------:R-:W-:Y:S01]  /*0280*/  UMOV UR6, URZ ;  /* 0x000000ff00067c82 */ /* 0x000fe20008000000 */
[----:B---3--:R-:W-:-:S10]  /*0290*/  UMOV UR7, URZ ;  /* 0x000000ff00077c82 */ /* 0x008fd40008000000 */
.L_x_237:
[----:B------:R-:W-:Y:S01]  /*02a0*/  ISETP.NE.AND P0, PT, R20, RZ, PT ;  /* 0x000000ff1400720c */ /* 0x000fe20003f05270 */
[----:B------:R-:W-:-:S12]  /*02b0*/  BSSY.RECONVERGENT B0, `(.L_x_154) ;  /* 0x000007c000007945 */ /* 0x000fd80003800200 */
[----:B012345:R-:W-:Y:S05]  /*02c0*/  @P0 BRA `(.L_x_155) ;  /* 0x0000000400e80947 */ /* 0x03ffea0003800000 */
[----:B------:R-:W-:Y:S02]  /*02d0*/  IMAD.U32 R2, RZ, RZ, UR22 ;  /* 0x00000016ff027e24 */ /* 0x000fe4000f8e00ff */
[----:B------:R-:W-:-:S03]  /*02e0*/  IMAD.MOV.U32 R3, RZ, RZ, RZ ;  /* 0x000000ffff037224 */ /* 0x000fc600078e00ff */
[----:B------:R-:W-:-:S13]  /*02f0*/  ISETP.GE.U32.AND P1, PT, R2, 0xf, PT ;  /* 0x0000000f0200780c */ /* 0x000fda0003f26070 */
[----:B------:R-:W-:Y:S05]  /*0300*/  @!P1 BRA `(.L_x_156) ;  /* 0x00000000005c9947 */ /* 0x000fea0003800000 */
[----:B------:R-:W-:Y:S01]  /*0310*/  VIADD R2, R0, 0x2000 ;  /* 0x0000200000027836 */ /* 0x000fe20000000000 */
[----:B------:R-:W-:-:S12]  /*0320*/  UIADD3 UR4, UPT, UPT, -UR26, URZ, URZ ;  /* 0x000000ff1a047290 */ /* 0x000fd8000fffe1ff */
.L_x_157:
[----:B------:R-:W-:Y:S01]  /*0330*/  UIADD3 UR4, UPT, UPT, UR4, 0x10, URZ ;  /* 0x0000001004047890 */ /* 0x000fe2000fffe0ff */
[----:B------:R-:W-:Y:S03]  /*0340*/  STS [R2+-0x2000], RZ ;  /* 0xffe000ff02007388 */ /* 0x000fe60000000800 */
[----:B------:R-:W-:Y:S01]  /*0350*/  UISETP.NE.AND UP0, UPT, UR4, URZ, UPT ;  /* 0x000000ff0400728c */ /* 0x000fe2000bf05270 */
        /* <DEDUP_REMOVED lines=16> */
[----:B------:R-:W-:Y:S06]  /*0460*/  BRA.U UP0, `(.L_x_157) ;  /* 0xfffffffd00b07547 */ /* 0x000fec000b83ffff */
[----:B------:R-:W-:-:S07]  /*0470*/  IMAD.U32 R3, RZ, RZ, UR26 ;  /* 0x0000001aff037e24 */ /* 0x000fce000f8e00ff */
.L_x_156:
[----:B------:R-:W-:Y:S01]  /*0480*/  ISETP.NE.AND P0, PT, RZ, UR23, PT ;  /* 0x00000017ff007c0c */ /* 0x000fe2000bf05270 */
[----:B------:R-:W-:Y:S01]  /*0490*/  IMAD.U32 R6, RZ, RZ, UR24 ;  /* 0x00000018ff067e24 */ /* 0x000fe2000f8e00ff */
[----:B------:R-:W-:-:S03]  /*04a0*/  MOV R2, UR23 ;  /* 0x0000001700027c02 */ /* 0x000fc60008000f00 */
[----:B------:R-:W-:Y:S02]  /*04b0*/  VIADD R6, R6, 0xffffffff ;  /* 0xffffffff06067836 */ /* 0x000fe40000000000 */
[----:B------:R-:W-:-:S06]  /*04c0*/  VIADD R2, R2, 0xffffffff ;  /* 0xffffffff02027836 */ /* 0x000fcc0000000000 */
[----:B------:R-:W-:Y:S05]  /*04d0*/  @!P0 BRA `(.L_x_158) ;  /* 0x00000000007c8947 */ /* 0x000fea0003800000 */
[----:B------:R-:W-:Y:S01]  /*04e0*/  ISETP.GE.U32.AND P2, PT, R2, 0x7, PT ;  /* 0x000000070200780c */ /* 0x000fe20003f46070 */
[----:B------:R-:W-:-:S12]  /*04f0*/  UISETP.NE.AND UP0, UPT, UR24, URZ, UPT ;  /* 0x000000ff1800728c */ /* 0x000fd8000bf05270 */
[----:B------:R-:W-:Y:S05]  /*0500*/  @!P2 BRA `(.L_x_159) ;  /* 0x000000000028a947 */ /* 0x000fea0003800000 */
        /* <DEDUP_REMOVED lines=10> */
.L_x_159:
[----:B------:R-:W-:Y:S05]  /*05b0*/  BRA.U !UP0, `(.L_x_158) ;  /* 0x0000000108447547 */ /* 0x000fea000b800000 */
[----:B------:R-:W-:Y:S01]  /*05c0*/  ISETP.GE.U32.AND P2, PT, R6, 0x3, PT ;  /* 0x000000030600780c */ /* 0x000fe20003f46070 */
[----:B------:R-:W-:-:S12]  /*05d0*/  UISETP.NE.AND UP0, UPT, UR25, URZ, UPT ;  /* 0x000000ff1900728c */ /* 0x000fd8000bf05270 */
[C---:B0-----:R-:W-:Y:S02]  /*05e0*/  @P2 IMAD R5, R3.reuse, 0x400, R0 ;  /* 0x0000040003052824 */ /* 0x041fe400078e0200 */
[----:B------:R-:W-:-:S03]  /*05f0*/  @P2 VIADD R3, R3, 0x4 ;  /* 0x0000000403032836 */ /* 0x000fc60000000000 */
[----:B------:R1:W-:Y:S04]  /*0600*/  @P2 STS [R5], RZ ;  /* 0x000000ff05002388 */ /* 0x0003e80000000800 */
[----:B------:R1:W-:Y:S04]  /*0610*/  @P2 STS [R5+0x400], RZ ;  /* 0x000400ff05002388 */ /* 0x0003e80000000800 */
[----:B------:R1:W-:Y:S04]  /*0620*/  @P2 STS [R5+0x800], RZ ;  /* 0x000800ff05002388 */ /* 0x0003e80000000800 */
[----:B------:R1:W-:Y:S01]  /*0630*/  @P2 STS [R5+0xc00], RZ ;  /* 0x000c00ff05002388 */ /* 0x0003e20000000800 */
[----:B------:R-:W-:Y:S05]  /*0640*/  BRA.U !UP0, `(.L_x_158) ;  /* 0x0000000108207547 */ /* 0x000fea000b800000 */
[----:B------:R-:W-:Y:S01]  /*0650*/  IMAD R3, R3, 0x400, R0 ;  /* 0x0000040003037824 */ /* 0x000fe200078e0200 */
[----:B------:R-:W-:-:S04]  /*0660*/  UISETP.NE.AND UP0, UPT, UR25, 0x1, UPT ;  /* 0x000000011900788c */ /* 0x000fc8000bf05270 */
[----:B------:R2:W-:Y:S05]  /*0670*/  STS [R3], RZ ;  /* 0x000000ff03007388 */ /* 0x0005ea0000000800 */
[----:B------:R-:W-:Y:S05]  /*0680*/  BRA.U !UP0, `(.L_x_158) ;  /* 0x0000000108107547 */ /* 0x000fea000b800000 */
[----:B------:R-:W-:Y:S01]  /*0690*/  UISETP.NE.AND UP0, UPT, UR25, 0x2, UPT ;  /* 0x000000021900788c */ /* 0x000fe2000bf05270 */
[----:B------:R3:W-:Y:S05]  /*06a0*/  STS [R3+0x400], RZ ;  /* 0x000400ff03007388 */ /* 0x0007ea0000000800 */
[----:B------:R-:W-:-:S13]  /*06b0*/  PLOP3.LUT P2, PT, PT, PT, UP0, 0x80, 0x8 ;  /* 0x000000000008781c */ /* 0x000fda0003f4f008 */
[----:B------:R3:W-:Y:S02]  /*06c0*/  @P2 STS [R3+0x800], RZ ;  /* 0x000800ff03002388 */ /* 0x0007e40000000800 */
.L_x_158:
[----:B------:R-:W-:-:S13]  /*06d0*/  ISETP.GT.U32.AND P2, PT, R4, 0x7f, PT ;  /* 0x0000007f0400780c */ /* 0x000fda0003f44070 */
[----:B------:R-:W-:Y:S05]  /*06e0*/  @P2 BRA `(.L_x_155) ;  /* 0x0000000000e02947 */ /* 0x000fea0003800000 */
[----:B--23--:R-:W-:Y:S01]  /*06f0*/  HFMA2 R3, -RZ, RZ, 0, 0 ;  /* 0x00000000ff037431 */ /* 0x00cfe200000001ff */
[----:B------:R-:W-:Y:S06]  /*0700*/  @!P1 BRA `(.L_x_160) ;  /* 0x0000000000589947 */ /* 0x000fec0003800000 */
[----:B------:R-:W-:-:S07]  /*0710*/  IMAD.MOV.U32 R3, RZ, RZ, RZ ;  /* 0x000000ffff037224 */ /* 0x000fce00078e00ff */
.L_x_161:
[C---:B012---:R-:W-:Y:S02]  /*0720*/  IMAD R5, R3.reuse, 0x400, R0 ;  /* 0x0000040003057824 */ /* 0x047fe400078e0200 */
[----:B------:R-:W-:-:S03]  /*0730*/  VIADD R3, R3, 0x10 ;  /* 0x0000001003037836 */ /* 0x000fc60000000000 */
[----:B------:R2:W-:Y:S02]  /*0740*/  STS [R5+0x200], RZ ;  /* 0x000200ff05007388 */ /* 0x0005e40000000800 */
[----:B------:R-:W-:Y:S02]  /*0750*/  ISETP.NE.AND P1, PT, R3, UR26, PT ;  /* 0x0000001a03007c0c */ /* 0x000fe4000bf25270 */
[----:B------:R2:W-:Y:S04]  /*0760*/  STS [R5+0x600], RZ ;  /* 0x000600ff05007388 */ /* 0x0005e80000000800 */
        /* <DEDUP_REMOVED lines=13> */
[----:B------:R2:W-:Y:S01]  /*0840*/  STS [R5+0x3e00], RZ ;  /* 0x003e00ff05007388 */ /* 0x0005e20000000800 */
[----:B------:R-:W-:Y:S05]  /*0850*/  @P1 BRA `(.L_x_161) ;  /* 0xfffffffc00b01947 */ /* 0x000fea000383ffff */
[----:B------:R-:W-:-:S07]  /*0860*/  IMAD.U32 R3, RZ, RZ, UR26 ;  /* 0x0000001aff037e24 */ /* 0x000fce000f8e00ff */
.L_x_160:
[----:B------:R-:W-:Y:S05]  /*0870*/  @!P0 BRA `(.L_x_155) ;  /* 0x00000000007c8947 */ /* 0x000fea0003800000 */
[----:B------:R-:W-:Y:S01]  /*0880*/  ISETP.GE.U32.AND P0, PT, R2, 0x7, PT ;  /* 0x000000070200780c */ /* 0x000fe20003f06070 */
[----:B------:R-:W-:-:S12]  /*0890*/  UISETP.NE.AND UP0, UPT, UR24, URZ, UPT ;  /* 0x000000ff1800728c */ /* 0x000fd8000bf05270 */
[----:B------:R-:W-:Y:S05]  /*08a0*/  @!P0 BRA `(.L_x_162) ;  /* 0x0000000000288947 */ /* 0x000fea0003800000 */
[C---:B------:R-:W-:Y:S02]  /*08b0*/  IMAD R2, R3.reuse, 0x400, R0 ;  /* 0x0000040003027824 */ /* 0x040fe400078e0200 */
[----:B------:R-:W-:-:S03]  /*08c0*/  VIADD R3, R3, 0x8 ;  /* 0x0000000803037836 */ /* 0x000fc60000000000 */
[----:B------:R3:W-:Y:S04]  /*08d0*/  STS [R2+0x200], RZ ;  /* 0x000200ff02007388 */ /* 0x0007e80000000800 */
[----:B------:R3:W-:Y:S04]  /*08e0*/  STS [R2+0x600], RZ ;  /* 0x000600ff02007388 */ /* 0x0007e80000000800 */
[----:B------:R3:W-:Y:S04]  /*08f0*/  STS [R2+0xa00], RZ ;  /* 0x000a00ff02007388 */ /* 0x0007e80000000800 */
[----:B------:R3:W-:Y:S04]  /*0900*/  STS [R2+0xe00], RZ ;  /* 0x000e00ff02007388 */ /* 0x0007e80000000800 */
[----:B------:R3:W-:Y:S04]  /*0910*/  STS [R2+0x1200], RZ ;  /* 0x001200ff02007388 */ /* 0x0007e80000000800 */
[----:B------:R3:W-:Y:S04]  /*0920*/  STS [R2+0x1600], RZ ;  /* 0x001600ff02007388 */ /* 0x0007e80000000800 */
[----:B------:R3:W-:Y:S04]  /*0930*/  STS [R2+0x1a00], RZ ;  /* 0x001a00ff02007388 */ /* 0x0007e80000000800 */
[----:B------:R3:W-:Y:S02]  /*0940*/  STS [R2+0x1e00], RZ ;  /* 0x001e00ff02007388 */ /* 0x0007e40000000800 */
.L_x_162:
[----:B------:R-:W-:Y:S05]  /*0950*/  BRA.U !UP0, `(.L_x_155) ;  /* 0x0000000108447547 */ /* 0x000fea000b800000 */
[----:B------:R-:W-:Y:S01]  /*0960*/  ISETP.GE.U32.AND P0, PT, R6, 0x3, PT ;  /* 0x000000030600780c */ /* 0x000fe20003f06070 */
[----:B------:R-:W-:-:S12]  /*0970*/  UISETP.NE.AND UP0, UPT, UR25, URZ, UPT ;  /* 0x000000ff1900728c */ /* 0x000fd8000bf05270 */
[C---:B---3--:R-:W-:Y:S01]  /*0980*/  @P0 IMAD R2, R3.reuse, 0x400, R0 ;  /* 0x0000040003020824 */ /* 0x048fe200078e0200 */
[----:B------:R-:W-:-:S04]  /*0990*/  @P0 IADD3 R3, PT, PT, R3, 0x4, RZ ;  /* 0x0000000403030810 */ /* 0x000fc80007ffe0ff */
[----:B------:R4:W-:Y:S04]  /*09a0*/  @P0 STS [R2+0x200], RZ ;  /* 0x000200ff02000388 */ /* 0x0009e80000000800 */
[----:B------:R4:W-:Y:S04]  /*09b0*/  @P0 STS [R2+0x600], RZ ;  /* 0x000600ff02000388 */ /* 0x0009e80000000800 */
[----:B------:R4:W-:Y:S04]  /*09c0*/  @P0 STS [R2+0xa00], RZ ;  /* 0x000a00ff02000388 */ /* 0x0009e80000000800 */
[----:B------:R4:W-:Y:S01]  /*09d0*/  @P0 STS [R2+0xe00], RZ ;  /* 0x000e00ff02000388 */ /* 0x0009e20000000800 */
[----:B------:R-:W-:Y:S05]  /*09e0*/  BRA.U !UP0, `(.L_x_155) ;  /* 0x0000000108207547 */ /* 0x000fea000b800000 */
[----:B------:R-:W-:Y:S01]  /*09f0*/  IMAD R3, R3, 0x400, R0 ;  /* 0x0000040003037824 */ /* 0x000fe200078e0200 */
[----:B------:R-:W-:-:S04]  /*0a00*/  UISETP.NE.AND UP0, UPT, UR25, 0x1, UPT ;  /* 0x000000011900788c */ /* 0x000fc8000bf05270 */
[----:B------:R3:W-:Y:S05]  /*0a10*/  STS [R3+0x200], RZ ;  /* 0x000200ff03007388 */ /* 0x0007ea0000000800 */
[----:B------:R-:W-:Y:S05]  /*0a20*/  BRA.U !UP0, `(.L_x_155) ;  /* 0x0000000108107547 */ /* 0x000fea000b800000 */
[----:B------:R-:W-:Y:S01]  /*0a30*/  UISETP.NE.AND UP0, UPT, UR25, 0x2, UPT ;  /* 0x000000021900788c */ /* 0x000fe2000bf05270 */
[----:B------:R0:W-:Y:S05]  /*0a40*/  STS [R3+0x600], RZ ;  /* 0x000600ff03007388 */ /* 0x0001ea0000000800 */
[----:B------:R-:W-:-:S13]  /*0a50*/  PLOP3.LUT P0, PT, PT, PT, UP0, 0x80, 0x8 ;  /* 0x000000000008781c */ /* 0x000fda0003f0f008 */
[----:B------:R0:W-:Y:S02]  /*0a60*/  @P0 STS [R3+0xa00], RZ ;  /* 0x000a00ff03000388 */ /* 0x0001e40000000800 */
.L_x_155:
[----:B------:R-:W-:Y:S05]  /*0a70*/  BSYNC.RECONVERGENT B0 ;  /* 0x0000000000007941 */ /* 0x000fea0003800200 */
.L_x_154:
[----:B------:R-:W5:Y:S01]  /*0a80*/  LDCU.64 UR14, c[0x0][0x390] ;  /* 0x00007200ff0e77ac */ /* 0x000f620008000a00 */
[----:B------:R-:W-:Y:S02]  /*0a90*/  USHF.L.U32 UR4, UR6, 0x1e, URZ ;  /* 0x0000001e06047899 */ /* 0x000fe400080006ff */
[----:B------:R-:W-:Y:S02]  /*0aa0*/  USHF.L.U64.HI UR5, UR6, 0x1e, UR7 ;  /* 0x0000001e06057899 */ /* 0x000fe40008010207 */
[----:B-----5:R-:W-:-:S04]  /*0ab0*/  UIADD3 UR4, UP0, UPT, -UR4, UR14, URZ ;  /* 0x0000000e04047290 */ /* 0x020fc8000ff1e1ff */
[----:B------:R-:W-:Y:S02]  /*0ac0*/  UIADD3.X UR5, UPT, UPT, ~UR5, UR15, URZ, UP0, !UPT ;  /* 0x0000000f05057290 */ /* 0x000fe400087fe5ff */
[----:B------:R-:W-:-:S04]  /*0ad0*/  UISETP.LT.U32.AND UP0, UPT, UR4, 0x40000000, UPT ;  /* 0x400000000400788c */ /* 0x000fc8000bf01070 */
[----:B------:R-:W-:-:S04]  /*0ae0*/  UISETP.LT.U32.AND.EX UP0, UPT, UR5, URZ, UPT, UP0 ;  /* 0x000000ff0500728c */ /* 0x000fc8000bf01100 */
[----:B------:R-:W-:Y:S02]  /*0af0*/  USEL UR13, UR4, 0x40000000, UP0 ;  /* 0x40000000040d7887 */ /* 0x000fe40008000000 */
[----:B------:R-:W-:Y:S02]  /*0b00*/  USEL UR14, UR5, URZ, UP0 ;  /* 0x000000ff050e7287 */ /* 0x000fe40008000000 */
[----:B------:R-:W-:-:S04]  /*0b10*/  UISETP.GT.U32.AND UP0, UPT, UR13, UR8, UPT ;  /* 0x000000080d00728c */ /* 0x000fc8000bf04070 */
[----:B------:R-:W-:Y:S01]  /*0b20*/  UISETP.GT.U32.AND.EX UP0, UPT, UR14, URZ, UPT, UP0 ;  /* 0x000000ff0e00728c */ /* 0x000fe2000bf04100 */
[----:B------:R-:W-:Y:S08]  /*0b30*/  BAR.SYNC.DEFER_BLOCKING 0x0 ;  /* 0x0000000000007b1d */ /* 0x000ff00000010000 */
[----:B------:R-:W-:Y:S06]  /*0b40*/  BAR.SYNC.DEFER_BLOCKING 0x0 ;  /* 0x0000000000007b1d */ /* 0x000fec0000010000 */
[----:B------:R-:W-:Y:S05]  /*0b50*/  BRA.U !UP0, `(.L_x_163) ;  /* 0x0000000d082c7547 */ /* 0x000fea000b800000 */
[----:B------:R-:W-:Y:S01]  /*0b60*/  UMOV UR10, UR8 ;  /* 0x00000008000a7c82 */ /* 0x000fe20008000000 */
[----:B------:R-:W-:-:S05]  /*0b70*/  UMOV UR5, URZ ;  /* 0x000000ff00057c82 */ /* 0x000fca0008000000 */
.L_x_168:
[----:B-----5:R-:W5:Y:S01]  /*0b80*/  LDCU.64 UR18, c[0x0][0x390] ;  /* 0x00007200ff1277ac */ /* 0x020f620008000a00 */
[----:B------:R-:W-:Y:S02]  /*0b90*/  USHF.L.U32 UR15, UR6, 0x1e, URZ ;  /* 0x0000001e060f7899 */ /* 0x000fe400080006ff */
[----:B------:R-:W-:Y:S02]  /*0ba0*/  USHF.L.U64.HI UR16, UR6, 0x1e, UR7 ;  /* 0x0000001e06107899 */ /* 0x000fe40008010207 */
[----:B------:R-:W-:-:S04]  /*0bb0*/  UIADD3 UR15, UP0, UPT, UR10, UR15, URZ ;  /* 0x0000000f0a0f7290 */ /* 0x000fc8000ff1e0ff */
[----:B------:R-:W-:Y:S02]  /*0bc0*/  UIADD3.X UR16, UPT, UPT, UR5, UR16, URZ, UP0, !UPT ;  /* 0x0000001005107290 */ /* 0x000fe400087fe4ff */
[----:B------:R-:W-:Y:S02]  /*0bd0*/  ULEA UR10, UP0, UR28, UR10, 0xb ;  /* 0x0000000a1c0a7291 */ /* 0x000fe4000f8058ff */
[----:B-----5:R-:W-:Y:S02]  /*0be0*/  UIADD3 UR17, UP1, UPT, -UR15, UR18, URZ ;  /* 0x000000120f117290 */ /* 0x020fe4000ff3e1ff */
[----:B------:R-:W-:Y:S02]  /*0bf0*/  UIADD3.X UR5, UPT, UPT, URZ, UR5, URZ, UP0, !UPT ;  /* 0x00000005ff057290 */ /* 0x000fe400087fe4ff */
[----:B------:R-:W-:Y:S02]  /*0c00*/  UIADD3.X UR4, UPT, UPT, ~UR16, UR19, URZ, UP1, !UPT ;  /* 0x0000001310047290 */ /* 0x000fe40008ffe5ff */
[----:B------:R-:W-:-:S02]  /*0c10*/  UISETP.GE.U32.AND UP1, UPT, UR17, 0x800, UPT ;  /* 0x000008001100788c */ /* 0x000fc4000bf26070 */
[----:B------:R-:W-:Y:S02]  /*0c20*/  UISETP.GE.U32.AND UP0, UPT, UR10, UR13, UPT ;  /* 0x0000000d0a00728c */ /* 0x000fe4000bf06070 */
[----:B------:R-:W-:Y:S02]  /*0c30*/  UISETP.GE.U32.AND.EX UP1, UPT, UR4, URZ, UPT, UP1 ;  /* 0x000000ff0400728c */ /* 0x000fe4000bf26110 */
[----:B------:R-:W-:-:S07]  /*0c40*/  UISETP.GE.U32.AND.EX UP0, UPT, UR5, UR14, UPT, UP0 ;  /* 0x0000000e0500728c */ /* 0x000fce000bf06100 */
[----:B0-----:R-:W-:Y:S05]  /*0c50*/  BRA.U !UP1, `(.L_x_164) ;  /* 0x0000000109587547 */ /* 0x001fea000b800000 */
[----:B------:R-:W4:Y:S01]  /*0c60*/  LDCU.64 UR18, c[0x0][0x388] ;  /* 0x00007100ff1277ac */ /* 0x000f220008000a00 */
[----:B0-23--:R-:W-:-:S05]  /*0c70*/  IADD3 R3, P0, PT, R4, UR15, RZ ;  /* 0x0000000f04037c10 */ /* 0x00dfca000ff1e0ff */
[----:B------:R-:W-:Y:S01]  /*0c80*/  IMAD.X R6, RZ, RZ, UR16, P0 ;  /* 0x00000010ff067e24 */ /* 0x000fe200080e06ff */
[----:B----4-:R-:W-:-:S04]  /*0c90*/  LEA R2, P0, R3, UR18, 0x2 ;  /* 0x0000001203027c11 */ /* 0x010fc8000f8010ff */
        /* <DEDUP_REMOVED lines=18> */
.L_x_164:
[----:B------:R-:W4:Y:S01]  /*0dc0*/  LDCU.64 UR18, c[0x0][0x388] ;  /* 0x00007100ff1277ac */ /* 0x000f220008000a00 */
[C---:B012---:R-:W-:Y:S01]  /*0dd0*/  VIADD R5, R4.reuse, 0x100 ;  /* 0x0000010004057836 */ /* 0x047fe20000000000 */
[C---:B---3--:R-:W-:Y:S01]  /*0de0*/  IADD3 R3, P0, PT, R4.reuse, UR15, RZ ;  /* 0x0000000f04037c10 */ /* 0x048fe2000ff1e0ff */
[C---:B----4-:R-:W-:Y:S01]  /*0df0*/  VIADD R2, R4.reuse, 0x80 ;  /* 0x0000008004027836 */ /* 0x050fe20000000000 */
[C---:B------:R-:W-:Y:S01]  /*0e00*/  ISETP.GE.AND P1, PT, R4.reuse, UR17, PT ;  /* 0x0000001104007c0c */ /* 0x040fe2000bf26270 */
[----:B------:R-:W-:Y:S01]  /*0e10*/  VIADD R7, R4, 0x180 ;  /* 0x0000018004077836 */ /* 0x000fe20000000000 */
[----:B------:R-:W-:Y:S01]  /*0e20*/  ISETP.GE.AND P3, PT, R5, UR17, PT ;  /* 0x0000001105007c0c */ /* 0x000fe2000bf66270 */
[----:B------:R-:W-:Y:S01]  /*0e30*/  IMAD.X R6, RZ, RZ, UR16, P0 ;  /* 0x00000010ff067e24 */ /* 0x000fe200080e06ff */
[----:B------:R-:W-:Y:S01]  /*0e40*/  ISETP.GE.AND P2, PT, R2, UR17, PT ;  /* 0x0000001102007c0c */ /* 0x000fe2000bf46270 */
[----:B------:R-:W-:Y:S01]  /*0e50*/  VIADD R5, R4, 0x200 ;  /* 0x0000020004057836 */ /* 0x000fe20000000000 */
[----:B------:R-:W-:Y:S01]  /*0e60*/  ISETP.GE.AND P4, PT, R7, UR17, PT ;  /* 0x0000001107007c0c */ /* 0x000fe2000bf86270 */
[----:B------:R-:W-:-:S03]  /*0e70*/  IMAD.MOV.U32 R12, RZ, RZ, 0x7fffffff ;  /* 0x7fffffffff0c7424 */ /* 0x000fc600078e00ff */
[----:B------:R-:W-:Y:S01]  /*0e80*/  ISETP.GE.AND P5, PT, R5, UR17, PT ;  /* 0x0000001105007c0c */ /* 0x000fe2000bfa6270 */
[----:B------:R-:W-:Y:S01]  /*0e90*/  VIADD R5, R4, 0x300 ;  /* 0x0000030004057836 */ /* 0x000fe20000000000 */
[----:B------:R-:W-:-:S04]  /*0ea0*/  LEA R2, P0, R3, UR18, 0x2 ;  /* 0x0000001203027c11 */ /* 0x000fc8000f8010ff */
[----:B------:R-:W-:Y:S01]  /*0eb0*/  LEA.HI.X R3, R3, UR19, R6, 0x2, P0 ;  /* 0x0000001303037c11 */ /* 0x000fe200080f1406 */
[----:B------:R-:W-:Y:S01]  /*0ec0*/  IMAD.MOV.U32 R11, RZ, RZ, 0x7fffffff ;  /* 0x7fffffffff0b7424 */ /* 0x000fe200078e00ff */
[----:B------:R-:W-:-:S03]  /*0ed0*/  IADD3 R6, PT, PT, R4, 0x280, RZ ;  /* 0x0000028004067810 */ /* 0x000fc60007ffe0ff */
[----:B------:R1:W5:Y:S01]  /*0ee0*/  @!P1 LDG.E R12, desc[UR20][R2.64] ;  /* 0x00000014020c9981 */ /* 0x000362000c1e1900 */
[----:B------:R-:W-:Y:S01]  /*0ef0*/  ISETP.GE.AND P1, PT, R5, UR17, PT ;  /* 0x0000001105007c0c */ /* 0x000fe2000bf26270 */
[----:B------:R-:W-:Y:S01]  /*0f00*/  VIADD R5, R4, 0x380 ;  /* 0x0000038004057836 */ /* 0x000fe20000000000 */
[----:B------:R-:W-:Y:S01]  /*0f10*/  ISETP.GE.AND P0, PT, R6, UR17, PT ;  /* 0x0000001106007c0c */ /* 0x000fe2000bf06270 */
[----:B------:R-:W-:Y:S01]  /*0f20*/  IMAD.MOV.U32 R9, RZ, RZ, 0x7fffffff ;  /* 0x7fffffffff097424 */ /* 0x000fe200078e00ff */
[----:B------:R1:W5:Y:S02]  /*0f30*/  @!P2 LDG.E R11, desc[UR20][R2.64+0x200] ;  /* 0x00020014020ba981 */ /* 0x000364000c1e1900 */
[----:B------:R-:W-:Y:S01]  /*0f40*/  ISETP.GE.AND P2, PT, R5, UR17, PT ;  /* 0x0000001105007c0c */ /* 0x000fe2000bf46270 */
[----:B------:R-:W-:Y:S02]  /*0f50*/  VIADD R5, R4, 0x480 ;  /* 0x0000048004057836 */ /* 0x000fe40000000000 */
[----:B------:R-:W-:Y:S01]  /*0f60*/  IMAD.MOV.U32 R10, RZ, RZ, 0x7fffffff ;  /* 0x7fffffffff0a7424 */ /* 0x000fe200078e00ff */
[----:B------:R1:W5:Y:S01]  /*0f70*/  @!P4 LDG.E R9, desc[UR20][R2.64+0x600] ;  /* 0x000600140209c981 */ /* 0x000362000c1e1900 */
[----:B------:R-:W-:-:S02]  /*0f80*/  MOV R8, 0x7fffffff ;  /* 0x7fffffff00087802 */ /* 0x000fc40000000f00 */
[C---:B------:R-:W-:Y:S02]  /*0f90*/  LOP3.LUT R6, R4.reuse, 0x400, RZ, 0xfc, !PT ;  /* 0x0000040004067812 */ /* 0x040fe400078efcff */
[----:B------:R-:W-:Y:S01]  /*0fa0*/  ISETP.GE.AND P4, PT, R5, UR17, PT ;  /* 0x0000001105007c0c */ /* 0x000fe2000bf86270 */
[----:B------:R-:W-:Y:S01]  /*0fb0*/  VIADD R5, R4, 0x500 ;  /* 0x0000050004057836 */ /* 0x000fe20000000000 */
[----:B------:R1:W5:Y:S01]  /*0fc0*/  @!P3 LDG.E R10, desc[UR20][R2.64+0x400] ;  /* 0x00040014020ab981 */ /* 0x000362000c1e1900 */
[----:B------:R-:W-:Y:S01]  /*0fd0*/  ISETP.GE.AND P3, PT, R6, UR17, PT ;  /* 0x0000001106007c0c */ /* 0x000fe2000bf66270 */
[----:B------:R-:W-:Y:S02]  /*0fe0*/  IMAD.MOV.U32 R6, RZ, RZ, 0x7fffffff ;  /* 0x7fffffffff067424 */ /* 0x000fe400078e00ff */
[----:B------:R1:W5:Y:S01]  /*0ff0*/  @!P5 LDG.E R8, desc[UR20][R2.64+0x800] ;  /* 0x000800140208d981 */ /* 0x000362000c1e1900 */
[----:B------:R-:W-:Y:S01]  /*1000*/  ISETP.GE.AND P5, PT, R5, UR17, PT ;  /* 0x0000001105007c0c */ /* 0x000fe2000bfa6270 */
[----:B------:R-:W-:-:S02]  /*1010*/  VIADD R5, R4, 0x600 ;  /* 0x0000060004057836 */ /* 0x000fc40000000000 */
[----:B------:R-:W-:Y:S01]  /*1020*/  IMAD.MOV.U32 R7, RZ, RZ, 0x7fffffff ;  /* 0x7fffffffff077424 */ /* 0x000fe200078e00ff */
[----:B------:R1:W5:Y:S01]  /*1030*/  @!P1 LDG.E R6, desc[UR20][R2.64+0xc00] ;  /* 0x000c001402069981 */ /* 0x000362000c1e1900 */
[C---:B------:R-:W-:Y:S01]  /*1040*/  VIADD R13, R4.reuse, 0x580 ;  /* 0x00000580040d7836 */ /* 0x040fe20000000000 */
[----:B------:R-:W-:Y:S01]  /*1050*/  ISETP.GE.AND P1, PT, R5, UR17, PT ;  /* 0x0000001105007c0c */ /* 0x000fe2000bf26270 */
[----:B------:R-:W-:Y:S02]  /*1060*/  IMAD.MOV.U32 R5, RZ, RZ, 0x7fffffff ;  /* 0x7fffffffff057424 */ /* 0x000fe400078e00ff */
[----:B------:R-:W-:Y:S01]  /*1070*/  IMAD.MOV.U32 R19, RZ, RZ, 0x7fffffff ;  /* 0x7fffffffff137424 */ /* 0x000fe200078e00ff */
[----:B------:R1:W5:Y:S01]  /*1080*/  @!P0 LDG.E R7, desc[UR20][R2.64+0xa00] ;  /* 0x000a001402078981 */ /* 0x000362000c1e1900 */
[----:B------:R-:W-:Y:S01]  /*1090*/  IMAD.MOV.U32 R18, RZ, RZ, 0x7fffffff ;  /* 0x7fffffffff127424 */ /* 0x000fe200078e00ff */
[----:B------:R-:W-:Y:S01]  /*10a0*/  ISETP.GE.AND P0, PT, R13, UR17, PT ;  /* 0x000000110d007c0c */ /* 0x000fe2000bf06270 */
[C---:B------:R-:W-:Y:S01]  /*10b0*/  VIADD R14, R4.reuse, 0x700 ;  /* 0x00000700040e7836 */ /* 0x040fe20000000000 */
[----:B------:R-:W-:Y:S01]  /*10c0*/  IADD3 R13, PT, PT, R4, 0x680, RZ ;  /* 0x00000680040d7810 */ /* 0x000fe20007ffe0ff */
[----:B------:R1:W5:Y:S03]  /*10d0*/  @!P2 LDG.E R5, desc[UR20][R2.64+0xe00] ;  /* 0x000e00140205a981 */ /* 0x000366000c1e1900 */
[----:B------:R-:W-:Y:S01]  /*10e0*/  ISETP.GE.AND P2, PT, R13, UR17, PT ;  /* 0x000000110d007c0c */ /* 0x000fe2000bf46270 */
[----:B------:R1:W5:Y:S01]  /*10f0*/  @!P3 LDG.E R19, desc[UR20][R2.64+0x1000] ;  /* 0x001000140213b981 */ /* 0x000362000c1e1900 */
[----:B------:R-:W-:-:S03]  /*1100*/  ISETP.GE.AND P3, PT, R14, UR17, PT ;  /* 0x000000110e007c0c */ /* 0x000fc6000bf66270 */
[----:B------:R1:W5:Y:S01]  /*1110*/  @!P4 LDG.E R18, desc[UR20][R2.64+0x1200] ;  /* 0x001200140212c981 */ /* 0x000362000c1e1900 */
[----:B------:R-:W-:Y:S01]  /*1120*/  ISETP.GE.AND P4, PT, R21, UR17, PT ;  /* 0x0000001115007c0c */ /* 0x000fe2000bf86270 */
[----:B------:R-:W-:Y:S01]  /*1130*/  IMAD.MOV.U32 R17, RZ, RZ, 0x7fffffff ;  /* 0x7fffffffff117424 */ /* 0x000fe200078e00ff */
[----:B------:R-:W-:Y:S01]  /*1140*/  MOV R14, 0x7fffffff ;  /* 0x7fffffff000e7802 */ /* 0x000fe20000000f00 */
[----:B------:R-:W-:Y:S02]  /*1150*/  IMAD.MOV.U32 R16, RZ, RZ, 0x7fffffff ;  /* 0x7fffffffff107424 */ /* 0x000fe400078e00ff */
[----:B------:R-:W-:Y:S02]  /*1160*/  IMAD.MOV.U32 R22, RZ, RZ, 0x7fffffff ;  /* 0x7fffffffff167424 */ /* 0x000fe400078e00ff */
        /* <DEDUP_REMOVED lines=8> */
.L_x_165:
[----:B01----:R-:W0:Y:S02]  /*11f0*/  LDC.64 R2, c[0x0][0x398] ;  /* 0x0000e600ff027b82 */ /* 0x003e240000000a00 */
[----:B0-----:R-:W-:-:S13]  /*1200*/  ISETP.GT.AND P0, PT, R3, R2, PT ;  /* 0x000000020300720c */ /* 0x001fda0003f04270 */
[----:B------:R-:W-:Y:S05]  /*1210*/  @!P0 BRA `(.L_x_166) ;  /* 0x0000000400788947 */ /* 0x000fea0003800000 */
[----:B------:R-:W0:Y:S01]  /*1220*/  S2UR UR15, SR_CgaCtaId ;  /* 0x00000000000f79c3 */ /* 0x000e220000008800 */
[----:B-----5:R-:W-:Y:S01]  /*1230*/  LOP3.LUT R15, R15, 0x80000000, RZ, 0x3c, !PT ;  /* 0x800000000f0f7812 */ /* 0x020fe200078e3cff */
[----:B------:R-:W-:Y:S01]  /*1240*/  UMOV UR4, 0x400 ;  /* 0x0000040000047882 */ /* 0x000fe20000000000 */
[----:B------:R-:W-:Y:S01]  /*1250*/  LOP3.LUT R14, R14, 0x80000000, RZ, 0x3c, !PT ;  /* 0x800000000e0e7812 */ /* 0x000fe200078e3cff */
[----:B------:R-:W1:Y:S01]  /*1260*/  LDCU UR16, c[0x0][0x398] ;  /* 0x00007300ff1077ac */ /* 0x000e620008000800 */
[----:B------:R-:W-:Y:S02]  /*1270*/  LOP3.LUT R13, R13, 0x80000000, RZ, 0x3c, !PT ;  /* 0x800000000d0d7812 */ /* 0x000fe400078e3cff */
[----:B------:R-:W-:Y:S02]  /*1280*/  LOP3.LUT R2, R22, 0x80000000, RZ, 0x3c, !PT ;  /* 0x8000000016027812 */ /* 0x000fe400078e3cff */
[----:B------:R-:W-:Y:S02]  /*1290*/  LOP3.LUT R16, R16, 0x80000000, RZ, 0x3c, !PT ;  /* 0x8000000010107812 */ /* 0x000fe400078e3cff */
[----:B------:R-:W-:-:S02]  /*12a0*/  LOP3.LUT R17, R17, 0x80000000, RZ, 0x3c, !PT ;  /* 0x8000000011117812 */ /* 0x000fc400078e3cff */
[----:B------:R-:W-:Y:S02]  /*12b0*/  LOP3.LUT R18, R18, 0x80000000, RZ, 0x3c, !PT ;  /* 0x8000000012127812 */ /* 0x000fe400078e3cff */
[----:B------:R-:W-:Y:S02]  /*12c0*/  LOP3.LUT R19, R19, 0x80000000, RZ, 0x3c, !PT ;  /* 0x8000000013137812 */ /* 0x000fe400078e3cff */
[----:B------:R-:W-:Y:S02]  /*12d0*/  LOP3.LUT R5, R5, 0x80000000, RZ, 0x3c, !PT ;  /* 0x8000000005057812 */ /* 0x000fe400078e3cff */
[----:B------:R-:W-:Y:S02]  /*12e0*/  LOP3.LUT R6, R6, 0x80000000, RZ, 0x3c, !PT ;  /* 0x8000000006067812 */ /* 0x000fe400078e3cff */
[----:B------:R-:W-:Y:S02]  /*12f0*/  LOP3.LUT R7, R7, 0x80000000, RZ, 0x3c, !PT ;  /* 0x8000000007077812 */ /* 0x000fe400078e3cff */
[----:B------:R-:W-:Y:S01]  /*1300*/  LOP3.LUT R8, R8, 0x80000000, RZ, 0x3c, !PT ;  /* 0x8000000008087812 */ /* 0x000fe200078e3cff */
[----:B0-----:R-:W-:Y:S01]  /*1310*/  ULEA UR15, UR15, UR4, 0x18 ;  /* 0x000000040f0f7291 */ /* 0x001fe2000f8ec0ff */
[----:B------:R-:W-:-:S02]  /*1320*/  LOP3.LUT R9, R9, 0x80000000, RZ, 0x3c, !PT ;  /* 0x8000000009097812 */ /* 0x000fc400078e3cff */
[----:B------:R-:W-:Y:S01]  /*1330*/  LOP3.LUT R10, R10, 0x80000000, RZ, 0x3c, !PT ;  /* 0x800000000a0a7812 */ /* 0x000fe200078e3cff */
[----:B------:R-:W-:Y:S01]  /*1340*/  UMOV UR4, URZ ;  /* 0x000000ff00047c82 */ /* 0x000fe20008000000 */
[----:B------:R-:W-:Y:S02]  /*1350*/  LOP3.LUT R11, R11, 0x80000000, RZ, 0x3c, !PT ;  /* 0x800000000b0b7812 */ /* 0x000fe400078e3cff */
[----:B-1----:R-:W-:-:S07]  /*1360*/  LOP3.LUT R12, R12, 0x80000000, RZ, 0x3c, !PT ;  /* 0x800000000c0c7812 */ /* 0x002fce00078e3cff */
.L_x_167:
[----:B------:R-:W-:Y:S01]  /*1370*/  IMAD R22, RZ, RZ, -UR16 ;  /* 0x80000010ff167e24 */ /* 0x000fe2000f8e02ff */
[----:B0-----:R-:W-:Y:S01]  /*1380*/  SHF.R.U32.HI R23, RZ, UR16, R12 ;  /* 0x00000010ff177c19 */ /* 0x001fe2000801160c */
[----:B------:R-:W-:Y:S01]  /*1390*/  IMAD.MOV.U32 R25, RZ, RZ, -0x1 ;  /* 0xffffffffff197424 */ /* 0x000fe200078e00ff */
[----:B------:R-:W-:Y:S01]  /*13a0*/  ULEA UR17, UR4, UR15, 0xa ;  /* 0x0000000f04117291 */ /* 0x000fe2000f8e50ff */
[----:B------:R-:W-:Y:S01]  /*13b0*/  SHF.R.U32.HI R27, RZ, UR16, R10 ;  /* 0x00000010ff1b7c19 */ /* 0x000fe2000801160a */
[----:B------:R-:W-:Y:S01]  /*13c0*/  UIADD3 UR4, UPT, UPT, UR4, 0x1, URZ ;  /* 0x0000000104047890 */ /* 0x000fe2000fffe0ff */
[----:B------:R-:W-:Y:S02]  /*13d0*/  VIADDMNMX R22, R22, R3, 0x8, PT ;  /* 0x0000000816167446 */ /* 0x000fe40003800103 */
[----:B------:R-:W-:Y:S02]  /*13e0*/  SHF.R.U32.HI R29, RZ, UR16, R9 ;  /* 0x00000010ff1d7c19 */ /* 0x000fe40008011609 */
[----:B------:R-:W-:-:S02]  /*13f0*/  SHF.L.U32 R22, R25, R22, RZ ;  /* 0x0000001619167219 */ /* 0x000fc400000006ff */
[----:B------:R-:W-:Y:S02]  /*1400*/  SHF.R.U32.HI R25, RZ, UR16, R11 ;  /* 0x00000010ff197c19 */ /* 0x000fe4000801160b */
[-C--:B------:R-:W-:Y:S02]  /*1410*/  LOP3.LUT R23, R23, R22.reuse, RZ, 0x30, !PT ;  /* 0x0000001617177212 */ /* 0x080fe400078e30ff */
[-C--:B------:R-:W-:Y:S02]  /*1420*/  LOP3.LUT R25, R25, R22.reuse, RZ, 0x30, !PT ;  /* 0x0000001619197212 */ /* 0x080fe400078e30ff */
[----:B------:R-:W-:Y:S02]  /*1430*/  LOP3.LUT R27, R27, R22, RZ, 0x30, !PT ;  /* 0x000000161b1b7212 */ /* 0x000fe400078e30ff */
[----:B------:R-:W-:Y:S02]  /*1440*/  LEA R23, R23, UR17, 0x2 ;  /* 0x0000001117177c11 */ /* 0x000fe4000f8e10ff */
[----:B------:R-:W-:-:S02]  /*1450*/  LEA R25, R25, UR17, 0x2 ;  /* 0x0000001119197c11 */ /* 0x000fc4000f8e10ff */
[----:B------:R-:W-:Y:S01]  /*1460*/  LEA R27, R27, UR17, 0x2 ;  /* 0x000000111b1b7c11 */ /* 0x000fe2000f8e10ff */
[----:B------:R0:W-:Y:S01]  /*1470*/  ATOMS.POPC.INC.32 RZ, [R23+URZ] ;  /* 0x0000000017ff7f8c */ /* 0x0001e2000d8000ff */
[----:B------:R-:W-:Y:S02]  /*1480*/  SHF.R.U32.HI R24, RZ, UR16, R8 ;  /* 0x00000010ff187c19 */ /* 0x000fe40008011608 */
[----:B------:R-:W-:Y:S01]  /*1490*/  SHF.R.U32.HI R26, RZ, UR16, R7 ;  /* 0x00000010ff1a7c19 */ /* 0x000fe20008011607 */
[----:B------:R1:W-:Y:S01]  /*14a0*/  ATOMS.POPC.INC.32 RZ, [R25+URZ] ;  /* 0x0000000019ff7f8c */ /* 0x0003e2000d8000ff */
[-C--:B------:R-:W-:Y:S02]  /*14b0*/  LOP3.LUT R29, R29, R22.reuse, RZ, 0x30, !PT ;  /* 0x000000161d1d7212 */ /* 0x080fe400078e30ff */
[----:B------:R-:W-:Y:S01]  /*14c0*/  LOP3.LUT R24, R24, R22, RZ, 0x30, !PT ;  /* 0x0000001618187212 */ /* 0x000fe200078e30ff */
[----:B------:R2:W-:Y:S01]  /*14d0*/  ATOMS.POPC.INC.32 RZ, [R27+URZ] ;  /* 0x000000001bff7f8c */ /* 0x0005e2000d8000ff */
[----:B0-----:R-:W-:-:S02]  /*14e0*/  SHF.R.U32.HI R23, RZ, UR16, R6 ;  /* 0x00000010ff177c19 */ /* 0x001fc40008011606 */
[-C--:B------:R-:W-:Y:S02]  /*14f0*/  LOP3.LUT R26, R26, R22.reuse, RZ, 0x30, !PT ;  /* 0x000000161a1a7212 */ /* 0x080fe400078e30ff */
[----:B-1----:R-:W-:Y:S02]  /*1500*/  SHF.R.U32.HI R25, RZ, UR16, R5 ;  /* 0x00000010ff197c19 */ /* 0x002fe40008011605 */
[-C--:B------:R-:W-:Y:S02]  /*1510*/  LOP3.LUT R23, R23, R22.reuse, RZ, 0x30, !PT ;  /* 0x0000001617177212 */ /* 0x080fe400078e30ff */
[----:B--2---:R-:W-:Y:S02]  /*1520*/  SHF.R.U32.HI R27, RZ, UR16, R19 ;  /* 0x00000010ff1b7c19 */ /* 0x004fe40008011613 */
[----:B------:R-:W-:Y:S02]  /*1530*/  LEA R29, R29, UR17, 0x2 ;  /* 0x000000111d1d7c11 */ /* 0x000fe4000f8e10ff */
[----:B------:R-:W-:-:S02]  /*1540*/  LOP3.LUT R25, R25, R22, RZ, 0x30, !PT ;  /* 0x0000001619197212 */ /* 0x000fc400078e30ff */
[----:B------:R-:W-:Y:S01]  /*1550*/  LEA R24, R24, UR17, 0x2 ;  /* 0x0000001118187c11 */ /* 0x000fe2000f8e10ff */
[----:B------:R0:W-:Y:S01]  /*1560*/  ATOMS.POPC.INC.32 RZ, [R29+URZ] ;  /* 0x000000001dff7f8c */ /* 0x0001e2000d8000ff */
[----:B------:R-:W-:Y:S02]  /*1570*/  LOP3.LUT R27, R27, R22, RZ, 0x30, !PT ;  /* 0x000000161b1b7212 */ /* 0x000fe400078e30ff */
[----:B------:R-:W-:Y:S01]  /*1580*/  LEA R26, R26, UR17, 0x2 ;  /* 0x000000111a1a7c11 */ /* 0x000fe2000f8e10ff */
[----:B------:R1:W-:Y:S01]  /*1590*/  ATOMS.POPC.INC.32 RZ, [R24+URZ] ;  /* 0x0000000018ff7f8c */ /* 0x0003e2000d8000ff */
[----:B------:R-:W-:Y:S02]  /*15a0*/  LEA R23, R23, UR17, 0x2 ;  /* 0x0000001117177c11 */ /* 0x000fe4000f8e10ff */
[----:B------:R-:W-:Y:S01]  /*15b0*/  LEA R25, R25, UR17, 0x2 ;  /* 0x0000001119197c11 */ /* 0x000fe2000f8e10ff */
[----:B------:R2:W-:Y:S01]  /*15c0*/  ATOMS.POPC.INC.32 RZ, [R26+URZ] ;  /* 0x000000001aff7f8c */ /* 0x0005e2000d8000ff */
[----:B------:R-:W-:-:S02]  /*15d0*/  LEA R27, R27, UR17, 0x2 ;  /* 0x000000111b1b7c11 */ /* 0x000fc4000f8e10ff */
[----:B0-----:R-:W-:Y:S01]  /*15e0*/  SHF.R.U32.HI R29, RZ, UR16, R18 ;  /* 0x00000010ff1d7c19 */ /* 0x001fe20008011612 */
[----:B------:R0:W-:Y:S01]  /*15f0*/  ATOMS.POPC.INC.32 RZ, [R23+URZ] ;  /* 0x0000000017ff7f8c */ /* 0x0001e2000d8000ff */
[----:B-1----:R-:W-:Y:S02]  /*1600*/  SHF.R.U32.HI R24, RZ, UR16, R17 ;  /* 0x00000010ff187c19 */ /* 0x002fe40008011611 */
[----:B------:R-:W-:Y:S01]  /*1610*/  SHF.R.U32.HI R28, RZ, UR16, R15 ;  /* 0x00000010ff1c7c19 */ /* 0x000fe2000801160f */
[----:B------:R1:W-:Y:S01]  /*1620*/  ATOMS.POPC.INC.32 RZ, [R25+URZ] ;  /* 0x0000000019ff7f8c */ /* 0x0003e2000d8000ff */
[----:B--2---:R-:W-:Y:S02]  /*1630*/  SHF.R.U32.HI R26, RZ, UR16, R16 ;  /* 0x00000010ff1a7c19 */ /* 0x004fe40008011610 */
[----:B------:R-:W-:Y:S01]  /*1640*/  LOP3.LUT R29, R29, R22, RZ, 0x30, !PT ;  /* 0x000000161d1d7212 */ /* 0x000fe200078e30ff */
[----:B------:R2:W-:Y:S01]  /*1650*/  ATOMS.POPC.INC.32 RZ, [R27+URZ] ;  /* 0x000000001bff7f8c */ /* 0x0005e2000d8000ff */
[----:B0-----:R-:W-:-:S02]  /*1660*/  SHF.R.U32.HI R23, RZ, UR16, R2 ;  /* 0x00000010ff177c19 */ /* 0x001fc40008011602 */
[-C--:B------:R-:W-:Y:S02]  /*1670*/  LOP3.LUT R24, R24, R22.reuse, RZ, 0x30, !PT ;  /* 0x0000001618187212 */ /* 0x080fe400078e30ff */
[----:B-1----:R-:W-:Y:S02]  /*1680*/  SHF.R.U32.HI R25, RZ, UR16, R13 ;  /* 0x00000010ff197c19 */ /* 0x002fe4000801160d */
[-C--:B------:R-:W-:Y:S02]  /*1690*/  LOP3.LUT R26, R26, R22.reuse, RZ, 0x30, !PT ;  /* 0x000000161a1a7212 */ /* 0x080fe400078e30ff */
[----:B--2---:R-:W-:Y:S01]  /*16a0*/  SHF.R.U32.HI R27, RZ, UR16, R14 ;  /* 0x00000010ff1b7c19 */ /* 0x004fe2000801160e */
[----:B------:R-:W-:Y:S01]  /*16b0*/  UIADD3 UR16, UPT, UPT, UR16, 0x8, URZ ;  /* 0x0000000810107890 */ /* 0x000fe2000fffe0ff */
[----:B------:R-:W-:Y:S02]  /*16c0*/  LOP3.LUT R23, R23, R22, RZ, 0x30, !PT ;  /* 0x0000001617177212 */ /* 0x000fe400078e30ff */
[----:B------:R-:W-:-:S02]  /*16d0*/  LEA R29, R29, UR17, 0x2 ;  /* 0x000000111d1d7c11 */ /* 0x000fc4000f8e10ff */
[-C--:B------:R-:W-:Y:S02]  /*16e0*/  LOP3.LUT R25, R25, R22.reuse, RZ, 0x30, !PT ;  /* 0x0000001619197212 */ /* 0x080fe400078e30ff */
[----:B------:R-:W-:Y:S01]  /*16f0*/  ISETP.LE.AND P0, PT, R3, UR16, PT ;  /* 0x0000001003007c0c */ /* 0x000fe2000bf03270 */
[----:B------:R0:W-:Y:S01]  /*1700*/  ATOMS.POPC.INC.32 RZ, [R29+URZ] ;  /* 0x000000001dff7f8c */ /* 0x0001e2000d8000ff */
[----:B------:R-:W-:Y:S02]  /*1710*/  LEA R24, R24, UR17, 0x2 ;  /* 0x0000001118187c11 */ /* 0x000fe4000f8e10ff */
[-C--:B------:R-:W-:Y:S02]  /*1720*/  LOP3.LUT R27, R27, R22.reuse, RZ, 0x30, !PT ;  /* 0x000000161b1b7212 */ /* 0x080fe400078e30ff */
[----:B------:R-:W-:Y:S01]  /*1730*/  LEA R26, R26, UR17, 0x2 ;  /* 0x000000111a1a7c11 */ /* 0x000fe2000f8e10ff */
[----:B------:R0:W-:Y:S01]  /*1740*/  ATOMS.POPC.INC.32 RZ, [R24+URZ] ;  /* 0x0000000018ff7f8c */ /* 0x0001e2000d8000ff */
[----:B------:R-:W-:-:S02]  /*1750*/  LOP3.LUT R28, R28, R22, RZ, 0x30, !PT ;  /* 0x000000161c1c7212 */ /* 0x000fc400078e30ff */
[----:B------:R-:W-:Y:S01]  /*1760*/  LEA R23, R23, UR17, 0x2 ;  /* 0x0000001117177c11 */ /* 0x000fe2000f8e10ff */
[----:B------:R0:W-:Y:S01]  /*1770*/  ATOMS.POPC.INC.32 RZ, [R26+URZ] ;  /* 0x000000001aff7f8c */ /* 0x0001e2000d8000ff */
[----:B------:R-:W-:Y:S02]  /*1780*/  LEA R25, R25, UR17, 0x2 ;  /* 0x0000001119197c11 */ /* 0x000fe4000f8e10ff */
[----:B------:R-:W-:Y:S01]  /*1790*/  LEA R27, R27, UR17, 0x2 ;  /* 0x000000111b1b7c11 */ /* 0x000fe2000f8e10ff */
[----:B------:R0:W-:Y:S01]  /*17a0*/  ATOMS.POPC.INC.32 RZ, [R23+URZ] ;  /* 0x0000000017ff7f8c */ /* 0x0001e2000d8000ff */
[----:B------:R-:W-:-:S03]  /*17b0*/  LEA R28, R28, UR17, 0x2 ;  /* 0x000000111c1c7c11 */ /* 0x000fc6000f8e10ff */
[----:B------:R0:W-:Y:S04]  /*17c0*/  ATOMS.POPC.INC.32 RZ, [R25+URZ] ;  /* 0x0000000019ff7f8c */ /* 0x0001e8000d8000ff */
[----:B------:R0:W-:Y:S04]  /*17d0*/  ATOMS.POPC.INC.32 RZ, [R27+URZ] ;  /* 0x000000001bff7f8c */ /* 0x0001e8000d8000ff */
[----:B------:R0:W-:Y:S01]  /*17e0*/  ATOMS.POPC.INC.32 RZ, [R28+URZ] ;  /* 0x000000001cff7f8c */ /* 0x0001e2000d8000ff */
[----:B------:R-:W-:Y:S05]  /*17f0*/  @!P0 BRA `(.L_x_167) ;  /* 0xfffffff800dc8947 */ /* 0x000fea000383ffff */
.L_x_166:
[----:B------:R-:W-:Y:S05]  /*1800*/  BRA.U !UP0, `(.L_x_168) ;  /* 0xfffffff108dc7547 */ /* 0x000fea000b83ffff */
.L_x_163:
[----:B------:R-:W-:Y:S01]  /*1810*/  BAR.SYNC.DEFER_BLOCKING 0x0 ;  /* 0x0000000000007b1d */ /* 0x000fe20000010000 */
[----:B------:R-:W-:-:S05]  /*1820*/  ISETP.NE.AND P0, PT, R20, RZ, PT ;  /* 0x000000ff1400720c */ /* 0x000fca0003f05270 */
[----:B------:R-:W-:Y:S08]  /*1830*/  BSSY.RECONVERGENT B0, `(.L_x_169) ;  /* 0x0000164000007945 */ /* 0x000ff00003800200 */
[----:B------:R-:W-:Y:S05]  /*1840*/  @P0 BRA `(.L_x_170) ;  /* 0x0000001400880947 */ /* 0x000fea0003800000 */
[----:B------:R-:W-:Y:S01]  /*1850*/  UISETP.GE.U32.AND UP0, UPT, UR22, 0x7, UPT ;  /* 0x000000071600788c */ /* 0x000fe2000bf06070 */
[----:B0-23--:R-:W-:-:S08]  /*1860*/  IMAD.MOV.U32 R3, RZ, RZ, RZ ;  /* 0x000000ffff037224 */ /* 0x00dfd000078e00ff */
[----:B------:R-:W-:Y:S05]  /*1870*/  BRA.U !UP0, `(.L_x_171) ;  /* 0x00000005085c7547 */ /* 0x000fea000b800000 */
[----:B----4-:R-:W0:Y:S01]  /*1880*/  LDC.64 R2, c[0x0][0x380] ;  /* 0x0000e000ff027b82 */ /* 0x010e220000000a00 */
[----:B-1---5:R-:W-:-:S07]  /*1890*/  IMAD.MOV.U32 R5, RZ, RZ, RZ ;  /* 0x000000ffff057224 */ /* 0x022fce00078e00ff */
.L_x_188:
[----:B----4-:R-:W-:Y:S01]  /*18a0*/  IMAD R7, R5, 0x400, R0 ;  /* 0x0000040005077824 */ /* 0x010fe200078e0200 */
[----:B------:R-:W-:Y:S04]  /*18b0*/  BSSY.RECONVERGENT B1, `(.L_x_172) ;  /* 0x000000f000017945 */ /* 0x000fe80003800200 */
[----:B01----:R-:W1:Y:S04]  /*18c0*/  LDS R18, [R7] ;  /* 0x0000000007127984 */ /* 0x003e680000000800 */
[----:B--23--:R2:W3:Y:S04]  /*18d0*/  LDS R9, [R7+0x400] ;  /* 0x0004000007097984 */ /* 0x00c4e80000000800 */
[----:B------:R2:W4:Y:S04]  /*18e0*/  LDS R22, [R7+0x800] ;  /* 0x0008000007167984 */ /* 0x0005280000000800 */
[----:B------:R2:W0:Y:S04]  /*18f0*/  LDS R14, [R7+0xc00] ;  /* 0x000c0000070e7984 */ /* 0x0004280000000800 */
[----:B------:R2:W0:Y:S04]  /*1900*/  LDS R12, [R7+0x1000] ;  /* 0x00100000070c7984 */ /* 0x0004280000000800 */
[----:B------:R2:W0:Y:S04]  /*1910*/  LDS R6, [R7+0x1400] ;  /* 0x0014000007067984 */ /* 0x0004280000000800 */
[----:B------:R2:W0:Y:S04]  /*1920*/  LDS R8, [R7+0x1800] ;  /* 0x0018000007087984 */ /* 0x0004280000000800 */
[----:B------:R2:W0:Y:S01]  /*1930*/  LDS R10, [R7+0x1c00] ;  /* 0x001c0000070a7984 */ /* 0x0004220000000800 */
[----:B-1----:R-:W-:-:S13]  /*1940*/  ISETP.NE.AND P0, PT, R18, RZ, PT ;  /* 0x000000ff1200720c */ /* 0x002fda0003f05270 */
[----:B--234-:R-:W-:Y:S05]  /*1950*/  @!P0 BRA `(.L_x_173) ;  /* 0x0000000000108947 */ /* 0x01cfea0003800000 */
[----:B------:R-:W-:Y:S01]  /*1960*/  LEA R17, R5, R4, 0x8 ;  /* 0x0000000405117211 */ /* 0x000fe200078e40ff */
[----:B------:R-:W-:-:S04]  /*1970*/  IMAD.MOV.U32 R19, RZ, RZ, RZ ;  /* 0x000000ffff137224 */ /* 0x000fc800078e00ff */
[----:B0-----:R-:W-:-:S05]  /*1980*/  IMAD.WIDE.U32 R16, R17, 0x8, R2 ;  /* 0x0000000811107825 */ /* 0x001fca00078e0002 */
[----:B------:R1:W-:Y:S02]  /*1990*/  REDG.E.ADD.64.STRONG.GPU desc[UR20][R16.64], R18 ;  /* 0x000000121000798e */ /* 0x0003e4000c12e514 */
.L_x_173:
[----:B------:R-:W-:Y:S05]  /*19a0*/  BSYNC.RECONVERGENT B1 ;  /* 0x0000000000017941 */ /* 0x000fea0003800200 */
.L_x_172:
[----:B------:R-:W-:Y:S01]  /*19b0*/  ISETP.NE.AND P6, PT, R9, RZ, PT ;  /* 0x000000ff0900720c */ /* 0x000fe20003fc5270 */
[----:B------:R-:W-:Y:S01]  /*19c0*/  BSSY.RECONVERGENT B1, `(.L_x_174) ;  /* 0x000000e000017945 */ /* 0x000fe20003800200 */
[----:B------:R-:W-:Y:S02]  /*19d0*/  ISETP.NE.AND P0, PT, R22, RZ, PT ;  /* 0x000000ff1600720c */ /* 0x000fe40003f05270 */
[----:B0-----:R-:W-:Y:S02]  /*19e0*/  ISETP.NE.AND P1, PT, R14, RZ, PT ;  /* 0x000000ff0e00720c */ /* 0x001fe40003f25270 */
[----:B------:R-:W-:Y:S02]  /*19f0*/  ISETP.NE.AND P2, PT, R12, RZ, PT ;  /* 0x000000ff0c00720c */ /* 0x000fe40003f45270 */
[----:B------:R-:W-:Y:S02]  /*1a00*/  ISETP.NE.AND P3, PT, R6, RZ, PT ;  /* 0x000000ff0600720c */ /* 0x000fe40003f65270 */
[----:B------:R-:W-:-:S02]  /*1a10*/  ISETP.NE.AND P4, PT, R8, RZ, PT ;  /* 0x000000ff0800720c */ /* 0x000fc40003f85270 */
[----:B------:R-:W-:Y:S01]  /*1a20*/  ISETP.NE.AND P5, PT, R10, RZ, PT ;  /* 0x000000ff0a00720c */ /* 0x000fe20003fa5270 */
[----:B------:R-:W-:-:S12]  /*1a30*/  @!P6 BRA `(.L_x_175) ;  /* 0x000000000018e947 */ /* 0x000fd80003800000 */
[----:B-1----:R-:W-:Y:S02]  /*1a40*/  IMAD R17, R5, 0x100, R4 ;  /* 0x0000010005117824 */ /* 0x002fe400078e0204 */
[----:B------:R-:W-:Y:S02]  /*1a50*/  IMAD.MOV.U32 R18, RZ, RZ, R9 ;  /* 0x000000ffff127224 */ /* 0x000fe400078e0009 */
[----:B------:R-:W-:Y:S02]  /*1a60*/  VIADD R17, R17, 0x100 ;  /* 0x0000010011117836 */ /* 0x000fe40000000000 */
[----:B------:R-:W-:Y:S02]  /*1a70*/  IMAD.MOV.U32 R19, RZ, RZ, RZ ;  /* 0x000000ffff137224 */ /* 0x000fe400078e00ff */
[----:B------:R-:W-:-:S05]  /*1a80*/  IMAD.WIDE.U32 R16, R17, 0x8, R2 ;  /* 0x0000000811107825 */ /* 0x000fca00078e0002 */
[----:B------:R0:W-:Y:S02]  /*1a90*/  REDG.E.ADD.64.STRONG.GPU desc[UR20][R16.64], R18 ;  /* 0x000000121000798e */ /* 0x0001e4000c12e514 */
.L_x_175:
[----:B------:R-:W-:Y:S05]  /*1aa0*/  BSYNC.RECONVERGENT B1 ;  /* 0x0000000000017941 */ /* 0x000fea0003800200 */
.L_x_174:
[----:B------:R-:W-:Y:S04]  /*1ab0*/  BSSY.RECONVERGENT B1, `(.L_x_176) ;  /* 0x0000007000017945 */ /* 0x000fe80003800200 */
[----:B------:R-:W-:Y:S05]  /*1ac0*/  @!P0 BRA `(.L_x_177) ;  /* 0x0000000000148947 */ /* 0x000fea0003800000 */
[----:B01----:R-:W-:Y:S02]  /*1ad0*/  IMAD R17, R5, 0x100, R4 ;  /* 0x0000010005117824 */ /* 0x003fe400078e0204 */
[----:B------:R-:W-:-:S03]  /*1ae0*/  IMAD.MOV.U32 R23, RZ, RZ, RZ ;  /* 0x000000ffff177224 */ /* 0x000fc600078e00ff */
[----:B------:R-:W-:-:S05]  /*1af0*/  IADD3 R17, PT, PT, R17, 0x200, RZ ;  /* 0x0000020011117810 */ /* 0x000fca0007ffe0ff */
[----:B------:R-:W-:-:S05]  /*1b00*/  IMAD.WIDE.U32 R16, R17, 0x8, R2 ;  /* 0x0000000811107825 */ /* 0x000fca00078e0002 */
[----:B------:R2:W-:Y:S02]  /*1b10*/  REDG.E.ADD.64.STRONG.GPU desc[UR20][R16.64], R22 ;  /* 0x000000161000798e */ /* 0x0005e4000c12e514 */
.L_x_177:
[----:B------:R-:W-:Y:S05]  /*1b20*/  BSYNC.RECONVERGENT B1 ;  /* 0x0000000000017941 */ /* 0x000fea0003800200 */
.L_x_176:
[----:B------:R-:W-:Y:S04]  /*1b30*/  BSSY.RECONVERGENT B1, `(.L_x_178) ;  /* 0x0000007000017945 */ /* 0x000fe80003800200 */
[----:B------:R-:W-:Y:S05]  /*1b40*/  @!P1 BRA `(.L_x_179) ;  /* 0x0000000000149947 */ /* 0x000fea0003800000 */
[----:B012---:R-:W-:Y:S02]  /*1b50*/  IMAD R17, R5, 0x100, R4 ;  /* 0x0000010005117824 */ /* 0x007fe400078e0204 */
[----:B------:R-:W-:Y:S02]  /*1b60*/  IMAD.MOV.U32 R15, RZ, RZ, RZ ;  /* 0x000000ffff0f7224 */ /* 0x000fe400078e00ff */
[----:B------:R-:W-:-:S04]  /*1b70*/  VIADD R17, R17, 0x300 ;  /* 0x0000030011117836 */ /* 0x000fc80000000000 */
[----:B------:R-:W-:-:S05]  /*1b80*/  IMAD.WIDE.U32 R16, R17, 0x8, R2 ;  /* 0x0000000811107825 */ /* 0x000fca00078e0002 */
[----:B------:R3:W-:Y:S02]  /*1b90*/  REDG.E.ADD.64.STRONG.GPU desc[UR20][R16.64], R14 ;  /* 0x0000000e1000798e */ /* 0x0007e4000c12e514 */
.L_x_179:
[----:B------:R-:W-:Y:S05]  /*1ba0*/  BSYNC.RECONVERGENT B1 ;  /* 0x0000000000017941 */ /* 0x000fea0003800200 */
.L_x_178:
[----:B------:R-:W-:Y:S04]  /*1bb0*/  BSSY.RECONVERGENT B1, `(.L_x_180) ;  /* 0x0000007000017945 */ /* 0x000fe80003800200 */
[----:B------:R-:W-:Y:S05]  /*1bc0*/  @!P2 BRA `(.L_x_181) ;  /* 0x000000000014a947 */ /* 0x000fea0003800000 */
[----:B---3--:R-:W-:Y:S02]  /*1bd0*/  IMAD R15, R5, 0x100, R4 ;  /* 0x00000100050f7824 */ /* 0x008fe400078e0204 */
[----:B------:R-:W-:Y:S02]  /*1be0*/  HFMA2 R13, -RZ, RZ, 0, 0 ;  /* 0x00000000ff0d7431 */ /* 0x000fe400000001ff */
[----:B------:R-:W-:-:S04]  /*1bf0*/  VIADD R15, R15, 0x400 ;  /* 0x000004000f0f7836 */ /* 0x000fc80000000000 */
[----:B------:R-:W-:-:S05]  /*1c00*/  IMAD.WIDE.U32 R14, R15, 0x8, R2 ;  /* 0x000000080f0e7825 */ /* 0x000fca00078e0002 */
[----:B------:R4:W-:Y:S02]  /*1c10*/  REDG.E.ADD.64.STRONG.GPU desc[UR20][R14.64], R12 ;  /* 0x0000000c0e00798e */ /* 0x0009e4000c12e514 */
.L_x_181:
[----:B------:R-:W-:Y:S05]  /*1c20*/  BSYNC.RECONVERGENT B1 ;  /* 0x0000000000017941 */ /* 0x000fea0003800200 */
.L_x_180:
[----:B------:R-:W-:Y:S04]  /*1c30*/  BSSY.RECONVERGENT B1, `(.L_x_182) ;  /* 0x0000007000017945 */ /* 0x000fe80003800200 */
[----:B------:R-:W-:Y:S05]  /*1c40*/  @!P3 BRA `(.L_x_183) ;  /* 0x000000000014b947 */ /* 0x000fea0003800000 */
[----:B----4-:R-:W-:Y:S02]  /*1c50*/  IMAD R13, R5, 0x100, R4 ;  /* 0x00000100050d7824 */ /* 0x010fe400078e0204 */
[----:B------:R-:W-:Y:S02]  /*1c60*/  IMAD.MOV.U32 R7, RZ, RZ, RZ ;  /* 0x000000ffff077224 */ /* 0x000fe400078e00ff */
[----:B------:R-:W-:-:S04]  /*1c70*/  VIADD R13, R13, 0x500 ;  /* 0x000005000d0d7836 */ /* 0x000fc80000000000 */
[----:B------:R-:W-:-:S05]  /*1c80*/  IMAD.WIDE.U32 R12, R13, 0x8, R2 ;  /* 0x000000080d0c7825 */ /* 0x000fca00078e0002 */
[----:B------:R4:W-:Y:S02]  /*1c90*/  REDG.E.ADD.64.STRONG.GPU desc[UR20][R12.64], R6 ;  /* 0x000000060c00798e */ /* 0x0009e4000c12e514 */
.L_x_183:
[----:B------:R-:W-:Y:S05]  /*1ca0*/  BSYNC.RECONVERGENT B1 ;  /* 0x0000000000017941 */ /* 0x000fea0003800200 */
.L_x_182:
[----:B------:R-:W-:Y:S04]  /*1cb0*/  BSSY.RECONVERGENT B1, `(.L_x_184) ;  /* 0x0000007000017945 */ /* 0x000fe80003800200 */
[----:B------:R-:W-:Y:S05]  /*1cc0*/  @!P4 BRA `(.L_x_185) ;  /* 0x000000000014c947 */ /* 0x000fea0003800000 */
[----:B----4-:R-:W-:Y:S02]  /*1cd0*/  IMAD R7, R5, 0x100, R4 ;  /* 0x0000010005077824 */ /* 0x010fe400078e0204 */
[----:B------:R-:W-:Y:S02]  /*1ce0*/  IMAD.MOV.U32 R9, RZ, RZ, RZ ;  /* 0x000000ffff097224 */ /* 0x000fe400078e00ff */
[----:B------:R-:W-:-:S04]  /*1cf0*/  VIADD R7, R7, 0x600 ;  /* 0x0000060007077836 */ /* 0x000fc80000000000 */
[----:B------:R-:W-:-:S05]  /*1d00*/  IMAD.WIDE.U32 R6, R7, 0x8, R2 ;  /* 0x0000000807067825 */ /* 0x000fca00078e0002 */
[----:B------:R4:W-:Y:S02]  /*1d10*/  REDG.E.ADD.64.STRONG.GPU desc[UR20][R6.64], R8 ;  /* 0x000000080600798e */ /* 0x0009e4000c12e514 */
.L_x_185:
[----:B------:R-:W-:Y:S05]  /*1d20*/  BSYNC.RECONVERGENT B1 ;  /* 0x0000000000017941 */ /* 0x000fea0003800200 */
.L_x_184:
[----:B------:R-:W-:Y:S04]  /*1d30*/  BSSY.RECONVERGENT B1, `(.L_x_186) ;  /* 0x0000007000017945 */ /* 0x000fe80003800200 */
[----:B------:R-:W-:Y:S05]  /*1d40*/  @!P5 BRA `(.L_x_187) ;  /* 0x000000000014d947 */ /* 0x000fea0003800000 */
[----:B----4-:R-:W-:Y:S01]  /*1d50*/  LEA R7, R5, R4, 0x8 ;  /* 0x0000000405077211 */ /* 0x010fe200078e40ff */
[----:B------:R-:W-:-:S04]  /*1d60*/  IMAD.MOV.U32 R11, RZ, RZ, RZ ;  /* 0x000000ffff0b7224 */ /* 0x000fc800078e00ff */
[----:B------:R-:W-:-:S04]  /*1d70*/  VIADD R7, R7, 0x700 ;  /* 0x0000070007077836 */ /* 0x000fc80000000000 */
[----:B------:R-:W-:-:S05]  /*1d80*/  IMAD.WIDE.U32 R6, R7, 0x8, R2 ;  /* 0x0000000807067825 */ /* 0x000fca00078e0002 */
[----:B------:R4:W-:Y:S02]  /*1d90*/  REDG.E.ADD.64.STRONG.GPU desc[UR20][R6.64], R10 ;  /* 0x0000000a0600798e */ /* 0x0009e4000c12e514 */
.L_x_187:
[----:B------:R-:W-:Y:S05]  /*1da0*/  BSYNC.RECONVERGENT B1 ;  /* 0x0000000000017941 */ /* 0x000fea0003800200 */
.L_x_186:
[----:B------:R-:W-:-:S05]  /*1db0*/  VIADD R5, R5, 0x8 ;  /* 0x0000000805057836 */ /* 0x000fca0000000000 */
[----:B------:R-:W-:-:S13]  /*1dc0*/  ISETP.NE.AND P0, PT, R5, UR27, PT ;  /* 0x0000001b05007c0c */ /* 0x000fda000bf05270 */
[----:B------:R-:W-:Y:S05]  /*1dd0*/  @P0 BRA `(.L_x_188) ;  /* 0xfffffff800b00947 */ /* 0x000fea000383ffff */
[----:B------:R-:W-:-:S07]  /*1de0*/  IMAD.U32 R3, RZ, RZ, UR27 ;  /* 0x0000001bff037e24 */ /* 0x000fce000f8e00ff */
.L_x_171:
[----:B------:R-:W-:Y:S02]  /*1df0*/  UISETP.NE.AND UP0, UPT, UR24, URZ, UPT ;  /* 0x000000ff1800728c */ /* 0x000fe4000bf05270 */
[----:B----45:R-:W-:Y:S02]  /*1e00*/  IMAD.U32 R8, RZ, RZ, UR24 ;  /* 0x00000018ff087e24 */ /* 0x030fe4000f8e00ff */
[----:B-1----:R-:W-:-:S03]  /*1e10*/  IMAD.U32 R5, RZ, RZ, UR25 ;  /* 0x00000019ff057e24 */ /* 0x002fc6000f8e00ff */
[----:B------:R-:W-:Y:S01]  /*1e20*/  IADD3 R8, PT, PT, R8, -0x1, RZ ;  /* 0xffffffff08087810 */ /* 0x000fe20007ffe0ff */
[----:B------:R-:W-:Y:S01]  /*1e30*/  VIADD R5, R5, 0xffffffff ;  /* 0xffffffff05057836 */ /* 0x000fe20000000000 */
[----:B------:R-:W-:Y:S06]  /*1e40*/  BRA.U !UP0, `(.L_x_189) ;  /* 0x0000000508707547 */ /* 0x000fec000b800000 */
[----:B------:R-:W-:-:S13]  /*1e50*/  ISETP.GE.U32.AND P0, PT, R8, 0x3, PT ;  /* 0x000000030800780c */ /* 0x000fda0003f06070 */
[----:B------:R-:W-:Y:S05]  /*1e60*/  @!P0 BRA `(.L_x_190) ;  /* 0x0000000000bc8947 */ /* 0x000fea0003800000 */
[----:B------:R-:W-:Y:S01]  /*1e70*/  IMAD R7, R3, 0x400, R0 ;  /* 0x0000040003077824 */ /* 0x000fe200078e0200 */
[----:B------:R-:W-:Y:S04]  /*1e80*/  BSSY.RECONVERGENT B1, `(.L_x_191) ;  /* 0x000000f000017945 */ /* 0x000fe80003800200 */
[----:B------:R-:W1:Y:S04]  /*1e90*/  LDS R12, [R7] ;  /* 0x00000000070c7984 */ /* 0x000e680000000800 */
[----:B------:R-:W4:Y:S04]  /*1ea0*/  LDS R9, [R7+0x400] ;  /* 0x0004000007097984 */ /* 0x000f280000000800 */
[----:B------:R-:W5:Y:S04]  /*1eb0*/  LDS R6, [R7+0x800] ;  /* 0x0008000007067984 */ /* 0x000f680000000800 */
[----:B------:R-:W0:Y:S01]  /*1ec0*/  LDS R2, [R7+0xc00] ;  /* 0x000c000007027984 */ /* 0x000e220000000800 */
[----:B-1----:R-:W-:-:S02]  /*1ed0*/  ISETP.NE.AND P0, PT, R12, RZ, PT ;  /* 0x000000ff0c00720c */ /* 0x002fc40003f05270 */
[----:B----4-:R-:W-:Y:S02]  /*1ee0*/  ISETP.NE.AND P1, PT, R9, RZ, PT ;  /* 0x000000ff0900720c */ /* 0x010fe40003f25270 */
[----:B-----5:R-:W-:Y:S02]  /*1ef0*/  ISETP.NE.AND P2, PT, R6, RZ, PT ;  /* 0x000000ff0600720c */ /* 0x020fe40003f45270 */
[----:B0-----:R-:W-:-:S07]  /*1f00*/  ISETP.NE.AND P3, PT, R2, RZ, PT ;  /* 0x000000ff0200720c */ /* 0x001fce0003f65270 */
[----:B------:R-:W-:Y:S06]  /*1f10*/  @!P0 BRA `(.L_x_192) ;  /* 0x0000000000148947 */ /* 0x000fec0003800000 */
[----:B------:R-:W0:Y:S01]  /*1f20*/  LDC.64 R10, c[0x0][0x380] ;  /* 0x0000e000ff0a7b82 */ /* 0x000e220000000a00 */
[----:B------:R-:W-:Y:S02]  /*1f30*/  IMAD R7, R3, 0x100, R4 ;  /* 0x0000010003077824 */ /* 0x000fe400078e0204 */
[----:B------:R-:W-:Y:S02]  /*1f40*/  IMAD.MOV.U32 R13, RZ, RZ, RZ ;  /* 0x000000ffff0d7224 */ /* 0x000fe400078e00ff */
[----:B0-----:R-:W-:-:S05]  /*1f50*/  IMAD.WIDE.U32 R10, R7, 0x8, R10 ;  /* 0x00000008070a7825 */ /* 0x001fca00078e000a */
[----:B------:R0:W-:Y:S02]  /*1f60*/  REDG.E.ADD.64.STRONG.GPU desc[UR20][R10.64], R12 ;  /* 0x0000000c0a00798e */ /* 0x0001e4000c12e514 */
.L_x_192:
[----:B------:R-:W-:Y:S05]  /*1f70*/  BSYNC.RECONVERGENT B1 ;  /* 0x0000000000017941 */ /* 0x000fea0003800200 */
.L_x_191:
[----:B------:R-:W-:Y:S04]  /*1f80*/  BSSY.RECONVERGENT B1, `(.L_x_193) ;  /* 0x0000009000017945 */ /* 0x000fe80003800200 */
[----:B------:R-:W-:Y:S05]  /*1f90*/  @!P1 BRA `(.L_x_194) ;  /* 0x00000000001c9947 */ /* 0x000fea0003800000 */
[----:B0-----:R-:W0:Y:S01]  /*1fa0*/  LDC.64 R10, c[0x0][0x380] ;  /* 0x0000e000ff0a7b82 */ /* 0x001e220000000a00 */
[----:B------:R-:W-:Y:S01]  /*1fb0*/  IMAD R7, R3, 0x100, R4 ;  /* 0x0000010003077824 */ /* 0x000fe200078e0204 */
[----:B------:R-:W-:Y:S01]  /*1fc0*/  MOV R12, R9 ;  /* 0x00000009000c7202 */ /* 0x000fe20000000f00 */
[----:B------:R-:W-:Y:S02]  /*1fd0*/  IMAD.MOV.U32 R13, RZ, RZ, RZ ;  /* 0x000000ffff0d7224 */ /* 0x000fe400078e00ff */
[----:B------:R-:W-:-:S04]  /*1fe0*/  VIADD R7, R7, 0x100 ;  /* 0x0000010007077836 */ /* 0x000fc80000000000 */
[----:B0-----:R-:W-:-:S05]  /*1ff0*/  IMAD.WIDE.U32 R10, R7, 0x8, R10 ;  /* 0x00000008070a7825 */ /* 0x001fca00078e000a */
[----:B------:R1:W-:Y:S02]  /*2000*/  REDG.E.ADD.64.STRONG.GPU desc[UR20][R10.64], R12 ;  /* 0x0000000c0a00798e */ /* 0x0003e4000c12e514 */
.L_x_194:
[----:B------:R-:W-:Y:S05]  /*2010*/  BSYNC.RECONVERGENT B1 ;  /* 0x0000000000017941 */ /* 0x000fea0003800200 */
.L_x_193:
[----:B------:R-:W-:Y:S04]  /*2020*/  BSSY.RECONVERGENT B1, `(.L_x_195) ;  /* 0x0000008000017945 */ /* 0x000fe80003800200 */
[----:B------:R-:W-:Y:S05]  /*2030*/  @!P2 BRA `(.L_x_196) ;  /* 0x000000000018a947 */ /* 0x000fea0003800000 */
[----:B01----:R-:W0:Y:S01]  /*2040*/  LDC.64 R10, c[0x0][0x380] ;  /* 0x0000e000ff0a7b82 */ /* 0x003e220000000a00 */
[----:B------:R-:W-:-:S04]  /*2050*/  IMAD R7, R3, 0x100, R4 ;  /* 0x0000010003077824 */ /* 0x000fc800078e0204 */
[----:B------:R-:W-:-:S04]  /*2060*/  VIADD R7, R7, 0x200 ;  /* 0x0000020007077836 */ /* 0x000fc80000000000 */
[----:B0-----:R-:W-:-:S04]  /*2070*/  IMAD.WIDE.U32 R10, R7, 0x8, R10 ;  /* 0x00000008070a7825 */ /* 0x001fc800078e000a */
[----:B------:R-:W-:-:S05]  /*2080*/  IMAD.MOV.U32 R7, RZ, RZ, RZ ;  /* 0x000000ffff077224 */ /* 0x000fca00078e00ff */
[----:B------:R4:W-:Y:S02]  /*2090*/  REDG.E.ADD.64.STRONG.GPU desc[UR20][R10.64], R6 ;  /* 0x000000060a00798e */ /* 0x0009e4000c12e514 */
.L_x_196:
[----:B------:R-:W-:Y:S05]  /*20a0*/  BSYNC.RECONVERGENT B1 ;  /* 0x0000000000017941 */ /* 0x000fea0003800200 */
.L_x_195:
[----:B------:R-:W-:Y:S04]  /*20b0*/  BSSY.RECONVERGENT B1, `(.L_x_197) ;  /* 0x0000009000017945 */ /* 0x000fe80003800200 */
[----:B------:R-:W-:Y:S05]  /*20c0*/  @!P3 BRA `(.L_x_198) ;  /* 0x00000000001cb947 */ /* 0x000fea0003800000 */
[----:B----4-:R-:W4:Y:S01]  /*20d0*/  LDC.64 R6, c[0x0][0x380] ;  /* 0x0000e000ff067b82 */ /* 0x010f220000000a00 */
[----:B------:R-:W-:Y:S01]  /*20e0*/  IMAD R9, R3, 0x100, R4 ;  /* 0x0000010003097824 */ /* 0x000fe200078e0204 */
[----:B01----:R-:W-:Y:S01]  /*20f0*/  MOV R10, R2 ;  /* 0x00000002000a7202 */ /* 0x003fe20000000f00 */
[----:B------:R-:W-:Y:S02]  /*2100*/  IMAD.MOV.U32 R11, RZ, RZ, RZ ;  /* 0x000000ffff0b7224 */ /* 0x000fe400078e00ff */
[----:B------:R-:W-:-:S04]  /*2110*/  VIADD R9, R9, 0x300 ;  /* 0x0000030009097836 */ /* 0x000fc80000000000 */
[----:B----4-:R-:W-:-:S05]  /*2120*/  IMAD.WIDE.U32 R6, R9, 0x8, R6 ;  /* 0x0000000809067825 */ /* 0x010fca00078e0006 */
[----:B------:R0:W-:Y:S02]  /*2130*/  REDG.E.ADD.64.STRONG.GPU desc[UR20][R6.64], R10 ;  /* 0x0000000a0600798e */ /* 0x0001e4000c12e514 */
.L_x_198:
[----:B------:R-:W-:Y:S05]  /*2140*/  BSYNC.RECONVERGENT B1 ;  /* 0x0000000000017941 */ /* 0x000fea0003800200 */
.L_x_197:
[----:B------:R-:W-:-:S07]  /*2150*/  VIADD R3, R3, 0x4 ;  /* 0x0000000403037836 */ /* 0x000fce0000000000 */
.L_x_190:
[----:B------:R-:W-:Y:S01]  /*2160*/  UISETP.NE.AND UP0, UPT, UR25, URZ, UPT ;  /* 0x000000ff1900728c */ /* 0x000fe2000bf05270 */
[----:B------:R-:W-:Y:S08]  /*2170*/  BSSY.RECONVERGENT B1, `(.L_x_189) ;  /* 0x0000029000017945 */ /* 0x000ff00003800200 */
[----:B------:R-:W-:Y:S05]  /*2180*/  BRA.U !UP0, `(.L_x_199) ;  /* 0x00000001089c7547 */ /* 0x000fea000b800000 */
[----:B------:R-:W-:-:S13]  /*2190*/  ISETP.NE.AND P0, PT, R5, RZ, PT ;  /* 0x000000ff0500720c */ /* 0x000fda0003f05270 */
[----:B------:R-:W-:Y:S05]  /*21a0*/  @!P0 BRA `(.L_x_200) ;  /* 0x0000000000648947 */ /* 0x000fea0003800000 */
[----:B0---4-:R-:W-:Y:S01]  /*21b0*/  IMAD R6, R3, 0x400, R0 ;  /* 0x0000040003067824 */ /* 0x011fe200078e0200 */
[----:B------:R-:W-:Y:S04]  /*21c0*/  BSSY.RECONVERGENT B2, `(.L_x_201) ;  /* 0x000000c000027945 */ /* 0x000fe80003800200 */
[----:B------:R-:W0:Y:S04]  /*21d0*/  LDS R2, [R6] ;  /* 0x0000000006027984 */ /* 0x000e280000000800 */
[----:B------:R-:W4:Y:S01]  /*21e0*/  LDS R9, [R6+0x400] ;  /* 0x0004000006097984 */ /* 0x000f220000000800 */
[----:B0-----:R-:W-:-:S02]  /*21f0*/  ISETP.NE.AND P0, PT, R2, RZ, PT ;  /* 0x000000ff0200720c */ /* 0x001fc40003f05270 */
[----:B----4-:R-:W-:-:S11]  /*2200*/  ISETP.NE.AND P1, PT, R9, RZ, PT ;  /* 0x000000ff0900720c */ /* 0x010fd60003f25270 */
[----:B------:R-:W-:Y:S05]  /*2210*/  @!P0 BRA `(.L_x_202) ;  /* 0x0000000000188947 */ /* 0x000fea0003800000 */
[----:B------:R-:W0:Y:S01]  /*2220*/  LDC.64 R6, c[0x0][0x380] ;  /* 0x0000e000ff067b82 */ /* 0x000e220000000a00 */
[----:B-1----:R-:W-:-:S04]  /*2230*/  IMAD R11, R3, 0x100, R4 ;  /* 0x00000100030b7824 */ /* 0x002fc800078e0204 */
[----:B0-----:R-:W-:-:S04]  /*2240*/  IMAD.WIDE.U32 R10, R11, 0x8, R6 ;  /* 0x000000080b0a7825 */ /* 0x001fc800078e0006 */
[----:B------:R-:W-:Y:S02]  /*2250*/  IMAD.MOV.U32 R6, RZ, RZ, R2 ;  /* 0x000000ffff067224 */ /* 0x000fe400078e0002 */
[----:B------:R-:W-:-:S05]  /*2260*/  IMAD.MOV.U32 R7, RZ, RZ, RZ ;  /* 0x000000ffff077224 */ /* 0x000fca00078e00ff */
[----:B------:R0:W-:Y:S02]  /*2270*/  REDG.E.ADD.64.STRONG.GPU desc[UR20][R10.64], R6 ;  /* 0x000000060a00798e */ /* 0x0001e4000c12e514 */
.L_x_202:
[----:B------:R-:W-:Y:S05]  /*2280*/  BSYNC.RECONVERGENT B2 ;  /* 0x0000000000027941 */ /* 0x000fea0003800200 */
.L_x_201:
[----:B------:R-:W-:Y:S04]  /*2290*/  BSSY.RECONVERGENT B2, `(.L_x_203) ;  /* 0x0000009000027945 */ /* 0x000fe80003800200 */
[----:B------:R-:W-:Y:S05]  /*22a0*/  @!P1 BRA `(.L_x_204) ;  /* 0x00000000001c9947 */ /* 0x000fea0003800000 */
[----:B0-----:R-:W0:Y:S01]  /*22b0*/  LDC.64 R6, c[0x0][0x380] ;  /* 0x0000e000ff067b82 */ /* 0x001e220000000a00 */
[----:B------:R-:W-:-:S05]  /*22c0*/  LEA R2, R3, R4, 0x8 ;  /* 0x0000000403027211 */ /* 0x000fca00078e40ff */
[----:B-1----:R-:W-:-:S04]  /*22d0*/  VIADD R11, R2, 0x100 ;  /* 0x00000100020b7836 */ /* 0x002fc80000000000 */
[----:B0-----:R-:W-:-:S04]  /*22e0*/  IMAD.WIDE.U32 R10, R11, 0x8, R6 ;  /* 0x000000080b0a7825 */ /* 0x001fc800078e0006 */
[----:B------:R-:W-:Y:S02]  /*22f0*/  IMAD.MOV.U32 R6, RZ, RZ, R9 ;  /* 0x000000ffff067224 */ /* 0x000fe400078e0009 */
[----:B------:R-:W-:-:S05]  /*2300*/  IMAD.MOV.U32 R7, RZ, RZ, RZ ;  /* 0x000000ffff077224 */ /* 0x000fca00078e00ff */
[----:B------:R4:W-:Y:S02]  /*2310*/  REDG.E.ADD.64.STRONG.GPU desc[UR20][R10.64], R6 ;  /* 0x000000060a00798e */ /* 0x0009e4000c12e514 */
.L_x_204:
[----:B------:R-:W-:Y:S05]  /*2320*/  BSYNC.RECONVERGENT B2 ;  /* 0x0000000000027941 */ /* 0x000fea0003800200 */
.L_x_203:
[----:B------:R-:W-:-:S07]  /*2330*/  VIADD R3, R3, 0x2 ;  /* 0x0000000203037836 */ /* 0x000fce0000000000 */
.L_x_200:
[----:B------:R-:W-:-:S09]  /*2340*/  UISETP.NE.AND UP0, UPT, UR9, URZ, UPT ;  /* 0x000000ff0900728c */ /* 0x000fd2000bf05270 */
[----:B------:R-:W-:Y:S05]  /*2350*/  BRA.U !UP0, `(.L_x_199) ;  /* 0x0000000108287547 */ /* 0x000fea000b800000 */
[----:B------:R-:W-:-:S05]  /*2360*/  IMAD R2, R3, 0x400, R0 ;  /* 0x0000040003027824 */ /* 0x000fca00078e0200 */
[----:B------:R-:W5:Y:S02]  /*2370*/  LDS R9, [R2] ;  /* 0x0000000002097984 */ /* 0x000f640000000800 */
[----:B-----5:R-:W-:-:S13]  /*2380*/  ISETP.NE.AND P0, PT, R9, RZ, PT ;  /* 0x000000ff0900720c */ /* 0x020fda0003f05270 */
[----:B------:R-:W-:Y:S05]  /*2390*/  @!P0 BRA `(.L_x_199) ;  /* 0x0000000000188947 */ /* 0x000fea0003800000 */
[----:B0---4-:R-:W0:Y:S01]  /*23a0*/  LDC.64 R6, c[0x0][0x380] ;  /* 0x0000e000ff067b82 */ /* 0x011e220000000a00 */
[----:B------:R-:W-:-:S04]  /*23b0*/  IMAD R3, R3, 0x100, R4 ;  /* 0x0000010003037824 */ /* 0x000fc800078e0204 */
[----:B0-----:R-:W-:Y:S01]  /*23c0*/  IMAD.WIDE.U32 R2, R3, 0x8, R6 ;  /* 0x0000000803027825 */ /* 0x001fe200078e0006 */
[----:B------:R-:W-:-:S03]  /*23d0*/  MOV R6, R9 ;  /* 0x0000000900067202 */ /* 0x000fc60000000f00 */
[----:B------:R-:W-:-:S05]  /*23e0*/  IMAD.MOV.U32 R7, RZ, RZ, RZ ;  /* 0x000000ffff077224 */ /* 0x000fca00078e00ff */
[----:B------:R0:W-:Y:S02]  /*23f0*/  REDG.E.ADD.64.STRONG.GPU desc[UR20][R2.64], R6 ;  /* 0x000000060200798e */ /* 0x0001e4000c12e514 */
.L_x_199:
[----:B------:R-:W-:Y:S05]  /*2400*/  BSYNC.RECONVERGENT B1 ;  /* 0x0000000000017941 */ /* 0x000fea0003800200 */
.L_x_189:
[----:B------:R-:W-:-:S13]  /*2410*/  ISETP.GT.U32.AND P0, PT, R4, 0x7f, PT ;  /* 0x0000007f0400780c */ /* 0x000fda0003f04070 */
[----:B------:R-:W-:Y:S05]  /*2420*/  @P0 BRA `(.L_x_170) ;  /* 0x0000000800900947 */ /* 0x000fea0003800000 */
[----:B------:R-:W-:Y:S01]  /*2430*/  UISETP.GE.U32.AND UP0, UPT, UR22, 0x7, UPT ;  /* 0x000000071600788c */ /* 0x000fe2000bf06070 */
[----:B0-----:R-:W-:-:S08]  /*2440*/  IMAD.MOV.U32 R3, RZ, RZ, RZ ;  /* 0x000000ffff037224 */ /* 0x001fd000078e00ff */
[----:B------:R-:W-:Y:S05]  /*2450*/  BRA.U !UP0, `(.L_x_205) ;  /* 0x0000000508147547 */ /* 0x000fea000b800000 */
[----:B------:R-:W0:Y:S01]  /*2460*/  LDC.64 R2, c[0x0][0x380] ;  /* 0x0000e000ff027b82 */ /* 0x000e220000000a00 */
[----:B------:R-:W-:-:S07]  /*2470*/  IMAD.MOV.U32 R9, RZ, RZ, RZ ;  /* 0x000000ffff097224 */ /* 0x000fce00078e00ff */
.L_x_222:
[C---:B01--4-:R-:W-:Y:S01]  /*2480*/  IMAD R11, R9.reuse, 0x400, R0 ;  /* 0x00000400090b7824 */ /* 0x053fe200078e0200 */
[----:B------:R-:W-:Y:S01]  /*2490*/  BSSY.RECONVERGENT B1, `(.L_x_206) ;  /* 0x0000011000017945 */ /* 0x000fe20003800200 */
[C---:B--23--:R-:W-:Y:S02]  /*24a0*/  IMAD R7, R9.reuse, 0x100, R4 ;  /* 0x0000010009077824 */ /* 0x04cfe400078e0204 */
[----:B------:R-:W-:Y:S01]  /*24b0*/  VIADD R9, R9, 0x8 ;  /* 0x0000000809097836 */ /* 0x000fe20000000000 */
[----:B---3--:R-:W1:Y:S01]  /*24c0*/  LDS R14, [R11+0x200] ;  /* 0x000200000b0e7984 */ /* 0x008e620000000800 */
[----:B0-----:R-:W-:-:S03]  /*24d0*/  IMAD.WIDE.U32 R6, R7, 0x8, R2 ;  /* 0x0000000807067825 */ /* 0x001fc600078e0002 */
[----:B------:R-:W0:Y:S04]  /*24e0*/  LDS R13, [R11+0x600] ;  /* 0x000600000b0d7984 */ /* 0x000e280000000800 */
[----:B--2---:R2:W3:Y:S04]  /*24f0*/  LDS R17, [R11+0xa00] ;  /* 0x000a00000b117984 */ /* 0x0044e80000000800 */
[----:B------:R2:W4:Y:S04]  /*2500*/  LDS R18, [R11+0xe00] ;  /* 0x000e00000b127984 */ /* 0x0005280000000800 */
[----:B------:R2:W2:Y:S04]  /*2510*/  LDS R19, [R11+0x1200] ;  /* 0x001200000b137984 */ /* 0x0004a80000000800 */
[----:B------:R0:W2:Y:S04]  /*2520*/  LDS R16, [R11+0x1600] ;  /* 0x001600000b107984 */ /* 0x0000a80000000800 */
[----:B------:R0:W2:Y:S04]  /*2530*/  LDS R12, [R11+0x1a00] ;  /* 0x001a00000b0c7984 */ /* 0x0000a80000000800 */
[----:B------:R0:W2:Y:S01]  /*2540*/  LDS R10, [R11+0x1e00] ;  /* 0x001e00000b0a7984 */ /* 0x0000a20000000800 */
[----:B-1----:R-:W-:-:S02]  /*2550*/  ISETP.NE.AND P0, PT, R14, RZ, PT ;  /* 0x000000ff0e00720c */ /* 0x002fc40003f05270 */
[----:B0-----:R-:W-:-:S11]  /*2560*/  ISETP.NE.AND P1, PT, R13, RZ, PT ;  /* 0x000000ff0d00720c */ /* 0x001fd60003f25270 */
[----:B---34-:R-:W-:Y:S05]  /*2570*/  @!P0 BRA `(.L_x_207) ;  /* 0x0000000000088947 */ /* 0x018fea0003800000 */
[----:B------:R-:W-:-:S05]  /*2580*/  HFMA2 R15, -RZ, RZ, 0, 0 ;  /* 0x00000000ff0f7431 */ /* 0x000fca00000001ff */
[----:B------:R0:W-:Y:S02]  /*2590*/  REDG.E.ADD.64.STRONG.GPU desc[UR20][R6.64+0x400], R14 ;  /* 0x0004000e0600798e */ /* 0x0001e4000c12e514 */
.L_x_207:
[----:B------:R-:W-:Y:S05]  /*25a0*/  BSYNC.RECONVERGENT B1 ;  /* 0x0000000000017941 */ /* 0x000fea0003800200 */
.L_x_206:
[----:B------:R-:W-:Y:S04]  /*25b0*/  BSSY.RECONVERGENT B1, `(.L_x_208) ;  /* 0x0000005000017945 */ /* 0x000fe80003800200 */
[----:B------:R-:W-:Y:S05]  /*25c0*/  @!P1 BRA `(.L_x_209) ;  /* 0x00000000000c9947 */ /* 0x000fea0003800000 */
[----:B0-----:R-:W-:Y:S02]  /*25d0*/  IMAD.MOV.U32 R14, RZ, RZ, R13 ;  /* 0x000000ffff0e7224 */ /* 0x001fe400078e000d */
[----:B------:R-:W-:-:S05]  /*25e0*/  IMAD.MOV.U32 R15, RZ, RZ, RZ ;  /* 0x000000ffff0f7224 */ /* 0x000fca00078e00ff */
[----:B------:R1:W-:Y:S02]  /*25f0*/  REDG.E.ADD.64.STRONG.GPU desc[UR20][R6.64+0xc00], R14 ;  /* 0x000c000e0600798e */ /* 0x0003e4000c12e514 */
.L_x_209:
[----:B------:R-:W-:Y:S05]  /*2600*/  BSYNC.RECONVERGENT B1 ;  /* 0x0000000000017941 */ /* 0x000fea0003800200 */
.L_x_208:
[----:B------:R-:W-:Y:S01]  /*2610*/  ISETP.NE.AND P6, PT, R17, RZ, PT ;  /* 0x000000ff1100720c */ /* 0x000fe20003fc5270 */
[----:B------:R-:W-:Y:S01]  /*2620*/  BSSY.RECONVERGENT B1, `(.L_x_210) ;  /* 0x000000b000017945 */ /* 0x000fe20003800200 */
[----:B------:R-:W-:Y:S02]  /*2630*/  ISETP.NE.AND P0, PT, R9, UR27, PT ;  /* 0x0000001b09007c0c */ /* 0x000fe4000bf05270 */
[----:B------:R-:W-:Y:S02]  /*2640*/  ISETP.NE.AND P1, PT, R18, RZ, PT ;  /* 0x000000ff1200720c */ /* 0x000fe40003f25270 */
[----:B--2---:R-:W-:Y:S02]  /*2650*/  ISETP.NE.AND P2, PT, R19, RZ, PT ;  /* 0x000000ff1300720c */ /* 0x004fe40003f45270 */
[----:B------:R-:W-:Y:S02]  /*2660*/  ISETP.NE.AND P3, PT, R16, RZ, PT ;  /* 0x000000ff1000720c */ /* 0x000fe40003f65270 */
[----:B------:R-:W-:-:S02]  /*2670*/  ISETP.NE.AND P4, PT, R12, RZ, PT ;  /* 0x000000ff0c00720c */ /* 0x000fc40003f85270 */
[----:B------:R-:W-:Y:S01]  /*2680*/  ISETP.NE.AND P5, PT, R10, RZ, PT ;  /* 0x000000ff0a00720c */ /* 0x000fe20003fa5270 */
[----:B------:R-:W-:-:S12]  /*2690*/  @!P6 BRA `(.L_x_211) ;  /* 0x00000000000ce947 */ /* 0x000fd80003800000 */
[----:B01----:R-:W-:Y:S02]  /*26a0*/  IMAD.MOV.U32 R14, RZ, RZ, R17 ;  /* 0x000000ffff0e7224 */ /* 0x003fe400078e0011 */
[----:B------:R-:W-:-:S05]  /*26b0*/  IMAD.MOV.U32 R15, RZ, RZ, RZ ;  /* 0x000000ffff0f7224 */ /* 0x000fca00078e00ff */
[----:B------:R2:W-:Y:S02]  /*26c0*/  REDG.E.ADD.64.STRONG.GPU desc[UR20][R6.64+0x1400], R14 ;  /* 0x0014000e0600798e */ /* 0x0005e4000c12e514 */
.L_x_211:
[----:B------:R-:W-:Y:S05]  /*26d0*/  BSYNC.RECONVERGENT B1 ;  /* 0x0000000000017941 */ /* 0x000fea0003800200 */
.L_x_210:
[----:B------:R-:W-:Y:S04]  /*26e0*/  BSSY.RECONVERGENT B1, `(.L_x_212) ;  /* 0x0000005000017945 */ /* 0x000fe80003800200 */
[----:B------:R-:W-:Y:S05]  /*26f0*/  @!P1 BRA `(.L_x_213) ;  /* 0x00000000000c9947 */ /* 0x000fea0003800000 */
[----:B012---:R-:W-:Y:S02]  /*2700*/  IMAD.MOV.U32 R14, RZ, RZ, R18 ;  /* 0x000000ffff0e7224 */ /* 0x007fe400078e0012 */
[----:B------:R-:W-:-:S05]  /*2710*/  IMAD.MOV.U32 R15, RZ, RZ, RZ ;  /* 0x000000ffff0f7224 */ /* 0x000fca00078e00ff */
[----:B------:R3:W-:Y:S02]  /*2720*/  REDG.E.ADD.64.STRONG.GPU desc[UR20][R6.64+0x1c00], R14 ;  /* 0x001c000e0600798e */ /* 0x0007e4000c12e514 */
.L_x_213:
[----:B------:R-:W-:Y:S05]  /*2730*/  BSYNC.RECONVERGENT B1 ;  /* 0x0000000000017941 */ /* 0x000fea0003800200 */
.L_x_212:
[----:B------:R-:W-:Y:S04]  /*2740*/  BSSY.RECONVERGENT B1, `(.L_x_214) ;  /* 0x0000005000017945 */ /* 0x000fe80003800200 */
[----:B------:R-:W-:Y:S05]  /*2750*/  @!P2 BRA `(.L_x_215) ;  /* 0x00000000000ca947 */ /* 0x000fea0003800000 */
[----:B0123--:R-:W-:Y:S01]  /*2760*/  MOV R14, R19 ;  /* 0x00000013000e7202 */ /* 0x00ffe20000000f00 */
[----:B------:R-:W-:-:S05]  /*2770*/  IMAD.MOV.U32 R15, RZ, RZ, RZ ;  /* 0x000000ffff0f7224 */ /* 0x000fca00078e00ff */
[----:B------:R4:W-:Y:S02]  /*2780*/  REDG.E.ADD.64.STRONG.GPU desc[UR20][R6.64+0x2400], R14 ;  /* 0x0024000e0600798e */ /* 0x0009e4000c12e514 */
.L_x_215:
[----:B------:R-:W-:Y:S05]  /*2790*/  BSYNC.RECONVERGENT B1 ;  /* 0x0000000000017941 */ /* 0x000fea0003800200 */
.L_x_214:
[----:B------:R-:W-:Y:S04]  /*27a0*/  BSSY.RECONVERGENT B1, `(.L_x_216) ;  /* 0x0000004000017945 */ /* 0x000fe80003800200 */
[----:B------:R-:W-:Y:S05]  /*27b0*/  @!P3 BRA `(.L_x_217) ;  /* 0x000000000008b947 */ /* 0x000fea0003800000 */
[----:B------:R-:W-:-:S05]  /*27c0*/  IMAD.MOV.U32 R17, RZ, RZ, RZ ;  /* 0x000000ffff117224 */ /* 0x000fca00078e00ff */
[----:B------:R0:W-:Y:S02]  /*27d0*/  REDG.E.ADD.64.STRONG.GPU desc[UR20][R6.64+0x2c00], R16 ;  /* 0x002c00100600798e */ /* 0x0001e4000c12e514 */
.L_x_217:
[----:B------:R-:W-:Y:S05]  /*27e0*/  BSYNC.RECONVERGENT B1 ;  /* 0x0000000000017941 */ /* 0x000fea0003800200 */
.L_x_216:
[----:B------:R-:W-:Y:S04]  /*27f0*/  BSSY.RECONVERGENT B1, `(.L_x_218) ;  /* 0x0000004000017945 */ /* 0x000fe80003800200 */
[----:B------:R-:W-:Y:S05]  /*2800*/  @!P4 BRA `(.L_x_219) ;  /* 0x000000000008c947 */ /* 0x000fea0003800000 */
[----:B------:R-:W-:-:S05]  /*2810*/  IMAD.MOV.U32 R13, RZ, RZ, RZ ;  /* 0x000000ffff0d7224 */ /* 0x000fca00078e00ff */
[----:B------:R0:W-:Y:S02]  /*2820*/  REDG.E.ADD.64.STRONG.GPU desc[UR20][R6.64+0x3400], R12 ;  /* 0x0034000c0600798e */ /* 0x0001e4000c12e514 */
.L_x_219:
[----:B------:R-:W-:Y:S05]  /*2830*/  BSYNC.RECONVERGENT B1 ;  /* 0x0000000000017941 */ /* 0x000fea0003800200 */
.L_x_218:
[----:B------:R-:W-:Y:S04]  /*2840*/  BSSY.RECONVERGENT B1, `(.L_x_220) ;  /* 0x0000004000017945 */ /* 0x000fe80003800200 */
[----:B------:R-:W-:Y:S05]  /*2850*/  @!P5 BRA `(.L_x_221) ;  /* 0x000000000008d947 */ /* 0x000fea0003800000 */
[----:B------:R-:W-:-:S05]  /*2860*/  IMAD.MOV.U32 R11, RZ, RZ, RZ ;  /* 0x000000ffff0b7224 */ /* 0x000fca00078e00ff */
[----:B------:R0:W-:Y:S02]  /*2870*/  REDG.E.ADD.64.STRONG.GPU desc[UR20][R6.64+0x3c00], R10 ;  /* 0x003c000a0600798e */ /* 0x0001e4000c12e514 */
.L_x_221:
[----:B------:R-:W-:Y:S05]  /*2880*/  BSYNC.RECONVERGENT B1 ;  /* 0x0000000000017941 */ /* 0x000fea0003800200 */
.L_x_220:
[----:B------:R-:W-:Y:S05]  /*2890*/  @P0 BRA `(.L_x_222) ;  /* 0xfffffff800f80947 */ /* 0x000fea000383ffff */
[----:B------:R-:W-:-:S07]  /*28a0*/  IMAD.U32 R3, RZ, RZ, UR27 ;  /* 0x0000001bff037e24 */ /* 0x000fce000f8e00ff */
.L_x_205:
[----:B------:R-:W-:-:S09]  /*28b0*/  UISETP.NE.AND UP0, UPT, UR24, URZ, UPT ;  /* 0x000000ff1800728c */ /* 0x000fd2000bf05270 */
[----:B------:R-:W-:Y:S05]  /*28c0*/  BRA.U !UP0, `(.L_x_170) ;  /* 0x0000000508687547 */ /* 0x000fea000b800000 */
[----:B------:R-:W-:-:S13]  /*28d0*/  ISETP.GE.U32.AND P0, PT, R8, 0x3, PT ;  /* 0x000000030800780c */ /* 0x000fda0003f06070 */
[----:B------:R-:W-:Y:S05]  /*28e0*/  @!P0 BRA `(.L_x_223) ;  /* 0x0000000000bc8947 */ /* 0x000fea0003800000 */
[----:B01234-:R-:W-:Y:S01]  /*28f0*/  IMAD R7, R3, 0x400, R0 ;  /* 0x0000040003077824 */ /* 0x01ffe200078e0200 */
[----:B------:R-:W-:Y:S04]  /*2900*/  BSSY.RECONVERGENT B1, `(.L_x_224) ;  /* 0x000000f000017945 */ /* 0x000fe80003800200 */
[----:B------:R-:W0:Y:S04]  /*2910*/  LDS R10, [R7+0x200] ;  /* 0x00020000070a7984 */ /* 0x000e280000000800 */
[----:B------:R-:W1:Y:S04]  /*2920*/  LDS R12, [R7+0x600] ;  /* 0x00060000070c7984 */ /* 0x000e680000000800 */
[----:B------:R-:W2:Y:S04]  /*2930*/  LDS R6, [R7+0xa00] ;  /* 0x000a000007067984 */ /* 0x000ea80000000800 */
[----:B------:R-:W3:Y:S01]  /*2940*/  LDS R2, [R7+0xe00] ;  /* 0x000e000007027984 */ /* 0x000ee20000000800 */
[----:B0-----:R-:W-:-:S02]  /*2950*/  ISETP.NE.AND P0, PT, R10, RZ, PT ;  /* 0x000000ff0a00720c */ /* 0x001fc40003f05270 */
[----:B-1----:R-:W-:Y:S02]  /*2960*/  ISETP.NE.AND P1, PT, R12, RZ, PT ;  /* 0x000000ff0c00720c */ /* 0x002fe40003f25270 */
[----:B--2---:R-:W-:Y:S02]  /*2970*/  ISETP.NE.AND P2, PT, R6, RZ, PT ;  /* 0x000000ff0600720c */ /* 0x004fe40003f45270 */
[----:B---3--:R-:W-:-:S07]  /*2980*/  ISETP.NE.AND P3, PT, R2, RZ, PT ;  /* 0x000000ff0200720c */ /* 0x008fce0003f65270 */
[----:B------:R-:W-:Y:S06]  /*2990*/  @!P0 BRA `(.L_x_225) ;  /* 0x0000000000148947 */ /* 0x000fec0003800000 */
[----:B------:R-:W0:Y:S01]  /*29a0*/  LDC.64 R8, c[0x0][0x380] ;  /* 0x0000e000ff087b82 */ /* 0x000e220000000a00 */
[----:B------:R-:W-:Y:S01]  /*29b0*/  LEA R7, R3, R4, 0x8 ;  /* 0x0000000403077211 */ /* 0x000fe200078e40ff */
[----:B------:R-:W-:-:S04]  /*29c0*/  IMAD.MOV.U32 R11, RZ, RZ, RZ ;  /* 0x000000ffff0b7224 */ /* 0x000fc800078e00ff */
[----:B0-----:R-:W-:-:S05]  /*29d0*/  IMAD.WIDE.U32 R8, R7, 0x8, R8 ;  /* 0x0000000807087825 */ /* 0x001fca00078e0008 */
[----:B------:R0:W-:Y:S02]  /*29e0*/  REDG.E.ADD.64.STRONG.GPU desc[UR20][R8.64+0x400], R10 ;  /* 0x0004000a0800798e */ /* 0x0001e4000c12e514 */
.L_x_225:
[----:B------:R-:W-:Y:S05]  /*29f0*/  BSYNC.RECONVERGENT B1 ;  /* 0x0000000000017941 */ /* 0x000fea0003800200 */
.L_x_224:
[----:B------:R-:W-:Y:S04]  /*2a00*/  BSSY.RECONVERGENT B1, `(.L_x_226) ;  /* 0x0000009000017945 */ /* 0x000fe80003800200 */
[----:B------:R-:W-:Y:S05]  /*2a10*/  @!P1 BRA `(.L_x_227) ;  /* 0x00000000001c9947 */ /* 0x000fea0003800000 */
[----:B0-----:R-:W0:Y:S01]  /*2a20*/  LDC.64 R8, c[0x0][0x380] ;  /* 0x0000e000ff087b82 */ /* 0x001e220000000a00 */
[----:B------:R-:W-:Y:S02]  /*2a30*/  IMAD R7, R3, 0x100, R4 ;  /* 0x0000010003077824 */ /* 0x000fe400078e0204 */
[----:B------:R-:W-:Y:S02]  /*2a40*/  IMAD.MOV.U32 R10, RZ, RZ, R12 ;  /* 0x000000ffff0a7224 */ /* 0x000fe400078e000c */
[----:B------:R-:W-:Y:S02]  /*2a50*/  VIADD R7, R7, 0x100 ;  /* 0x0000010007077836 */ /* 0x000fe40000000000 */
[----:B------:R-:W-:Y:S02]  /*2a60*/  IMAD.MOV.U32 R11, RZ, RZ, RZ ;  /* 0x000000ffff0b7224 */ /* 0x000fe400078e00ff */
[----:B0-----:R-:W-:-:S05]  /*2a70*/  IMAD.WIDE.U32 R8, R7, 0x8, R8 ;  /* 0x0000000807087825 */ /* 0x001fca00078e0008 */
[----:B------:R1:W-:Y:S02]  /*2a80*/  REDG.E.ADD.64.STRONG.GPU desc[UR20][R8.64+0x400], R10 ;  /* 0x0004000a0800798e */ /* 0x0003e4000c12e514 */
.L_x_227:
[----:B------:R-:W-:Y:S05]  /*2a90*/  BSYNC.RECONVERGENT B1 ;  /* 0x0000000000017941 */ /* 0x000fea0003800200 */
.L_x_226:
[----:B------:R-:W-:Y:S04]  /*2aa0*/  BSSY.RECONVERGENT B1, `(.L_x_228) ;  /* 0x0000008000017945 */ /* 0x000fe80003800200 */
[----:B------:R-:W-:Y:S05]  /*2ab0*/  @!P2 BRA `(.L_x_229) ;  /* 0x000000000018a947 */ /* 0x000fea0003800000 */
[----:B01----:R-:W0:Y:S01]  /*2ac0*/  LDC.64 R8, c[0x0][0x380] ;  /* 0x0000e000ff087b82 */ /* 0x003e220000000a00 */
[----:B------:R-:W-:-:S05]  /*2ad0*/  IMAD R7, R3, 0x100, R4 ;  /* 0x0000010003077824 */ /* 0x000fca00078e0204 */
[----:B------:R-:W-:-:S05]  /*2ae0*/  IADD3 R7, PT, PT, R7, 0x200, RZ ;  /* 0x0000020007077810 */ /* 0x000fca0007ffe0ff */
[----:B0-----:R-:W-:-:S04]  /*2af0*/  IMAD.WIDE.U32 R8, R7, 0x8, R8 ;  /* 0x0000000807087825 */ /* 0x001fc800078e0008 */
[----:B------:R-:W-:-:S05]  /*2b00*/  IMAD.MOV.U32 R7, RZ, RZ, RZ ;  /* 0x000000ffff077224 */ /* 0x000fca00078e00ff */
[----:B------:R2:W-:Y:S02]  /*2b10*/  REDG.E.ADD.64.STRONG.GPU desc[UR20][R8.64+0x400], R6 ;  /* 0x000400060800798e */ /* 0x0005e4000c12e514 */
.L_x_229:
[----:B------:R-:W-:Y:S05]  /*2b20*/  BSYNC.RECONVERGENT B1 ;  /* 0x0000000000017941 */ /* 0x000fea0003800200 */
.L_x_228:
[----:B------:R-:W-:Y:S04]  /*2b30*/  BSSY.RECONVERGENT B1, `(.L_x_230) ;  /* 0x0000009000017945 */ /* 0x000fe80003800200 */
[----:B------:R-:W-:Y:S05]  /*2b40*/  @!P3 BRA `(.L_x_231) ;  /* 0x00000000001cb947 */ /* 0x000fea0003800000 */
[----:B--2---:R-:W2:Y:S01]  /*2b50*/  LDC.64 R6, c[0x0][0x380] ;  /* 0x0000e000ff067b82 */ /* 0x004ea20000000a00 */
[----:B01----:R-:W-:Y:S02]  /*2b60*/  IMAD R9, R3, 0x100, R4 ;  /* 0x0000010003097824 */ /* 0x003fe400078e0204 */
[----:B------:R-:W-:Y:S02]  /*2b70*/  IMAD.MOV.U32 R8, RZ, RZ, R2 ;  /* 0x000000ffff087224 */ /* 0x000fe400078e0002 */
[----:B------:R-:W-:-:S04]  /*2b80*/  VIADD R9, R9, 0x300 ;  /* 0x0000030009097836 */ /* 0x000fc80000000000 */
[----:B--2---:R-:W-:-:S04]  /*2b90*/  IMAD.WIDE.U32 R6, R9, 0x8, R6 ;  /* 0x0000000809067825 */ /* 0x004fc800078e0006 */
[----:B------:R-:W-:-:S05]  /*2ba0*/  IMAD.MOV.U32 R9, RZ, RZ, RZ ;  /* 0x000000ffff097224 */ /* 0x000fca00078e00ff */
[----:B------:R3:W-:Y:S02]  /*2bb0*/  REDG.E.ADD.64.STRONG.GPU desc[UR20][R6.64+0x400], R8 ;  /* 0x000400080600798e */ /* 0x0007e4000c12e514 */
.L_x_231:
[----:B------:R-:W-:Y:S05]  /*2bc0*/  BSYNC.RECONVERGENT B1 ;  /* 0x0000000000017941 */ /* 0x000fea0003800200 */
.L_x_230:
[----:B------:R-:W-:-:S07]  /*2bd0*/  VIADD R3, R3, 0x4 ;  /* 0x0000000403037836 */ /* 0x000fce0000000000 */
.L_x_223:
[----:B------:R-:W-:-:S09]  /*2be0*/  UISETP.NE.AND UP0, UPT, UR25, URZ, UPT ;  /* 0x000000ff1900728c */ /* 0x000fd2000bf05270 */
[----:B------:R-:W-:Y:S05]  /*2bf0*/  BRA.U !UP0, `(.L_x_170) ;  /* 0x00000001089c7547 */ /* 0x000fea000b800000 */
[----:B------:R-:W-:-:S13]  /*2c00*/  ISETP.NE.AND P0, PT, R5, RZ, PT ;  /* 0x000000ff0500720c */ /* 0x000fda0003f05270 */
[----:B------:R-:W-:Y:S05]  /*2c10*/  @!P0 BRA `(.L_x_232) ;  /* 0x0000000000648947 */ /* 0x000fea0003800000 */
[----:B01234-:R-:W-:Y:S01]  /*2c20*/  LEA R6, R3, R0, 0xa ;  /* 0x0000000003067211 */ /* 0x01ffe200078e50ff */
[----:B------:R-:W-:Y:S04]  /*2c30*/  BSSY.RECONVERGENT B1, `(.L_x_233) ;  /* 0x000000c000017945 */ /* 0x000fe80003800200 */
[----:B------:R-:W0:Y:S04]  /*2c40*/  LDS R2, [R6+0x200] ;  /* 0x0002000006027984 */ /* 0x000e280000000800 */
[----:B------:R-:W1:Y:S01]  /*2c50*/  LDS R5, [R6+0x600] ;  /* 0x0006000006057984 */ /* 0x000e620000000800 */
[----:B0-----:R-:W-:-:S02]  /*2c60*/  ISETP.NE.AND P0, PT, R2, RZ, PT ;  /* 0x000000ff0200720c */ /* 0x001fc40003f05270 */
[----:B-1----:R-:W-:-:S11]  /*2c70*/  ISETP.NE.AND P1, PT, R5, RZ, PT ;  /* 0x000000ff0500720c */ /* 0x002fd60003f25270 */
[----:B------:R-:W-:Y:S05]  /*2c80*/  @!P0 BRA `(.L_x_234) ;  /* 0x0000000000188947 */ /* 0x000fea0003800000 */
[----:B------:R-:W0:Y:S01]  /*2c90*/  LDC.64 R6, c[0x0][0x380] ;  /* 0x0000e000ff067b82 */ /* 0x000e220000000a00 */
[----:B------:R-:W-:-:S04]  /*2ca0*/  IMAD R9, R3, 0x100, R4 ;  /* 0x0000010003097824 */ /* 0x000fc800078e0204 */
[----:B0-----:R-:W-:-:S04]  /*2cb0*/  IMAD.WIDE.U32 R8, R9, 0x8, R6 ;  /* 0x0000000809087825 */ /* 0x001fc800078e0006 */
[----:B------:R-:W-:Y:S02]  /*2cc0*/  IMAD.MOV.U32 R6, RZ, RZ, R2 ;  /* 0x000000ffff067224 */ /* 0x000fe400078e0002 */
[----:B------:R-:W-:-:S05]  /*2cd0*/  IMAD.MOV.U32 R7, RZ, RZ, RZ ;  /* 0x000000ffff077224 */ /* 0x000fca00078e00ff */
[----:B------:R0:W-:Y:S02]  /*2ce0*/  REDG.E.ADD.64.STRONG.GPU desc[UR20][R8.64+0x400], R6 ;  /* 0x000400060800798e */ /* 0x0001e4000c12e514 */
.L_x_234:
[----:B------:R-:W-:Y:S05]  /*2cf0*/  BSYNC.RECONVERGENT B1 ;  /* 0x0000000000017941 */ /* 0x000fea0003800200 */
.L_x_233:
[----:B------:R-:W-:Y:S04]  /*2d00*/  BSSY.RECONVERGENT B1, `(.L_x_235) ;  /* 0x0000009000017945 */ /* 0x000fe80003800200 */
[----:B------:R-:W-:Y:S05]  /*2d10*/  @!P1 BRA `(.L_x_236) ;  /* 0x00000000001c9947 */ /* 0x000fea0003800000 */
[----:B0-----:R-:W0:Y:S01]  /*2d20*/  LDC.64 R6, c[0x0][0x380] ;  /* 0x0000e000ff067b82 */ /* 0x001e220000000a00 */
[----:B------:R-:W-:-:S04]  /*2d30*/  IMAD R2, R3, 0x100, R4 ;  /* 0x0000010003027824 */ /* 0x000fc800078e0204 */
[----:B------:R-:W-:-:S04]  /*2d40*/  VIADD R9, R2, 0x100 ;  /* 0x0000010002097836 */ /* 0x000fc80000000000 */
[----:B0-----:R-:W-:-:S04]  /*2d50*/  IMAD.WIDE.U32 R8, R9, 0x8, R6 ;  /* 0x0000000809087825 */ /* 0x001fc800078e0006 */
[----:B------:R-:W-:Y:S02]  /*2d60*/  HFMA2 R7, -RZ, RZ, 0, 0 ;  /* 0x00000000ff077431 */ /* 0x000fe400000001ff */
[----:B------:R-:W-:-:S05]  /*2d70*/  IMAD.MOV.U32 R6, RZ, RZ, R5 ;  /* 0x000000ffff067224 */ /* 0x000fca00078e0005 */
[----:B------:R1:W-:Y:S02]  /*2d80*/  REDG.E.ADD.64.STRONG.GPU desc[UR20][R8.64+0x400], R6 ;  /* 0x000400060800798e */ /* 0x0003e4000c12e514 */
.L_x_236:
[----:B------:R-:W-:Y:S05]  /*2d90*/  BSYNC.RECONVERGENT B1 ;  /* 0x0000000000017941 */ /* 0x000fea0003800200 */
.L_x_235:
[----:B------:R-:W-:-:S07]  /*2da0*/  VIADD R3, R3, 0x2 ;  /* 0x0000000203037836 */ /* 0x000fce0000000000 */
.L_x_232:
[----:B------:R-:W-:-:S09]  /*2db0*/  UISETP.NE.AND UP0, UPT, UR9, URZ, UPT ;  /* 0x000000ff0900728c */ /* 0x000fd2000bf05270 */
[----:B------:R-:W-:Y:S05]  /*2dc0*/  BRA.U !UP0, `(.L_x_170) ;  /* 0x0000000108287547 */ /* 0x000fea000b800000 */
[----:B------:R-:W-:-:S05]  /*2dd0*/  IMAD R2, R3, 0x400, R0 ;  /* 0x0000040003027824 */ /* 0x000fca00078e0200 */
[----:B------:R-:W5:Y:S02]  /*2de0*/  LDS R5, [R2+0x200] ;  /* 0x0002000002057984 */ /* 0x000f640000000800 */
[----:B-----5:R-:W-:-:S13]  /*2df0*/  ISETP.NE.AND P0, PT, R5, RZ, PT ;  /* 0x000000ff0500720c */ /* 0x020fda0003f05270 */
[----:B------:R-:W-:Y:S05]  /*2e00*/  @!P0 BRA `(.L_x_170) ;  /* 0x0000000000188947 */ /* 0x000fea0003800000 */
[----:B01234-:R-:W0:Y:S01]  /*2e10*/  LDC.64 R6, c[0x0][0x380] ;  /* 0x0000e000ff067b82 */ /* 0x01fe220000000a00 */
[----:B------:R-:W-:-:S04]  /*2e20*/  IMAD R3, R3, 0x100, R4 ;  /* 0x0000010003037824 */ /* 0x000fc800078e0204 */
[----:B0-----:R-:W-:-:S04]  /*2e30*/  IMAD.WIDE.U32 R2, R3, 0x8, R6 ;  /* 0x0000000803027825 */ /* 0x001fc800078e0006 */
[----:B------:R-:W-:Y:S02]  /*2e40*/  IMAD.MOV.U32 R6, RZ, RZ, R5 ;  /* 0x000000ffff067224 */ /* 0x000fe400078e0005 */
[----:B------:R-:W-:-:S05]  /*2e50*/  IMAD.MOV.U32 R7, RZ, RZ, RZ ;  /* 0x000000ffff077224 */ /* 0x000fca00078e00ff */
[----:B------:R0:W-:Y:S02]  /*2e60*/  REDG.E.ADD.64.STRONG.GPU desc[UR20][R2.64+0x400], R6 ;  /* 0x000400060200798e */ /* 0x0001e4000c12e514 */
.L_x_170:
[----:B------:R-:W-:Y:S05]  /*2e70*/  BSYNC.RECONVERGENT B0 ;  /* 0x0000000000007941 */ /* 0x000fea0003800200 */
.L_x_169:
[----:B------:R-:W-:Y:S01]  /*2e80*/  BAR.SYNC.DEFER_BLOCKING 0x0 ;  /* 0x0000000000007b1d */ /* 0x000fe20000010000 */
[----:B------:R-:W-:-:S04]  /*2e90*/  UIADD3 UR6, UP0, UPT, UR6, 0x1, URZ ;  /* 0x0000000106067890 */ /* 0x000fc8000ff1e0ff */
[----:B------:R-:W-:Y:S02]  /*2ea0*/  UIADD3.X UR7, UPT, UPT, URZ, UR7, URZ, UP0, !UPT ;  /* 0x00000007ff077290 */ /* 0x000fe400087fe4ff */
[----:B------:R-:W-:-:S04]  /*2eb0*/  UISETP.NE.U32.AND UP0, UPT, UR6, UR11, UPT ;  /* 0x0000000b0600728c */ /* 0x000fc8000bf05070 */
[----:B------:R-:W-:-:S09]  /*2ec0*/  UISETP.NE.AND.EX UP0, UPT, UR7, UR12, UPT, UP0 ;  /* 0x0000000c0700728c */ /* 0x000fd2000bf05300 */
[----:B------:R-:W-:Y:S05]  /*2ed0*/  BRA.U UP0, `(.L_x_237) ;  /* 0xffffffd100f07547 */ /* 0x000fea000b83ffff */
[----:B------:R-:W-:Y:S05]  /*2ee0*/  EXIT ;  /* 0x000000000000794d */ /* 0x000fea0003800000 */
.L_x_238:
        /* <DEDUP_REMOVED lines=9> */
.L_x_804:


//--------------------- .text._ZN3cub18CUB_300001_SM_10006detail10radix_sort31DeviceRadixSortSingleTileKernelINS1_5radix10policy_hubIiiyE10Policy1000ELNS0_9SortOrderE0EiiyNS1_21identity_decomposer_tEEEvPKT1_PSA_PKT2_PSE_T3_iiT4_ --------------------------
	.section	.text._ZN3cub18CUB_300001_SM_10006detail10radix_sort31DeviceRadixSortSingleTileKernelINS1_5radix10policy_hubIiiyE10Policy1000ELNS0_9SortOrderE0EiiyNS1_21identity_decomposer_tEEEvPKT1_PSA_PKT2_PSE_T3_iiT4_,"ax",@progbits
	.align	128
        .global         _ZN3cub18CUB_300001_SM_10006detail10radix_sort31DeviceRadixSortSingleTileKernelINS1_5radix10policy_hubIiiyE10Policy1000ELNS0_9SortOrderE0EiiyNS1_21identity_decomposer_tEEEvPKT1_PSA_PKT2_PSE_T3_iiT4_
        .type           _ZN3cub18CUB_300001_SM_10006detail10radix_sort31DeviceRadixSortSingleTileKernelINS1_5radix10policy_hubIiiyE10Policy1000ELNS0_9SortOrderE0EiiyNS1_21identity_decomposer_tEEEvPKT1_PSA_PKT2_PSE_T3_iiT4_,@function
        .size           _ZN3cub18CUB_300001_SM_10006detail10radix_sort31DeviceRadixSortSingleTileKernelINS1_5radix10policy_hubIiiyE10Policy1000ELNS0_9SortOrderE0EiiyNS1_21identity_decomposer_tEEEvPKT1_PSA_PKT2_PSE_T3_iiT4_,(.L_x_805 - _ZN3cub18CUB_300001_SM_10006detail10radix_sort31DeviceRadixSortSingleTileKernelINS1_5radix10policy_hubIiiyE10Policy1000ELNS0_9SortOrderE0EiiyNS1_21identity_decomposer_tEEEvPKT1_PSA_PKT2_PSE_T3_iiT4_)
        .other          _ZN3cub18CUB_300001_SM_10006detail10radix_sort31DeviceRadixSortSingleTileKernelINS1_5radix10policy_hubIiiyE10Policy1000ELNS0_9SortOrderE0EiiyNS1_21identity_decomposer_tEEEvPKT1_PSA_PKT2_PSE_T3_iiT4_,@"STO_CUDA_ENTRY STV_DEFAULT"
_ZN3cub18CUB_300001_SM_10006detail10radix_sort31DeviceRadixSortSingleTileKernelINS1_5radix10policy_hubIiiyE10Policy1000ELNS0_9SortOrderE0EiiyNS1_21identity_decomposer_tEEEvPKT1_PSA_PKT2_PSE_T3_iiT4_:
.text._ZN3cub18CUB_300001_SM_10006detail10radix_sort31DeviceRadixSortSingleTileKernelINS1_5radix10policy_hubIiiyE10Policy1000ELNS0_9SortOrderE0EiiyNS1_21identity_decomposer_tEEEvPKT1_PSA_PKT2_PSE_T3_iiT4_:
[----:B------:R-:W-:Y:S01]  /*0000*/  LDC R1, c[0x0][0x37c] ;  /* 0x0000df00ff017b82 */ /* 0x000fe20000000800 */
[----:B------:R-:W0:Y:S01]  /*0010*/  S2R R0, SR_TID.X ;  /* 0x0000000000007919 */ /* 0x000e220000002100 */
[----:B------:R-:W1:Y:S06]  /*0020*/  LDCU UR4, c[0x0][0x3a0] ;  /* 0x00007400ff0477ac */ /* 0x000e6c0008000800 */
[----:B------:R-:W2:Y:S01]  /*0030*/  LDC.64 R6, c[0x0][0x380] ;  /* 0x0000e000ff067b82 */ /* 0x000ea20000000a00 */
[----:B------:R-:W3:Y:S01]  /*0040*/  LDCU.64 UR8, c[0x0][0x358] ;  /* 0x00006b00ff0877ac */ /* 0x000ee20008000a00 */
[----:B------:R-:W4:Y:S01]  /*0050*/  LDCU UR10, c[0x0][0x3ac] ;  /* 0x00007580ff0a77ac */ /* 0x000f220008000800 */
[----:B0-----:R-:W-:-:S04]  /*0060*/  IMAD R9, R0, 0x13, RZ ;  /* 0x0000001300097824 */ /* 0x001fc800078e02ff */
[C---:B------:R-:W-:Y:S01]  /*0070*/  VIADD R4, R9.reuse, 0x1 ;  /* 0x0000000109047836 */ /* 0x040fe20000000000 */
[C---:B-1----:R-:W-:Y:S01]  /*0080*/  ISETP.GE.AND P6, PT, R9.reuse, UR4, PT ;  /* 0x0000000409007c0c */ /* 0x042fe2000bfc6270 */
[C---:B------:R-:W-:Y:S02]  /*0090*/  VIADD R8, R9.reuse, 0x5 ;  /* 0x0000000509087836 */ /* 0x040fe40000000000 */
[C---:B--2---:R-:W-:Y:S01]  /*00a0*/  IMAD.WIDE.U32 R6, R9.reuse, 0x4, R6 ;  /* 0x0000000409067825 */ /* 0x044fe200078e0006 */
[----:B------:R-:W-:Y:S02]  /*00b0*/  ISETP.GE.AND P5, PT, R4, UR4, PT ;  /* 0x0000000404007c0c */ /* 0x000fe4000bfa6270 */
[----:B------:R-:W-:Y:S01]  /*00c0*/  ISETP.GE.AND P1, PT, R8, UR4, PT ;  /* 0x0000000408007c0c */ /* 0x000fe2000bf26270 */
[C---:B------:R-:W-:Y:S01]  /*00d0*/  VIADD R5, R9.reuse, 0x2 ;  /* 0x0000000209057836 */ /* 0x040fe20000000000 */
[----:B------:R-:W-:Y:S01]  /*00e0*/  P2R R46, PR, RZ, 0x20 ;  /* 0x00000020ff2e7803 */ /* 0x000fe20000000000 */
[C---:B------:R-:W-:Y:S01]  /*00f0*/  VIADD R10, R9.reuse, 0x6 ;  /* 0x00000006090a7836 */ /* 0x040fe20000000000 */
[----:B------:R-:W-:Y:S01]  /*0100*/  P2R R49, PR, RZ, 0x2 ;  /* 0x00000002ff317803 */ /* 0x000fe20000000000 */
[----:B------:R-:W-:Y:S01]  /*0110*/  VIADD R4, R9, 0x3 ;  /* 0x0000000309047836 */ /* 0x000fe20000000000 */
[----:B------:R-:W-:Y:S01]  /*0120*/  ISETP.GE.AND P4, PT, R5, UR4, PT ;  /* 0x0000000405007c0c */ /* 0x000fe2000bf86270 */
[C---:B------:R-:W-:Y:S01]  /*0130*/  VIADD R5, R9.reuse, 0x4 ;  /* 0x0000000409057836 */ /* 0x040fe20000000000 */
[----:B------:R-:W-:Y:S01]  /*0140*/  ISETP.GE.AND P0, PT, R10, UR4, PT ;  /* 0x000000040a007c0c */ /* 0x000fe2000bf06270 */
[----:B------:R-:W-:Y:S01]  /*0150*/  VIADD R29, R9, 0x9 ;  /* 0x00000009091d7836 */ /* 0x000fe20000000000 */
[----:B------:R-:W-:Y:S01]  /*0160*/  ISETP.GE.AND P3, PT, R4, UR4, PT ;  /* 0x0000000404007c0c */ /* 0x000fe2000bf66270 */
[----:B---3--:R-:W2:Y:S01]  /*0170*/  @!P5 LDG.E R8, desc[UR8][R6.64+0x4] ;  /* 0x000004080608d981 */ /* 0x008ea2000c1e1900 */
[----:B------:R-:W-:Y:S01]  /*0180*/  ISETP.GE.AND P2, PT, R5, UR4, PT ;  /* 0x0000000405007c0c */ /* 0x000fe2000bf46270 */
[C---:B------:R-:W-:Y:S01]  /*0190*/  VIADD R4, R9.reuse, 0x7 ;  /* 0x0000000709047836 */ /* 0x040fe20000000000 */
[----:B------:R-:W-:Y:S01]  /*01a0*/  P2R R50, PR, RZ, 0x1 ;  /* 0x00000001ff327803 */ /* 0x000fe20000000000 */
[----:B------:R-:W3:Y:S01]  /*01b0*/  @!P1 LDG.E R35, desc[UR8][R6.64+0x14] ;  /* 0x0000140806239981 */ /* 0x000ee2000c1e1900 */
[C---:B------:R-:W-:Y:S01]  /*01c0*/  VIADD R5, R9.reuse, 0x8 ;  /* 0x0000000809057836 */ /* 0x040fe20000000000 */
[----:B------:R-:W-:Y:S01]  /*01d0*/  P2R R47, PR, RZ, 0x8 ;  /* 0x00000008ff2f7803 */ /* 0x000fe20000000000 */
[C---:B------:R-:W-:Y:S01]  /*01e0*/  VIADD R30, R9.reuse, 0xa ;  /* 0x0000000a091e7836 */ /* 0x040fe20000000000 */
[----:B------:R-:W4:Y:S01]  /*01f0*/  @!P4 LDG.E R10, desc[UR8][R6.64+0x8] ;  /* 0x00000808060ac981 */ /* 0x000f22000c1e1900 */
[C---:B------:R-:W-:Y:S01]  /*0200*/  VIADD R31, R9.reuse, 0xb ;  /* 0x0000000b091f7836 */ /* 0x040fe20000000000 */
[----:B------:R-:W-:Y:S01]  /*0210*/  P2R R48, PR, RZ, 0x4 ;  /* 0x00000004ff307803 */ /* 0x000fe20000000000 */
[C---:B------:R-:W-:Y:S01]  /*0220*/  VIADD R32, R9.reuse, 0xc ;  /* 0x0000000c09207836 */ /* 0x040fe20000000000 */
[----:B------:R-:W3:Y:S01]  /*0230*/  @!P3 LDG.E R11, desc[UR8][R6.64+0xc] ;  /* 0x00000c08060bb981 */ /* 0x000ee2000c1e1900 */
[----:B------:R-:W-:Y:S01]  /*0240*/  VIADD R33, R9, 0x10 ;  /* 0x0000001009217836 */ /* 0x000fe20000000000 */
[----:B------:R-:W-:-:S02]  /*0250*/  P2R R45, PR, RZ, 0x10 ;  /* 0x00000010ff2d7803 */ /* 0x000fc40000000000 */
[----:B------:R-:W3:Y:S04]  /*0260*/  @!P2 LDG.E R34, desc[UR8][R6.64+0x10] ;  /* 0x000010080622a981 */ /* 0x000ee8000c1e1900 */
[----:B------:R-:W3:Y:S01]  /*0270*/  @!P0 LDG.E R36, desc[UR8][R6.64+0x18] ;  /* 0x0000180806248981 */ /* 0x000ee2000c1e1900 */
[----:B------:R-:W-:-:S03]  /*0280*/  ISETP.GE.AND P0, PT, R4, UR4, PT ;  /* 0x0000000404007c0c */ /* 0x000fc6000bf06270 */
[----:B------:R-:W3:Y:S01]  /*0290*/  @!P6 LDG.E R61, desc[UR8][R6.64] ;  /* 0x00000008063de981 */ /* 0x000ee2000c1e1900 */
[----:B------:R-:W-:-:S09]  /*02a0*/  P2R R51, PR, RZ, 0x1 ;  /* 0x00000001ff337803 */ /* 0x000fd20000000000 */
[----:B------:R-:W3:Y:S01]  /*02b0*/  @!P0 LDG.E R37, desc[UR8][R6.64+0x1c] ;  /* 0x00001c0806258981 */ /* 0x000ee2000c1e1900 */
[----:B------:R-:W-:Y:S02]  /*02c0*/  ISETP.GE.AND P0, PT, R5, UR4, PT ;  /* 0x0000000405007c0c */ /* 0x000fe4000bf06270 */
[----:B------:R-:W0:Y:S02]  /*02d0*/  LDC.64 R4, c[0x0][0x390] ;  /* 0x0000e400ff047b82 */ /* 0x000e240000000a00 */
[----:B------:R-:W-:-:S09]  /*02e0*/  P2R R52, PR, RZ, 0x1 ;  /* 0x00000001ff347803 */ /* 0x000fd20000000000 */
[----:B------:R-:W3:Y:S01]  /*02f0*/  @!P0 LDG.E R38, desc[UR8][R6.64+0x20] ;  /* 0x0000200806268981 */ /* 0x000ee2000c1e1900 */
[----:B------:R-:W-:-:S04]  /*0300*/  ISETP.GE.AND P0, PT, R29, UR4, PT ;  /* 0x000000041d007c0c */ /* 0x000fc8000bf06270 */
[----:B------:R-:W-:-:S09]  /*0310*/  P2R R53, PR, RZ, 0x1 ;  /* 0x00000001ff357803 */ /* 0x000fd20000000000 */
[----:B------:R-:W3:Y:S01]  /*0320*/  @!P0 LDG.E R39, desc[UR8][R6.64+0x24] ;  /* 0x0000240806278981 */ /* 0x000ee2000c1e1900 */
[----:B------:R-:W-:Y:S01]  /*0330*/  ISETP.GE.AND P0, PT, R30, UR4, PT ;  /* 0x000000041e007c0c */ /* 0x000fe2000bf06270 */
[----:B------:R-:W-:-:S05]  /*0340*/  VIADD R30, R9, 0xd ;  /* 0x0000000d091e7836 */ /* 0x000fca0000000000 */
[----:B------:R-:W-:Y:S02]  /*0350*/  ISETP.GE.AND P1, PT, R30, UR4, PT ;  /* 0x000000041e007c0c */ /* 0x000fe4000bf26270 */
[----:B------:R-:W-:Y:S02]  /*0360*/  P2R R54, PR, RZ, 0x1 ;  /* 0x00000001ff367803 */ /* 0x000fe40000000000 */
[----:B------:R-:W-:-:S03]  /*0370*/  P2R R58, PR, RZ, 0x2 ;  /* 0x00000002ff3a7803 */ /* 0x000fc60000000000 */
[----:B------:R-:W3:Y:S01]  /*0380*/  @!P0 LDG.E R40, desc[UR8][R6.64+0x28] ;  /* 0x0000280806288981 */ /* 0x000ee2000c1e1900 */
[----:B------:R-:W-:-:S05]  /*0390*/  ISETP.GE.AND P0, PT, R31, UR4, PT ;  /* 0x000000041f007c0c */ /* 0x000fca000bf06270 */
[----:B------:R-:W3:Y:S01]  /*03a0*/  @!P1 LDG.E R62, desc[UR8][R6.64+0x34] ;  /* 0x00003408063e9981 */ /* 0x000ee2000c1e1900 */
[----:B------:R-:W-:-:S04]  /*03b0*/  ISETP.NE.AND P1, PT, R54, RZ, PT ;  /* 0x000000ff3600720c */ /* 0x000fc80003f25270 */
[----:B------:R-:W-:Y:S02]  /*03c0*/  P2R R57, PR, RZ, 0x2 ;  /* 0x00000002ff397803 */ /* 0x000fe40000000000 */
[----:B------:R-:W-:Y:S01]  /*03d0*/  ISETP.NE.AND P1, PT, R53, RZ, PT ;  /* 0x000000ff3500720c */ /* 0x000fe20003f25270 */
[----:B------:R-:W3:Y:S03]  /*03e0*/  @!P0 LDG.E R41, desc[UR8][R6.64+0x2c] ;  /* 0x00002c0806298981 */ /* 0x000ee6000c1e1900 */
[----:B------:R-:W-:Y:S02]  /*03f0*/  P2R R56, PR, RZ, 0x2 ;  /* 0x00000002ff387803 */ /* 0x000fe40000000000 */
[----:B------:R-:W-:Y:S02]  /*0400*/  ISETP.NE.AND P1, PT, R52, RZ, PT ;  /* 0x000000ff3400720c */ /* 0x000fe40003f25270 */
[----:B------:R-:W-:-:S02]  /*0410*/  P2R R60, PR, RZ, 0x1 ;  /* 0x00000001ff3c7803 */ /* 0x000fc40000000000 */
[----:B------:R-:W-:Y:S02]  /*0420*/  P2R R55, PR, RZ, 0x2 ;  /* 0x00000002ff377803 */ /* 0x000fe40000000000 */
[----:B------:R-:W-:Y:S02]  /*0430*/  ISETP.GE.AND P0, PT, R32, UR4, PT ;  /* 0x0000000420007c0c */ /* 0x000fe4000bf06270 */
[----:B------:R-:W-:Y:S01]  /*0440*/  ISETP.NE.AND P1, PT, R51, RZ, PT ;  /* 0x000000ff3300720c */ /* 0x000fe20003f25270 */
[----:B------:R-:W-:-:S03]  /*0450*/  VIADD R32, R9, 0xf ;  /* 0x0000000f09207836 */ /* 0x000fc60000000000 */
[----:B------:R-:W-:Y:S02]  /*0460*/  P2R R54, PR, RZ, 0x2 ;  /* 0x00000002ff367803 */ /* 0x000fe40000000000 */
[----:B------:R-:W-:Y:S02]  /*0470*/  ISETP.NE.AND P1, PT, R50, RZ, PT ;  /* 0x000000ff3200720c */ /* 0x000fe40003f25270 */
[----:B------:R-:W-:Y:S02]  /*0480*/  ISETP.GE.AND P3, PT, R32, UR4, PT ;  /* 0x0000000420007c0c */ /* 0x000fe4000bf66270 */
[----:B------:R-:W-:Y:S01]  /*0490*/  P2R R53, PR, RZ, 0x2 ;  /* 0x00000002ff357803 */ /* 0x000fe20000000000 */
[----:B------:R-:W3:Y:S01]  /*04a0*/  @!P0 LDG.E R42, desc[UR8][R6.64+0x30] ;  /* 0x00003008062a8981 */ /* 0x000ee2000c1e1900 */
[----:B------:R-:W-:Y:S01]  /*04b0*/  ISETP.NE.AND P1, PT, R49, RZ, PT ;  /* 0x000000ff3100720c */ /* 0x000fe20003f25270 */
[----:B------:R-:W-:-:S03]  /*04c0*/  VIADD R31, R9, 0xe ;  /* 0x0000000e091f7836 */ /* 0x000fc60000000000 */
[----:B------:R-:W-:Y:S01]  /*04d0*/  P2R R51, PR, RZ, 0x2 ;  /* 0x00000002ff337803 */ /* 0x000fe20000000000 */
[C---:B------:R-:W-:Y:S01]  /*04e0*/  VIADD R43, R9.reuse, 0x11 ;  /* 0x00000011092b7836 */ /* 0x040fe20000000000 */
[----:B------:R-:W-:Y:S01]  /*04f0*/  ISETP.NE.AND P1, PT, R48, RZ, PT ;  /* 0x000000ff3000720c */ /* 0x000fe20003f25270 */
[----:B------:R-:W-:Y:S01]  /*0500*/  VIADD R44, R9, 0x12 ;  /* 0x00000012092c7836 */ /* 0x000fe20000000000 */
[----:B------:R-:W-:Y:S02]  /*0510*/  ISETP.GE.AND P2, PT, R31, UR4, PT ;  /* 0x000000041f007c0c */ /* 0x000fe4000bf46270 */
[----:B------:R-:W-:Y:S02]  /*0520*/  P2R R49, PR, RZ, 0x2 ;  /* 0x00000002ff317803 */ /* 0x000fe40000000000 */
[----:B------:R-:W-:Y:S02]  /*0530*/  ISETP.NE.AND P1, PT, R47, RZ, PT ;  /* 0x000000ff2f00720c */ /* 0x000fe40003f25270 */
[----:B------:R-:W-:Y:S01]  /*0540*/  ISETP.GE.AND P4, PT, R33, UR4, PT ;  /* 0x0000000421007c0c */ /* 0x000fe2000bf86270 */
[----:B------:R-:W3:Y:S01]  /*0550*/  @!P3 LDG.E R47, desc[UR8][R6.64+0x3c] ;  /* 0x00003c08062fb981 */ /* 0x000ee2000c1e1900 */
[----:B------:R-:W-:-:S02]  /*0560*/  ISETP.GE.AND P5, PT, R43, UR4, PT ;  /* 0x000000042b007c0c */ /* 0x000fc4000bfa6270 */
[----:B------:R-:W-:Y:S02]  /*0570*/  ISETP.GE.AND P6, PT, R44, UR4, PT ;  /* 0x000000042c007c0c */ /* 0x000fe4000bfc6270 */
[----:B------:R-:W-:Y:S02]  /*0580*/  P2R R48, PR, RZ, 0x2 ;  /* 0x00000002ff307803 */ /* 0x000fe40000000000 */
[----:B------:R-:W-:-:S04]  /*0590*/  ISETP.NE.AND P1, PT, R45, RZ, PT ;  /* 0x000000ff2d00720c */ /* 0x000fc80003f25270 */
[----:B------:R-:W-:Y:S01]  /*05a0*/  P2R R45, PR, RZ, 0x2 ;  /* 0x00000002ff2d7803 */ /* 0x000fe20000000000 */
[----:B0-----:R-:W-:Y:S01]  /*05b0*/  IMAD.WIDE.U32 R4, R9, 0x4, R4 ;  /* 0x0000000409047825 */ /* 0x001fe200078e0004 */
[----:B------:R-:W-:Y:S01]  /*05c0*/  ISETP.NE.AND P1, PT, R46, RZ, PT ;  /* 0x000000ff2e00720c */ /* 0x000fe20003f25270 */
[----:B------:R-:W3:Y:S01]  /*05d0*/  @!P4 LDG.E R50, desc[UR8][R6.64+0x40] ;  /* 0x000040080632c981 */ /* 0x000ee2000c1e1900 */
[----:B------:R-:W-:-:S03]  /*05e0*/  P2R R59, PR, RZ, 0x1 ;  /* 0x00000001ff3b7803 */ /* 0x000fc60000000000 */
[----:B------:R-:W3:Y:S01]  /*05f0*/  @!P2 LDG.E R46, desc[UR8][R6.64+0x38] ;  /* 0x00003808062ea981 */ /* 0x000ee2000c1e1900 */
[----:B------:R-:W-:Y:S01]  /*0600*/  ISETP.GE.AND P0, PT, R9, UR4, PT ;  /* 0x0000000409007c0c */ /* 0x000fe2000bf06270 */
[----:B------:R-:W-:Y:S01]  /*0610*/  IMAD.MOV.U32 R30, RZ, RZ, -0x1 ;  /* 0xffffffffff1e7424 */ /* 0x000fe200078e00ff */
[----:B------:R-:W0:Y:S01]  /*0620*/  S2UR UR6, SR_CgaCtaId ;  /* 0x00000000000679c3 */ /* 0x000e220000008800 */
[----:B------:R-:W3:Y:S01]  /*0630*/  @!P5 LDG.E R9, desc[UR8][R6.64+0x44] ;  /* 0x000044080609d981 */ /* 0x000ee2000c1e1900 */
[----:B------:R-:W-:Y:S01]  /*0640*/  IMAD.MOV.U32 R31, RZ, RZ, -0x1 ;  /* 0xffffffffff1f7424 */ /* 0x000fe200078e00ff */
[----:B------:R-:W1:Y:S02]  /*0650*/  LDCU.64 UR4, c[0x0][0x3a8] ;  /* 0x00007500ff0477ac */ /* 0x000e640008000a00 */
[----:B------:R-:W3:Y:S03]  /*0660*/  @!P6 LDG.E R52, desc[UR8][R6.64+0x48] ;  /* 0x000048080634e981 */ /* 0x000ee6000c1e1900 */
[----:B------:R-:W-:Y:S06]  /*0670*/  BAR.SYNC.DEFER_BLOCKING 0x0 ;  /* 0x0000000000007b1d */ /* 0x000fec0000010000 */
[----:B------:R0:W5:Y:S01]  /*0680*/  @!P1 LDG.E R3, desc[UR8][R4.64+0x4] ;  /* 0x0000040804039981 */ /* 0x000162000c1e1900 */
[----:B------:R-:W-:-:S02]  /*0690*/  IMAD.MOV.U32 R32, RZ, RZ, -0x1 ;  /* 0xffffffffff207424 */ /* 0x000fc400078e00ff */
[----:B------:R-:W-:Y:S01]  /*06a0*/  IMAD.MOV.U32 R33, RZ, RZ, -0x1 ;  /* 0xffffffffff217424 */ /* 0x000fe200078e00ff */
[----:B------:R0:W5:Y:S01]  /*06b0*/  @!P0 LDG.E R2, desc[UR8][R4.64] ;  /* 0x0000000804028981 */ /* 0x000162000c1e1900 */
[----:B--2---:R-:W-:Y:S01]  /*06c0*/  @!P1 LOP3.LUT R30, R8, 0x80000000, RZ, 0x3c, !PT ;  /* 0x80000000081e9812 */ /* 0x004fe200078e3cff */
[----:B------:R-:W-:Y:S01]  /*06d0*/  IMAD.MOV.U32 R29, RZ, RZ, -0x1 ;  /* 0xffffffffff1d7424 */ /* 0x000fe200078e00ff */
[----:B------:R-:W-:Y:S01]  /*06e0*/  ISETP.NE.AND P1, PT, R45, RZ, PT ;  /* 0x000000ff2d00720c */ /* 0x000fe20003f25270 */
[----:B------:R2:W5:Y:S01]  /*06f0*/  @!P2 LDG.E R24, desc[UR8][R4.64+0x38] ;  /* 0x000038080418a981 */ /* 0x000562000c1e1900 */
[----:B-1----:R-:W-:-:S03]  /*0700*/  UIADD3 UR7, UPT, UPT, UR4, 0x6, URZ ;  /* 0x0000000604077890 */ /* 0x002fc6000fffe0ff */
[----:B------:R2:W5:Y:S01]  /*0710*/  @!P3 LDG.E R25, desc[UR8][R4.64+0x3c] ;  /* 0x00003c080419b981 */ /* 0x000562000c1e1900 */
[----:B------:R-:W-:-:S03]  /*0720*/  UIADD3 UR5, UPT, UPT, -UR4, UR5, URZ ;  /* 0x0000000504057290 */ /* 0x000fc6000fffe1ff */
[----:B------:R2:W5:Y:S04]  /*0730*/  @!P4 LDG.E R26, desc[UR8][R4.64+0x40] ;  /* 0x00004008041ac981 */ /* 0x000568000c1e1900 */
[----:B----4-:R-:W-:Y:S01]  /*0740*/  @!P1 LOP3.LUT R31, R10, 0x80000000, RZ, 0x3c, !PT ;  /* 0x800000000a1f9812 */ /* 0x010fe200078e3cff */
[----:B------:R2:W5:Y:S01]  /*0750*/  @!P1 LDG.E R12, desc[UR8][R4.64+0x8] ;  /* 0x00000808040c9981 */ /* 0x000562000c1e1900 */
[----:B------:R-:W-:-:S03]  /*0760*/  ISETP.NE.AND P1, PT, R48, RZ, PT ;  /* 0x000000ff3000720c */ /* 0x000fc60003f25270 */
[----:B------:R2:W5:Y:S04]  /*0770*/  @!P5 LDG.E R27, desc[UR8][R4.64+0x44] ;  /* 0x00004408041bd981 */ /* 0x000568000c1e1900 */
[----:B------:R2:W5:Y:S06]  /*0780*/  @!P6 LDG.E R28, desc[UR8][R4.64+0x48] ;  /* 0x00004808041ce981 */ /* 0x00056c000c1e1900 */
[----:B---3--:R-:W-:Y:S01]  /*0790*/  @!P1 LOP3.LUT R32, R11, 0x80000000, RZ, 0x3c, !PT ;  /* 0x800000000b209812 */ /* 0x008fe200078e3cff */
[----:B------:R2:W5:Y:S01]  /*07a0*/  @!P1 LDG.E R13, desc[UR8][R4.64+0xc] ;  /* 0x00000c08040d9981 */ /* 0x000562000c1e1900 */
[----:B------:R-:W-:-:S13]  /*07b0*/  ISETP.NE.AND P1, PT, R49, RZ, PT ;  /* 0x000000ff3100720c */ /* 0x000fda0003f25270 */
[----:B------:R-:W-:Y:S01]  /*07c0*/  @!P1 LOP3.LUT R33, R34, 0x80000000, RZ, 0x3c, !PT ;  /* 0x8000000022219812 */ /* 0x000fe200078e3cff */
[----:B------:R2:W5:Y:S01]  /*07d0*/  @!P1 LDG.E R14, desc[UR8][R4.64+0x10] ;  /* 0x00001008040e9981 */ /* 0x000562000c1e1900 */
[----:B------:R-:W-:Y:S01]  /*07e0*/  ISETP.NE.AND P1, PT, R51, RZ, PT ;  /* 0x000000ff3300720c */ /* 0x000fe20003f25270 */
[----:B------:R-:W-:-:S12]  /*07f0*/  IMAD.MOV.U32 R34, RZ, RZ, -0x1 ;  /* 0xffffffffff227424 */ /* 0x000fd800078e00ff */
        /* <DEDUP_REMOVED lines=15> */
[----:B------:R-:W-:Y:S01]  /*08f0*/  IMAD.MOV.U32 R38, RZ, RZ, -0x1 ;  /* 0xffffffffff267424 */ /* 0x000fe200078e00ff */
[----:B------:R-:W-:Y:S02]  /*0900*/  @!P0 LOP3.LUT R29, R61, 0x80000000, RZ, 0x3c, !PT ;  /* 0x800000003d1d8812 */ /* 0x000fe400078e3cff */
[----:B------:R-:W-:-:S09]  /*0910*/  ISETP.NE.AND P0, PT, R60, RZ, PT ;  /* 0x000000ff3c00720c */ /* 0x000fd20003f05270 */
[----:B------:R-:W-:Y:S01]  /*0920*/  @!P1 LOP3.LUT R38, R39, 0x80000000, RZ, 0x3c, !PT ;  /* 0x8000000027269812 */ /* 0x000fe200078e3cff */
[----:B------:R2:W5:Y:S01]  /*0930*/  @!P1 LDG.E R19, desc[UR8][R4.64+0x24] ;  /* 0x0000240804139981 */ /* 0x000562000c1e1900 */
[----:B------:R-:W-:Y:S01]  /*0940*/  ISETP.NE.AND P1, PT, R57, RZ, PT ;  /* 0x000000ff3900720c */ /* 0x000fe20003f25270 */
[----:B------:R-:W-:Y:S02]  /*0950*/  IMAD.MOV.U32 R39, RZ, RZ, -0x1 ;  /* 0xffffffffff277424 */ /* 0x000fe400078e00ff */
[----:B------:R2:W5:Y:S10]  /*0960*/  @!P0 LDG.E R21, desc[UR8][R4.64+0x2c] ;  /* 0x00002c0804158981 */ /* 0x000574000c1e1900 */
[----:B------:R-:W-:Y:S01]  /*0970*/  @!P1 LOP3.LUT R39, R40, 0x80000000, RZ, 0x3c, !PT ;  /* 0x8000000028279812 */ /* 0x000fe200078e3cff */
[----:B------:R-:W-:Y:S01]  /*0980*/  IMAD.MOV.U32 R40, RZ, RZ, -0x1 ;  /* 0xffffffffff287424 */ /* 0x000fe200078e00ff */
[----:B------:R2:W5:Y:S01]  /*0990*/  @!P1 LDG.E R20, desc[UR8][R4.64+0x28] ;  /* 0x0000280804149981 */ /* 0x000562000c1e1900 */
[----:B------:R-:W-:-:S02]  /*09a0*/  @!P0 LOP3.LUT R40, R41, 0x80000000, RZ, 0x3c, !PT ;  /* 0x8000000029288812 */ /* 0x000fc400078e3cff */
[----:B------:R-:W-:Y:S02]  /*09b0*/  ISETP.NE.AND P1, PT, R58, RZ, PT ;  /* 0x000000ff3a00720c */ /* 0x000fe40003f25270 */
[----:B------:R-:W-:Y:S01]  /*09c0*/  ISETP.NE.AND P0, PT, R59, RZ, PT ;  /* 0x000000ff3b00720c */ /* 0x000fe20003f05270 */
[----:B------:R-:W-:Y:S01]  /*09d0*/  IMAD.MOV.U32 R41, RZ, RZ, -0x1 ;  /* 0xffffffffff297424 */ /* 0x000fe200078e00ff */
[----:B------:R-:W-:Y:S02]  /*09e0*/  UMOV UR4, 0x400 ;  /* 0x0000040000047882 */ /* 0x000fe40000000000 */
[----:B0-----:R-:W-:-:S07]  /*09f0*/  ULEA UR4, UR6, UR4, 0x18 ;  /* 0x0000000406047291 */ /* 0x001fce000f8ec0ff */
[----:B------:R2:W5:Y:S02]  /*0a00*/  @!P1 LDG.E R23, desc[UR8][R4.64+0x34] ;  /* 0x0000340804179981 */ /* 0x000564000c1e1900 */
[----:B------:R-:W-:Y:S02]  /*0a10*/  @!P0 LOP3.LUT R41, R42, 0x80000000, RZ, 0x3c, !PT ;  /* 0x800000002a298812 */ /* 0x000fe400078e3cff */
[----:B------:R2:W5:Y:S01]  /*0a20*/  @!P0 LDG.E R22, desc[UR8][R4.64+0x30] ;  /* 0x0000300804168981 */ /* 0x000562000c1e1900 */
[----:B------:R-:W0:Y:S01]  /*0a30*/  S2R R42, SR_LANEID ;  /* 0x00000000002a7919 */ /* 0x000e220000000000 */
[----:B------:R-:W-:Y:S01]  /*0a40*/  IMAD.MOV.U32 R45, RZ, RZ, -0x1 ;  /* 0xffffffffff2d7424 */ /* 0x000fe200078e00ff */
[----:B------:R-:W-:Y:S02]  /*0a50*/  @!P3 LOP3.LUT R45, R47, 0x80000000, RZ, 0x3c, !PT ;  /* 0x800000002f2db812 */ /* 0x000fe400078e3cff */
[----:B------:R-:W-:Y:S01]  /*0a60*/  LEA R47, R0, UR4, 0x2 ;  /* 0x00000004002f7c11 */ /* 0x000fe2000f8e10ff */
[----:B------:R-:W-:Y:S01]  /*0a70*/  IMAD.MOV.U32 R44, RZ, RZ, -0x1 ;  /* 0xffffffffff2c7424 */ /* 0x000fe200078e00ff */
[----:B------:R-:W-:-:S02]  /*0a80*/  SHF.R.U32.HI R124, RZ, 0x5, R0 ;  /* 0x00000005ff7c7819 */ /* 0x000fc40000011600 */
[----:B------:R-:W-:Y:S01]  /*0a90*/  @!P2 LOP3.LUT R44, R46, 0x80000000, RZ, 0x3c, !PT ;  /* 0x800000002e2ca812 */ /* 0x000fe200078e3cff */
[----:B------:R-:W-:Y:S02]  /*0aa0*/  IMAD R51, R0, 0x80, R47 ;  /* 0x0000008000337824 */ /* 0x000fe400078e022f */
[----:B------:R-:W-:Y:S01]  /*0ab0*/  IMAD.MOV.U32 R46, RZ, RZ, -0x1 ;  /* 0xffffffffff2e7424 */ /* 0x000fe200078e00ff */
[----:B------:R-:W-:Y:S01]  /*0ac0*/  @!P4 LOP3.LUT R46, R50, 0x80000000, RZ, 0x3c, !PT ;  /* 0x80000000322ec812 */ /* 0x000fe200078e3cff */
[----:B------:R-:W-:Y:S01]  /*0ad0*/  IMAD.MOV.U32 R43, RZ, RZ, -0x1 ;  /* 0xffffffffff2b7424 */ /* 0x000fe200078e00ff */
[----:B------:R-:W-:Y:S01]  /*0ae0*/  @!P1 LOP3.LUT R43, R62, 0x80000000, RZ, 0x3c, !PT ;  /* 0x800000003e2b9812 */ /* 0x000fe200078e3cff */
[----:B------:R-:W-:Y:S01]  /*0af0*/  IMAD.MOV.U32 R48, RZ, RZ, -0x1 ;  /* 0xffffffffff307424 */ /* 0x000fe200078e00ff */
[----:B------:R-:W-:Y:S01]  /*0b00*/  @!P5 LOP3.LUT R48, R9, 0x80000000, RZ, 0x3c, !PT ;  /* 0x800000000930d812 */ /* 0x000fe200078e3cff */
[----:B------:R-:W-:Y:S01]  /*0b10*/  IMAD.MOV.U32 R49, RZ, RZ, -0x1 ;  /* 0xffffffffff317424 */ /* 0x000fe200078e00ff */
[----:B------:R-:W-:Y:S01]  /*0b20*/  @!P6 LOP3.LUT R49, R52, 0x80000000, RZ, 0x3c, !PT ;  /* 0x800000003431e812 */ /* 0x000fe200078e3cff */
[----:B------:R-:W-:Y:S01]  /*0b30*/  IMAD R53, R0, -0x38, R51 ;  /* 0xffffffc800357824 */ /* 0x000fe200078e0233 */
[----:B------:R-:W-:Y:S01]  /*0b40*/  LEA R50, R124, UR4, 0x2 ;  /* 0x000000047c327c11 */ /* 0x000fe2000f8e10ff */
[----:B--2---:R-:W-:Y:S06]  /*0b50*/  BAR.SYNC.DEFER_BLOCKING 0x0 ;  /* 0x0000000000007b1d */ /* 0x004fec0000010000 */
.L_x_240:
[----:B------:R-:W-:Y:S01]  /*0b60*/  UISETP.LT.AND UP0, UPT, UR5, 0x6, UPT ;  /* 0x000000060500788c */ /* 0x000fe2000bf01270 */
[----:B------:R-:W-:Y:S01]  /*0b70*/  STS [R47], RZ ;  /* 0x000000ff2f007388 */ /* 0x000fe20000000800 */
[----:B------:R-:W-:Y:S01]  /*0b80*/  UIADD3 UR6, UPT, UPT, UR7, -0x6, URZ ;  /* 0xfffffffa07067890 */ /* 0x000fe2000fffe0ff */
[----:B0-----:R-:W-:Y:S01]  /*0b90*/  ISETP.NE.AND P1, PT, R42, 0x1f, PT ;  /* 0x0000001f2a00780c */ /* 0x001fe20003f25270 */
[----:B------:R-:W-:Y:S01]  /*0ba0*/  USEL UR4, UR5, 0x6, UP0 ;  /* 0x0000000605047887 */ /* 0x000fe20008000000 */
[----:B------:R-:W-:Y:S01]  /*0bb0*/  STS [R47+0x400], RZ ;  /* 0x000400ff2f007388 */ /* 0x000fe20000000800 */
[C---:B------:R-:W-:Y:S01]  /*0bc0*/  ISETP.NE.AND P2, PT, R124.reuse, 0x6, PT ;  /* 0x000000067c00780c */ /* 0x040fe20003f45270 */
[----:B------:R-:W-:Y:S01]  /*0bd0*/  UISETP.GE.AND UP0, UPT, UR7, UR10, UPT ;  /* 0x0000000a0700728c */ /* 0x000fe2000bf06270 */
[----:B-1----:R-:W-:Y:S01]  /*0be0*/  SHF.R.U32.HI R4, RZ, UR6, R29 ;  /* 0x00000006ff047c19 */ /* 0x002fe2000801161d */
[----:B------:R-:W-:Y:S01]  /*0bf0*/  UBMSK UR4, URZ, UR4 ;  /* 0x00000004ff04729b */ /* 0x000fe20008000000 */
[----:B------:R-:W-:Y:S01]  /*0c00*/  STS [R47+0x800], RZ ;  /* 0x000800ff2f007388 */ /* 0x000fe20000000800 */
[----:B------:R-:W-:-:S03]  /*0c10*/  ISETP.NE.AND P3, PT, R124, 0x7, PT ;  /* 0x000000077c00780c */ /* 0x000fc60003f65270 */
[----:B------:R-:W-:Y:S01]  /*0c20*/  STS [R47+0xc00], RZ ;  /* 0x000c00ff2f007388 */ /* 0x000fe20000000800 */
[----:B------:R-:W-:-:S03]  /*0c30*/  LOP3.LUT R4, R4, UR4, RZ, 0xc0, !PT ;  /* 0x0000000404047c12 */ /* 0x000fc6000f8ec0ff */
[----:B------:R-:W-:Y:S02]  /*0c40*/  STS [R47+0x1000], RZ ;  /* 0x001000ff2f007388 */ /* 0x000fe40000000800 */
[----:B------:R-:W-:Y:S01]  /*0c50*/  IMAD.SHL.U32 R5, R4, 0x400, RZ ;  /* 0x0000040004057824 */ /* 0x000fe200078e00ff */
[----:B------:R-:W-:Y:S01]  /*0c60*/  SHF.R.U32.HI R4, RZ, 0x4, R4 ;  /* 0x00000004ff047819 */ /* 0x000fe20000011604 */
[----:B------:R-:W-:Y:S03]  /*0c70*/  STS [R47+0x1400], RZ ;  /* 0x001400ff2f007388 */ /* 0x000fe60000000800 */
[----:B------:R-:W-:Y:S01]  /*0c80*/  LOP3.LUT R54, R5, 0x7c00, RZ, 0xc0, !PT ;  /* 0x00007c0005367812 */ /* 0x000fe200078ec0ff */
[----:B------:R-:W-:Y:S01]  /*0c90*/  STS [R47+0x1800], RZ ;  /* 0x001800ff2f007388 */ /* 0x000fe20000000800 */
[----:B------:R-:W-:-:S03]  /*0ca0*/  LOP3.LUT R4, R4, 0xffffffe, RZ, 0xc0, !PT ;  /* 0x0ffffffe04047812 */ /* 0x000fc600078ec0ff */
[----:B------:R-:W-:Y:S01]  /*0cb0*/  STS [R47+0x1c00], RZ ;  /* 0x001c00ff2f007388 */ /* 0x000fe20000000800 */
[----:B------:R-:W-:Y:S02]  /*0cc0*/  IADD3 R54, PT, PT, R4, R47, R54 ;  /* 0x0000002f04367210 */ /* 0x000fe40007ffe036 */
[----:B------:R-:W-:Y:S01]  /*0cd0*/  SHF.R.U32.HI R4, RZ, UR6, R30 ;  /* 0x00000006ff047c19 */ /* 0x000fe2000801161e */
[----:B------:R-:W-:Y:S03]  /*0ce0*/  STS [R47+0x2000], RZ ;  /* 0x002000ff2f007388 */ /* 0x000fe60000000800 */
[----:B------:R-:W-:Y:S01]  /*0cf0*/  LOP3.LUT R4, R4, UR4, RZ, 0xc0, !PT ;  /* 0x0000000404047c12 */ /* 0x000fe2000f8ec0ff */
[----:B------:R-:W-:Y:S04]  /*0d00*/  STS [R47+0x2400], RZ ;  /* 0x002400ff2f007388 */ /* 0x000fe80000000800 */
[----:B------:R-:W-:Y:S01]  /*0d10*/  STS [R47+0x2800], RZ ;  /* 0x002800ff2f007388 */ /* 0x000fe20000000800 */
[----:B------:R-:W-:Y:S01]  /*0d20*/  IMAD.SHL.U32 R5, R4, 0x400, RZ ;  /* 0x0000040004057824 */ /* 0x000fe200078e00ff */
[----:B------:R-:W-:-:S02]  /*0d30*/  SHF.R.U32.HI R4, RZ, 0x4, R4 ;  /* 0x00000004ff047819 */ /* 0x000fc40000011604 */
[----:B------:R-:W-:Y:S02]  /*0d40*/  STS [R47+0x2c00], RZ ;  /* 0x002c00ff2f007388 */ /* 0x000fe40000000800 */
[----:B------:R-:W-:Y:S02]  /*0d50*/  LOP3.LUT R56, R5, 0x7c00, RZ, 0xc0, !PT ;  /* 0x00007c0005387812 */ /* 0x000fe400078ec0ff */
        /* <DEDUP_REMOVED lines=32> */
[----:B------:R-:W0:Y:S02]  /*0f60*/  LDS.U16 R52, [R54] ;  /* 0x0000000036347984 */ /* 0x000e240000000400 */
[----:B0-----:R-:W-:-:S05]  /*0f70*/  VIADD R5, R52, 0x1 ;  /* 0x0000000134057836 */ /* 0x001fca0000000000 */
[----:B------:R0:W-:Y:S04]  /*0f80*/  STS.U16 [R54], R5 ;  /* 0x0000000536007388 */ /* 0x0001e80000000400 */
[----:B------:R-:W1:Y:S01]  /*0f90*/  LDS.U16 R57, [R56] ;  /* 0x0000000038397984 */ /* 0x000e620000000400 */
[----:B0-----:R-:W-:Y:S01]  /*0fa0*/  IMAD.SHL.U32 R5, R4, 0x400, RZ ;  /* 0x0000040004057824 */ /* 0x001fe200078e00ff */
[----:B------:R-:W-:-:S04]  /*0fb0*/  SHF.R.U32.HI R4, RZ, 0x4, R4 ;  /* 0x00000004ff047819 */ /* 0x000fc80000011604 */
[----:B------:R-:W-:Y:S02]  /*0fc0*/  LOP3.LUT R60, R5, 0x7c00, RZ, 0xc0, !PT ;  /* 0x00007c00053c7812 */ /* 0x000fe400078ec0ff */
[----:B------:R-:W-:-:S04]  /*0fd0*/  LOP3.LUT R4, R4, 0xffffffe, RZ, 0xc0, !PT ;  /* 0x0ffffffe04047812 */ /* 0x000fc800078ec0ff */
[----:B------:R-:W-:Y:S02]  /*0fe0*/  IADD3 R60, PT, PT, R4, R47, R60 ;  /* 0x0000002f043c7210 */ /* 0x000fe40007ffe03c */
[----:B------:R-:W-:-:S04]  /*0ff0*/  SHF.R.U32.HI R4, RZ, UR6, R33 ;  /* 0x00000006ff047c19 */ /* 0x000fc80008011621 */
[----:B------:R-:W-:-:S05]  /*1000*/  LOP3.LUT R4, R4, UR4, RZ, 0xc0, !PT ;  /* 0x0000000404047c12 */ /* 0x000fca000f8ec0ff */
[----:B------:R-:W-:Y:S01]  /*1010*/  IMAD.SHL.U32 R6, R4, 0x400, RZ ;  /* 0x0000040004067824 */ /* 0x000fe200078e00ff */
[----:B------:R-:W-:-:S04]  /*1020*/  SHF.R.U32.HI R4, RZ, 0x4, R4 ;  /* 0x00000004ff047819 */ /* 0x000fc80000011604 */
[----:B------:R-:W-:Y:S02]  /*1030*/  LOP3.LUT R6, R6, 0x7c00, RZ, 0xc0, !PT ;  /* 0x00007c0006067812 */ /* 0x000fe400078ec0ff */
[----:B------:R-:W-:-:S04]  /*1040*/  LOP3.LUT R4, R4, 0xffffffe, RZ, 0xc0, !PT ;  /* 0x0ffffffe04047812 */ /* 0x000fc800078ec0ff */
[----:B------:R-:W-:Y:S01]  /*1050*/  IADD3 R62, PT, PT, R4, R47, R6 ;  /* 0x0000002f043e7210 */ /* 0x000fe20007ffe006 */
[----:B-1----:R-:W-:Y:S01]  /*1060*/  VIADD R7, R57, 0x1 ;  /* 0x0000000139077836 */ /* 0x002fe20000000000 */
[----:B------:R-:W-:-:S04]  /*1070*/  SHF.R.U32.HI R4, RZ, UR6, R34 ;  /* 0x00000006ff047c19 */ /* 0x000fc80008011622 */
[----:B------:R-:W-:Y:S01]  /*1080*/  STS.U16 [R56], R7 ;  /* 0x0000000738007388 */ /* 0x000fe20000000400 */
[----:B------:R-:W-:-:S03]  /*1090*/  LOP3.LUT R4, R4, UR4, RZ, 0xc0, !PT ;  /* 0x0000000404047c12 */ /* 0x000fc6000f8ec0ff */
        /* <DEDUP_REMOVED lines=129> */
[----:B------:R-:W-:Y:S01]  /*18b0*/  SHF.R.U32.HI R4, RZ, UR6, R49 ;  /* 0x00000006ff047c19 */ /* 0x000fe20008011631 */
[----:B------:R-:W0:Y:S03]  /*18c0*/  S2UR UR6, SR_CgaCtaId ;  /* 0x00000000000679c3 */ /* 0x000e260000008800 */
[----:B------:R-:W-:Y:S01]  /*18d0*/  LOP3.LUT R4, R4, UR4, RZ, 0xc0, !PT ;  /* 0x0000000404047c12 */ /* 0x000fe2000f8ec0ff */
[----:B------:R-:W-:-:S04]  /*18e0*/  UMOV UR4, 0x400 ;  /* 0x0000040000047882 */ /* 0x000fc80000000000 */
[----:B------:R-:W-:Y:S01]  /*18f0*/  IMAD.SHL.U32 R6, R4, 0x400, RZ ;  /* 0x0000040004067824 */ /* 0x000fe200078e00ff */
[----:B------:R-:W-:-:S04]  /*1900*/  SHF.R.U32.HI R4, RZ, 0x4, R4 ;  /* 0x00000004ff047819 */ /* 0x000fc80000011604 */
[----:B------:R-:W-:Y:S02]  /*1910*/  LOP3.LUT R6, R6, 0x7c00, RZ, 0xc0, !PT ;  /* 0x00007c0006067812 */ /* 0x000fe400078ec0ff */
[----:B------:R-:W-:-:S04]  /*1920*/  LOP3.LUT R4, R4, 0xffffffe, RZ, 0xc0, !PT ;  /* 0x0ffffffe04047812 */ /* 0x000fc800078ec0ff */
[----:B------:R-:W-:Y:S01]  /*1930*/  IADD3 R90, PT, PT, R4, R47, R6 ;  /* 0x0000002f045a7210 */ /* 0x000fe20007ffe006 */
[----:B-1----:R-:W-:Y:S01]  /*1940*/  VIADD R7, R85, 0x1 ;  /* 0x0000000155077836 */ /* 0x002fe20000000000 */
[----:B0-----:R-:W-:-:S04]  /*1950*/  ULEA UR4, UR6, UR4, 0x18 ;  /* 0x0000000406047291 */ /* 0x001fc8000f8ec0ff */
[----:B------:R-:W-:Y:S04]  /*1960*/  STS.U16 [R84], R7 ;  /* 0x0000000754007388 */ /* 0x000fe80000000400 */
[----:B------:R-:W0:Y:S02]  /*1970*/  LDS.U16 R87, [R86] ;  /* 0x0000000056577984 */ /* 0x000e240000000400 */
[----:B0-----:R-:W-:-:S05]  /*1980*/  VIADD R5, R87, 0x1 ;  /* 0x0000000157057836 */ /* 0x001fca0000000000 */
[----:B------:R-:W-:Y:S04]  /*1990*/  STS.U16 [R86], R5 ;  /* 0x0000000556007388 */ /* 0x000fe80000000400 */
[----:B------:R-:W0:Y:S02]  /*19a0*/  LDS.U16 R89, [R88] ;  /* 0x0000000058597984 */ /* 0x000e240000000400 */
[----:B0-----:R-:W-:-:S05]  /*19b0*/  VIADD R7, R89, 0x1 ;  /* 0x0000000159077836 */ /* 0x001fca0000000000 */
[----:B------:R-:W-:Y:S04]  /*19c0*/  STS.U16 [R88], R7 ;  /* 0x0000000758007388 */ /* 0x000fe80000000400 */
[----:B------:R-:W0:Y:S02]  /*19d0*/  LDS.U16 R91, [R90] ;  /* 0x000000005a5b7984 */ /* 0x000e240000000400 */
[----:B0-----:R-:W-:-:S05]  /*19e0*/  VIADD R5, R91, 0x1 ;  /* 0x000000015b057836 */ /* 0x001fca0000000000 */
[----:B------:R-:W-:Y:S01]  /*19f0*/  STS.U16 [R90], R5 ;  /* 0x000000055a007388 */ /* 0x000fe20000000400 */
[----:B------:R-:W-:Y:S06]  /*1a00*/  BAR.SYNC.DEFER_BLOCKING 0x0 ;  /* 0x0000000000007b1d */ /* 0x000fec0000010000 */
[----:B------:R-:W-:Y:S04]  /*1a10*/  LDS R92, [R51] ;  /* 0x00000000335c7984 */ /* 0x000fe80000000800 */
[----:B------:R-:W0:Y:S04]  /*1a20*/  LDS R93, [R51+0x4] ;  /* 0x00000400335d7984 */ /* 0x000e280000000800 */
[----:B------:R-:W1:Y:S04]  /*1a30*/  LDS R94, [R51+0x8] ;  /* 0x00000800335e7984 */ /* 0x000e680000000800 */
[----:B------:R-:W2:Y:S04]  /*1a40*/  LDS R95, [R51+0xc] ;  /* 0x00000c00335f7984 */ /* 0x000ea80000000800 */
[----:B------:R-:W3:Y:S04]  /*1a50*/  LDS R96, [R51+0x10] ;  /* 0x0000100033607984 */ /* 0x000ee80000000800 */
[----:B------:R-:W4:Y:S04]  /*1a60*/  LDS R97, [R51+0x14] ;  /* 0x0000140033617984 */ /* 0x000f280000000800 */
[----:B------:R-:W4:Y:S04]  /*1a70*/  LDS R98, [R51+0x18] ;  /* 0x0000180033627984 */ /* 0x000f280000000800 */
[----:B------:R-:W4:Y:S04]  /*1a80*/  LDS R99, [R51+0x1c] ;  /* 0x00001c0033637984 */ /* 0x000f280000000800 */
[----:B------:R-:W4:Y:S04]  /*1a90*/  LDS R100, [R51+0x20] ;  /* 0x0000200033647984 */ /* 0x000f280000000800 */
[----:B------:R-:W4:Y:S04]  /*1aa0*/  LDS R101, [R51+0x24] ;  /* 0x0000240033657984 */ /* 0x000f280000000800 */
[----:B------:R-:W4:Y:S04]  /*1ab0*/  LDS R102, [R51+0x28] ;  /* 0x0000280033667984 */ /* 0x000f280000000800 */
[----:B------:R-:W4:Y:S01]  /*1ac0*/  LDS R103, [R51+0x2c] ;  /* 0x00002c0033677984 */ /* 0x000f220000000800 */
[----:B0-----:R-:W-:-:S03]  /*1ad0*/  IMAD.IADD R93, R92, 0x1, R93 ;  /* 0x000000015c5d7824 */ /* 0x001fc600078e025d */
[----:B------:R-:W0:Y:S01]  /*1ae0*/  LDS R104, [R51+0x30] ;  /* 0x0000300033687984 */ /* 0x000e220000000800 */
[----:B-1----:R-:W-:-:S03]  /*1af0*/  IMAD.IADD R94, R94, 0x1, R93 ;  /* 0x000000015e5e7824 */ /* 0x002fc600078e025d */
[----:B------:R-:W1:Y:S01]  /*1b00*/  LDS R105, [R51+0x34] ;  /* 0x0000340033697984 */ /* 0x000e620000000800 */
[----:B--2---:R-:W-:-:S03]  /*1b10*/  IMAD.IADD R95, R95, 0x1, R94 ;  /* 0x000000015f5f7824 */ /* 0x004fc600078e025e */
[----:B------:R-:W2:Y:S01]  /*1b20*/  LDS R106, [R51+0x38] ;  /* 0x00003800336a7984 */ /* 0x000ea20000000800 */
[----:B---3--:R-:W-:-:S03]  /*1b30*/  IMAD.IADD R96, R96, 0x1, R95 ;  /* 0x0000000160607824 */ /* 0x008fc600078e025f */
[----:B------:R-:W3:Y:S01]  /*1b40*/  LDS R107, [R51+0x3c] ;  /* 0x00003c00336b7984 */ /* 0x000ee20000000800 */
[----:B----4-:R-:W-:-:S03]  /*1b50*/  IMAD.IADD R97, R97, 0x1, R96 ;  /* 0x0000000161617824 */ /* 0x010fc600078e0260 */
[----:B------:R-:W4:Y:S01]  /*1b60*/  LDS R108, [R51+0x40] ;  /* 0x00004000336c7984 */ /* 0x000f220000000800 */
[----:B------:R-:W-:-:S03]  /*1b70*/  IMAD.IADD R98, R98, 0x1, R97 ;  /* 0x0000000162627824 */ /* 0x000fc600078e0261 */
        /* <DEDUP_REMOVED lines=31> */
[----:B------:R-:W-:-:S04]  /*1d70*/  IMAD.IADD R114, R114, 0x1, R113 ;  /* 0x0000000172727824 */ /* 0x000fc800078e0271 */
[----:B0-----:R-:W-:-:S04]  /*1d80*/  IMAD.IADD R115, R115, 0x1, R114 ;  /* 0x0000000173737824 */ /* 0x001fc800078e0272 */
[----:B-1----:R-:W-:-:S04]  /*1d90*/  IMAD.IADD R116, R116, 0x1, R115 ;  /* 0x0000000174747824 */ /* 0x002fc800078e0273 */
[----:B--2---:R-:W-:-:S04]  /*1da0*/  IMAD.IADD R117, R117, 0x1, R116 ;  /* 0x0000000175757824 */ /* 0x004fc800078e0274 */
[----:B---3--:R-:W-:-:S04]  /*1db0*/  IMAD.IADD R118, R118, 0x1, R117 ;  /* 0x0000000176767824 */ /* 0x008fc800078e0275 */
[----:B----4-:R-:W-:-:S04]  /*1dc0*/  IMAD.IADD R119, R119, 0x1, R118 ;  /* 0x0000000177777824 */ /* 0x010fc800078e0276 */
[----:B------:R-:W-:-:S04]  /*1dd0*/  IMAD.IADD R120, R120, 0x1, R119 ;  /* 0x0000000178787824 */ /* 0x000fc800078e0277 */
[----:B------:R-:W-:-:S04]  /*1de0*/  IMAD.IADD R121, R121, 0x1, R120 ;  /* 0x0000000179797824 */ /* 0x000fc800078e0278 */
[----:B------:R-:W-:-:S04]  /*1df0*/  IMAD.IADD R122, R122, 0x1, R121 ;  /* 0x000000017a7a7824 */ /* 0x000fc800078e0279 */
[----:B------:R-:W-:-:S04]  /*1e00*/  IMAD.IADD R123, R123, 0x1, R122 ;  /* 0x000000017b7b7824 */ /* 0x000fc800078e027a */
[----:B------:R-:W-:-:S05]  /*1e10*/  IMAD.IADD R125, R4, 0x1, R123 ;  /* 0x00000001047d7824 */ /* 0x000fca00078e027b */
        /* <DEDUP_REMOVED lines=8> */
[----:B------:R-:W0:Y:S02]  /*1ea0*/  SHFL.UP P0, R126, R127, 0x10, RZ ;  /* 0x060000007f7e7989 */ /* 0x000e2400000000ff */
[----:B0-----:R-:W-:Y:S01]  /*1eb0*/  @P0 IMAD.IADD R126, R127, 0x1, R126 ;  /* 0x000000017f7e0824 */ /* 0x001fe200078e027e */
[----:B------:R-:W-:-:S03]  /*1ec0*/  ISETP.NE.AND P0, PT, R124, 0x1, PT ;  /* 0x000000017c00780c */ /* 0x000fc60003f05270 */
[----:B------:R-:W-:Y:S01]  /*1ed0*/  IMAD.IADD R125, R126, 0x1, -R125 ;  /* 0x000000017e7d7824 */ /* 0x000fe200078e0a7d */
[----:B------:R-:W-:Y:S01]  /*1ee0*/  @!P1 STS [R50+0x8400], R126 ;  /* 0x0084007e32009388 */ /* 0x000fe20000000800 */
[----:B------:R-:W-:Y:S01]  /*1ef0*/  BAR.SYNC.DEFER_BLOCKING 0x0 ;  /* 0x0000000000007b1d */ /* 0x000fe20000010000 */
[----:B------:R-:W-:-:S05]  /*1f00*/  ISETP.NE.AND P1, PT, R124, 0x4, PT ;  /* 0x000000047c00780c */ /* 0x000fca0003f25270 */
[----:B------:R-:W0:Y:S04]  /*1f10*/  LDS.128 R4, [UR4+0x8400] ;  /* 0x00840004ff047984 */ /* 0x000e280008000c00 */
[----:B------:R-:W1:Y:S01]  /*1f20*/  LDS.128 R8, [UR4+0x8410] ;  /* 0x00841004ff087984 */ /* 0x000e620008000c00 */
[C---:B0-----:R-:W-:Y:S01]  /*1f30*/  SEL R55, R4.reuse, R55, !P0 ;  /* 0x0000003704377207 */ /* 0x041fe20004000000 */
[----:B------:R-:W-:Y:S01]  /*1f40*/  IMAD.IADD R5, R4, 0x1, R5 ;  /* 0x0000000104057824 */ /* 0x000fe200078e0205 */
[----:B------:R-:W-:-:S03]  /*1f50*/  ISETP.NE.AND P0, PT, R124, 0x2, PT ;  /* 0x000000027c00780c */ /* 0x000fc60003f05270 */
[----:B------:R-:W-:Y:S01]  /*1f60*/  IMAD.IADD R6, R6, 0x1, R5 ;  /* 0x0000000106067824 */ /* 0x000fe200078e0205 */
[----:B------:R-:W-:Y:S02]  /*1f70*/  SEL R55, R5, R55, !P0 ;  /* 0x0000003705377207 */ /* 0x000fe40004000000 */
[----:B------:R-:W-:Y:S01]  /*1f80*/  ISETP.NE.AND P0, PT, R124, 0x3, PT ;  /* 0x000000037c00780c */ /* 0x000fe20003f05270 */
[----:B------:R-:W-:-:S03]  /*1f90*/  IMAD.IADD R7, R7, 0x1, R6 ;  /* 0x0000000107077824 */ /* 0x000fc600078e0206 */
[----:B------:R-:W-:Y:S01]  /*1fa0*/  SEL R55, R6, R55, !P0 ;  /* 0x0000003706377207 */ /* 0x000fe20004000000 */
[C---:B-1----:R-:W-:Y:S01]  /*1fb0*/  IMAD.IADD R8, R7.reuse, 0x1, R8 ;  /* 0x0000000107087824 */ /* 0x042fe200078e0208 */
[----:B------:R-:W-:Y:S02]  /*1fc0*/  ISETP.NE.AND P0, PT, R124, 0x5, PT ;  /* 0x000000057c00780c */ /* 0x000fe40003f05270 */
[----:B------:R-:W-:Y:S01]  /*1fd0*/  SEL R55, R7, R55, !P1 ;  /* 0x0000003707377207 */ /* 0x000fe20004800000 */
[----:B------:R-:W-:Y:S01]  /*1fe0*/  IMAD.IADD R9, R9, 0x1, R8 ;  /* 0x0000000109097824 */ /* 0x000fe200078e0208 */
[----:B------:R-:W-:Y:S02]  /*1ff0*/  ISETP.NE.AND P1, PT, R42, RZ, PT ;  /* 0x000000ff2a00720c */ /* 0x000fe40003f25270 */
[----:B------:R-:W-:Y:S01]  /*2000*/  SEL R55, R8, R55, !P0 ;  /* 0x0000003708377207 */ /* 0x000fe20004000000 */
[----:B------:R-:W-:Y:S01]  /*2010*/  IMAD.IADD R10, R10, 0x1, R9 ;  /* 0x000000010a0a7824 */ /* 0x000fe200078e0209 */
[----:B------:R-:W-:-:S02]  /*2020*/  ISETP.GT.U32.AND P0, PT, R0, 0x1f, PT ;  /* 0x0000001f0000780c */ /* 0x000fc40003f04070 */
[----:B------:R-:W-:Y:S01]  /*2030*/  SEL R55, R9, R55, !P2 ;  /* 0x0000003709377207 */ /* 0x000fe20005000000 */
[----:B------:R-:W-:Y:S01]  /*2040*/  IMAD.IADD R11, R11, 0x1, R10 ;  /* 0x000000010b0b7824 */ /* 0x000fe200078e020a */
[----:B------:R-:W-:Y:S02]  /*2050*/  ISETP.GT.U32.OR P2, PT, R0, 0x1f, P1 ;  /* 0x0000001f0000780c */ /* 0x000fe40000f44470 */
[----:B------:R-:W-:Y:S02]  /*2060*/  SEL R4, R125, RZ, P1 ;  /* 0x000000ff7d047207 */ /* 0x000fe40000800000 */
[----:B------:R-:W-:-:S05]  /*2070*/  SEL R55, R10, R55, !P3 ;  /* 0x000000370a377207 */ /* 0x000fca0005800000 */
[----:B------:R-:W-:Y:S01]  /*2080*/  @P0 IMAD.IADD R125, R55, 0x1, R4 ;  /* 0x00000001377d0824 */ /* 0x000fe200078e0204 */
[----:B------:R-:W-:-:S03]  /*2090*/  ISETP.NE.AND P0, PT, R0, RZ, PT ;  /* 0x000000ff0000720c */ /* 0x000fc60003f05270 */
[----:B------:R-:W-:-:S05]  /*20a0*/  @!P2 IMAD.U32 R125, R11, 0x10000, RZ ;  /* 0x000100000b7da824 */ /* 0x000fca00078e00ff */
[----:B------:R-:W-:Y:S01]  /*20b0*/  @!P2 STS [UR4+0x8428], R125 ;  /* 0x0084287dff00a988 */ /* 0x000fe20008000804 */
[----:B------:R-:W-:Y:S06]  /*20c0*/  BAR.SYNC.DEFER_BLOCKING 0x0 ;  /* 0x0000000000007b1d */ /* 0x000fec0000010000 */
[----:B------:R-:W0:Y:S02]  /*20d0*/  LDS R4, [UR4+0x8428] ;  /* 0x00842804ff047984 */ /* 0x000e240008000800 */
[----:B0-----:R-:W-:-:S05]  /*20e0*/  SEL R4, R4, RZ, P0 ;  /* 0x000000ff04047207 */ /* 0x001fca0000000000 */
[----:B------:R-:W-:-:S04]  /*20f0*/  IMAD.IADD R4, R4, 0x1, R125 ;  /* 0x0000000104047824 */ /* 0x000fc800078e027d */
[--C-:B------:R-:W-:Y:S01]  /*2100*/  IMAD.IADD R92, R92, 0x1, R4.reuse ;  /* 0x000000015c5c7824 */ /* 0x100fe200078e0204 */
[----:B------:R-:W-:Y:S01]  /*2110*/  STS [R51], R4 ;  /* 0x0000000433007388 */ /* 0x000fe20000000800 */
[--C-:B------:R-:W-:Y:S02]  /*2120*/  IMAD.IADD R6, R93, 0x1, R4.reuse ;  /* 0x000000015d067824 */ /* 0x100fe400078e0204 */
[--C-:B------:R-:W-:Y:S01]  /*2130*/  IMAD.IADD R94, R94, 0x1, R4.reuse ;  /* 0x000000015e5e7824 */ /* 0x100fe200078e0204 */
[----:B------:R-:W-:Y:S01]  /*2140*/  STS [R51+0x4], R92 ;  /* 0x0000045c33007388 */ /* 0x000fe20000000800 */
[--C-:B------:R-:W-:Y:S02]  /*2150*/  IMAD.IADD R8, R95, 0x1, R4.reuse ;  /* 0x000000015f087824 */ /* 0x100fe400078e0204 */
[--C-:B------:R-:W-:Y:S01]  /*2160*/  IMAD.IADD R96, R96, 0x1, R4.reuse ;  /* 0x0000000160607824 */ /* 0x100fe200078e0204 */
[----:B------:R-:W-:Y:S01]  /*2170*/  STS [R51+0x8], R6 ;  /* 0x0000080633007388 */ /* 0x000fe20000000800 */
[----:B------:R-:W-:-:S02]  /*2180*/  IMAD.IADD R10, R97, 0x1, R4 ;  /* 0x00000001610a7824 */ /* 0x000fc400078e0204 */
[--C-:B------:R-:W-:Y:S01]  /*2190*/  IMAD.IADD R98, R98, 0x1, R4.reuse ;  /* 0x0000000162627824 */ /* 0x100fe200078e0204 */
[----:B------:R-:W-:Y:S01]  /*21a0*/  STS [R51+0xc], R94 ;  /* 0x00000c5e33007388 */ /* 0x000fe20000000800 */
        /* <DEDUP_REMOVED lines=36> */
[----:B------:R-:W-:-:S03]  /*23f0*/  IMAD.IADD R150, R123, 0x1, R4 ;  /* 0x000000017b967824 */ /* 0x000fc600078e0204 */
[----:B------:R-:W-:Y:S04]  /*2400*/  STS [R51+0x40], R134 ;  /* 0x0000408633007388 */ /* 0x000fe80000000800 */
        /* <DEDUP_REMOVED lines=15> */
[----:B------:R-:W-:Y:S01]  /*2500*/  STS [R51+0x80], R150 ;  /* 0x0000809633007388 */ /* 0x000fe20000000800 */
[----:B------:R-:W-:Y:S06]  /*2510*/  BAR.SYNC.DEFER_BLOCKING 0x0 ;  /* 0x0000000000007b1d */ /* 0x000fec0000010000 */
[----:B------:R-:W0:Y:S04]  /*2520*/  LDS.U16 R5, [R54] ;  /* 0x0000000036057984 */ /* 0x000e280000000400 */
[----:B------:R-:W1:Y:S04]  /*2530*/  LDS.U16 R56, [R56] ;  /* 0x0000000038387984 */ /* 0x000e680000000400 */
[----:B------:R-:W2:Y:S04]  /*2540*/  LDS.U16 R58, [R58] ;  /* 0x000000003a3a7984 */ /* 0x000ea80000000400 */
[----:B------:R-:W3:Y:S04]  /*2550*/  LDS.U16 R60, [R60] ;  /* 0x000000003c3c7984 */ /* 0x000ee80000000400 */
[----:B------:R-:W4:Y:S04]  /*2560*/  LDS.U16 R62, [R62] ;  /* 0x000000003e3e7984 */ /* 0x000f280000000400 */
[----:B------:R-:W4:Y:S04]  /*2570*/  LDS.U16 R64, [R64] ;  /* 0x0000000040407984 */ /* 0x000f280000000400 */
[----:B------:R-:W4:Y:S04]  /*2580*/  LDS.U16 R66, [R66] ;  /* 0x0000000042427984 */ /* 0x000f280000000400 */
[----:B------:R-:W4:Y:S04]  /*2590*/  LDS.U16 R68, [R68] ;  /* 0x0000000044447984 */ /* 0x000f280000000400 */
[----:B------:R-:W4:Y:S04]  /*25a0*/  LDS.U16 R70, [R70] ;  /* 0x0000000046467984 */ /* 0x000f280000000400 */
[----:B------:R-:W4:Y:S04]  /*25b0*/  LDS.U16 R72, [R72] ;  /* 0x0000000048487984 */ /* 0x000f280000000400 */
[----:B------:R-:W4:Y:S01]  /*25c0*/  LDS.U16 R74, [R74] ;  /* 0x000000004a4a7984 */ /* 0x000f220000000400 */
[----:B0-----:R-:W-:-:S03]  /*25d0*/  IMAD.IADD R5, R52, 0x1, R5 ;  /* 0x0000000134057824 */ /* 0x001fc600078e0205 */
[----:B------:R-:W0:Y:S01]  /*25e0*/  LDS.U16 R76, [R76] ;  /* 0x000000004c4c7984 */ /* 0x000e220000000400 */
[----:B-1----:R-:W-:-:S03]  /*25f0*/  IMAD.IADD R56, R57, 0x1, R56 ;  /* 0x0000000139387824 */ /* 0x002fc600078e0238 */
[----:B------:R-:W1:Y:S01]  /*2600*/  LDS.U16 R78, [R78] ;  /* 0x000000004e4e7984 */ /* 0x000e620000000400 */
[----:B--2---:R-:W-:-:S03]  /*2610*/  IMAD.IADD R58, R59, 0x1, R58 ;  /* 0x000000013b3a7824 */ /* 0x004fc600078e023a */
[----:B------:R-:W2:Y:S01]  /*2620*/  LDS.U16 R80, [R80] ;  /* 0x0000000050507984 */ /* 0x000ea20000000400 */
[----:B---3--:R-:W-:-:S03]  /*2630*/  IMAD.IADD R60, R61, 0x1, R60 ;  /* 0x000000013d3c7824 */ /* 0x008fc600078e023c */
[----:B------:R-:W3:Y:S01]  /*2640*/  LDS.U16 R82, [R82] ;  /* 0x0000000052527984 */ /* 0x000ee20000000400 */
[----:B----4-:R-:W-:-:S03]  /*2650*/  IMAD.IADD R62, R63, 0x1, R62 ;  /* 0x000000013f3e7824 */ /* 0x010fc600078e023e */
[----:B------:R-:W4:Y:S01]  /*2660*/  LDS.U16 R84, [R84] ;  /* 0x0000000054547984 */ /* 0x000f220000000400 */
[----:B------:R-:W-:-:S03]  /*2670*/  IMAD.IADD R64, R65, 0x1, R64 ;  /* 0x0000000141407824 */ /* 0x000fc600078e0240 */
[----:B------:R-:W4:Y:S01]  /*2680*/  LDS.U16 R86, [R86] ;  /* 0x0000000056567984 */ /* 0x000f220000000400 */
[----:B------:R-:W-:-:S03]  /*2690*/  IMAD.IADD R66, R67, 0x1, R66 ;  /* 0x0000000143427824 */ /* 0x000fc600078e0242 */
[----:B------:R-:W4:Y:S01]  /*26a0*/  LDS.U16 R88, [R88] ;  /* 0x0000000058587984 */ /* 0x000f220000000400 */
[----:B------:R-:W-:-:S03]  /*26b0*/  IMAD.IADD R68, R69, 0x1, R68 ;  /* 0x0000000145447824 */ /* 0x000fc600078e0244 */
[----:B------:R-:W4:Y:S01]  /*26c0*/  LDS.U16 R90, [R90] ;  /* 0x000000005a5a7984 */ /* 0x000f220000000400 */
[----:B------:R-:W-:Y:S02]  /*26d0*/  IMAD.IADD R70, R71, 0x1, R70 ;  /* 0x0000000147467824 */ /* 0x000fe400078e0246 */
[----:B------:R-:W-:Y:S02]  /*26e0*/  IMAD.IADD R72, R73, 0x1, R72 ;  /* 0x0000000149487824 */ /* 0x000fe400078e0248 */
[----:B------:R-:W-:Y:S02]  /*26f0*/  IMAD.IADD R74, R75, 0x1, R74 ;  /* 0x000000014b4a7824 */ /* 0x000fe400078e024a */
[----:B0-----:R-:W-:Y:S02]  /*2700*/  IMAD.IADD R76, R77, 0x1, R76 ;  /* 0x000000014d4c7824 */ /* 0x001fe400078e024c */
[----:B-1----:R-:W-:Y:S02]  /*2710*/  IMAD.IADD R78, R79, 0x1, R78 ;  /* 0x000000014f4e7824 */ /* 0x002fe400078e024e */
[----:B--2---:R-:W-:-:S02]  /*2720*/  IMAD.IADD R80, R81, 0x1, R80 ;  /* 0x0000000151507824 */ /* 0x004fc400078e0250 */
[----:B---3--:R-:W-:Y:S02]  /*2730*/  IMAD.IADD R82, R83, 0x1, R82 ;  /* 0x0000000153527824 */ /* 0x008fe400078e0252 */
[----:B----4-:R-:W-:Y:S02]  /*2740*/  IMAD.IADD R84, R85, 0x1, R84 ;  /* 0x0000000155547824 */ /* 0x010fe400078e0254 */
[----:B------:R-:W-:Y:S02]  /*2750*/  IMAD.IADD R86, R87, 0x1, R86 ;  /* 0x0000000157567824 */ /* 0x000fe400078e0256 */
[----:B------:R-:W-:Y:S02]  /*2760*/  IMAD.IADD R88, R89, 0x1, R88 ;  /* 0x0000000159587824 */ /* 0x000fe400078e0258 */
[----:B------:R-:W-:Y:S01]  /*2770*/  IMAD.IADD R90, R91, 0x1, R90 ;  /* 0x000000015b5a7824 */ /* 0x000fe200078e025a */
[----:B------:R-:W-:Y:S06]  /*2780*/  BAR.SYNC.DEFER_BLOCKING 0x0 ;  /* 0x0000000000007b1d */ /* 0x000fec0000010000 */
[----:B------:R-:W-:Y:S05]  /*2790*/  BRA.U UP0, `(.L_x_239) ;  /* 0x0000000500987547 */ /* 0x000fea000b800000 */
[----:B------:R-:W-:Y:S01]  /*27a0*/  LEA R4, R5, UR4, 0x2 ;  /* 0x0000000405047c11 */ /* 0x000fe2000f8e10ff */
[----:B------:R-:W-:Y:S01]  /*27b0*/  UIADD3 UR7, UPT, UPT, UR7, 0x6, URZ ;  /* 0x0000000607077890 */ /* 0x000fe2000fffe0ff */
[----:B------:R-:W-:Y:S01]  /*27c0*/  LEA R5, R56, UR4, 0x2 ;  /* 0x0000000438057c11 */ /* 0x000fe2000f8e10ff */
[----:B------:R-:W-:Y:S01]  /*27d0*/  UIADD3 UR5, UPT, UPT, UR5, -0x6, URZ ;  /* 0xfffffffa05057890 */ /* 0x000fe2000fffe0ff */
[----:B------:R-:W-:Y:S01]  /*27e0*/  LEA R6, R58, UR4, 0x2 ;  /* 0x000000043a067c11 */ /* 0x000fe2000f8e10ff */
[----:B------:R1:W-:Y:S01]  /*27f0*/  STS [R4], R29 ;  /* 0x0000001d04007388 */ /* 0x0003e20000000800 */
[----:B------:R-:W-:Y:S02]  /*2800*/  LEA R7, R60, UR4, 0x2 ;  /* 0x000000043c077c11 */ /* 0x000fe4000f8e10ff */
[----:B------:R-:W-:Y:S01]  /*2810*/  LEA R8, R62, UR4, 0x2 ;  /* 0x000000043e087c11 */ /* 0x000fe2000f8e10ff */
[----:B------:R1:W-:Y:S01]  /*2820*/  STS [R5], R30 ;  /* 0x0000001e05007388 */ /* 0x0003e20000000800 */
[----:B------:R-:W-:-:S02]  /*2830*/  LEA R9, R64, UR4, 0x2 ;  /* 0x0000000440097c11 */ /* 0x000fc4000f8e10ff */
[----:B------:R-:W-:Y:S01]  /*2840*/  LEA R10, R66, UR4, 0x2 ;  /* 0x00000004420a7c11 */ /* 0x000fe2000f8e10ff */
[----:B------:R1:W-:Y:S01]  /*2850*/  STS [R6], R31 ;  /* 0x0000001f06007388 */ /* 0x0003e20000000800 */
[----:B------:R-:W-:Y:S02]  /*2860*/  LEA R11, R68, UR4, 0x2 ;  /* 0x00000004440b7c11 */ /* 0x000fe4000f8e10ff */
        /* <DEDUP_REMOVED lines=16> */
[----:B------:R1:W-:Y:S04]  /*2970*/  STS [R52], R37 ;  /* 0x0000002534007388 */ /* 0x0003e80000000800 */
        /* <DEDUP_REMOVED lines=9> */
[----:B------:R1:W-:Y:S01]  /*2a10*/  STS [R64], R49 ;  /* 0x0000003140007388 */ /* 0x0003e20000000800 */
[----:B------:R-:W-:Y:S06]  /*2a20*/  BAR.SYNC.DEFER_BLOCKING 0x0 ;  /* 0x0000000000007b1d */ /* 0x000fec0000010000 */
[----:B------:R1:W2:Y:S04]  /*2a30*/  LDS R29, [R53] ;  /* 0x00000000351d7984 */ /* 0x0002a80000000800 */
[----:B------:R1:W3:Y:S04]  /*2a40*/  LDS R30, [R53+0x4] ;  /* 0x00000400351e7984 */ /* 0x0002e80000000800 */
[----:B------:R1:W4:Y:S04]  /*2a50*/  LDS R31, [R53+0x8] ;  /* 0x00000800351f7984 */ /* 0x0003280000000800 */
[----:B------:R1:W0:Y:S04]  /*2a60*/  LDS R32, [R53+0xc] ;  /* 0x00000c0035207984 */ /* 0x0002280000000800 */
        /* <DEDUP_REMOVED lines=14> */
[----:B------:R1:W0:Y:S01]  /*2b50*/  LDS R49, [R53+0x48] ;  /* 0x0000480035317984 */ /* 0x0002220000000800 */
[----:B------:R-:W-:Y:S06]  /*2b60*/  BAR.SYNC.DEFER_BLOCKING 0x0 ;  /* 0x0000000000007b1d */ /* 0x000fec0000010000 */
[----:B-----5:R1:W-:Y:S04]  /*2b70*/  STS [R4], R2 ;  /* 0x0000000204007388 */ /* 0x0203e80000000800 */
        /* <DEDUP_REMOVED lines=19> */
[----:B------:R1:W0:Y:S04]  /*2cb0*/  LDS R2, [R53] ;  /* 0x0000000035027984 */ /* 0x0002280000000800 */
        /* <DEDUP_REMOVED lines=19> */
[----:B--234-:R-:W-:Y:S05]  /*2df0*/  BRA `(.L_x_240) ;  /* 0xffffffdc00587947 */ /* 0x01cfea000383ffff */
.L_x_239:
[----:B------:R-:W-:Y:S01]  /*2e00*/  LEA R5, R5, UR4, 0x2 ;  /* 0x0000000405057c11 */ /* 0x000fe2000f8e10ff */
[----:B------:R-:W-:Y:S01]  /*2e10*/  IMAD R53, R0, -0x48, R53 ;  /* 0xffffffb800357824 */ /* 0x000fe200078e0235 */
[----:B------:R-:W-:Y:S01]  /*2e20*/  LEA R56, R56, UR4, 0x2 ;  /* 0x0000000438387c11 */ /* 0x000fe2000f8e10ff */
[----:B------:R-:W0:Y:S01]  /*2e30*/  LDCU.64 UR6, c[0x0][0x3a0] ;  /* 0x00007400ff0677ac */ /* 0x000e220008000a00 */
[----:B------:R-:W-:Y:S01]  /*2e40*/  LEA R58, R58, UR4, 0x2 ;  /* 0x000000043a3a7c11 */ /* 0x000fe2000f8e10ff */
[----:B------:R-:W-:Y:S01]  /*2e50*/  STS [R5], R29 ;  /* 0x0000001d05007388 */ /* 0x000fe20000000800 */
[----:B------:R-:W-:Y:S02]  /*2e60*/  LEA R60, R60, UR4, 0x2 ;  /* 0x000000043c3c7c11 */ /* 0x000fe4000f8e10ff */
[----:B------:R-:W-:Y:S01]  /*2e70*/  LEA R62, R62, UR4, 0x2 ;  /* 0x000000043e3e7c11 */ /* 0x000fe2000f8e10ff */
[----:B------:R-:W-:Y:S01]  /*2e80*/  STS [R56], R30 ;  /* 0x0000001e38007388 */ /* 0x000fe20000000800 */
[----:B------:R-:W-:-:S02]  /*2e90*/  LEA R64, R64, UR4, 0x2 ;  /* 0x0000000440407c11 */ /* 0x000fc4000f8e10ff */
[----:B------:R-:W-:Y:S01]  /*2ea0*/  LEA R66, R66, UR4, 0x2 ;  /* 0x0000000442427c11 */ /* 0x000fe2000f8e10ff */
[----:B------:R-:W-:Y:S01]  /*2eb0*/  STS [R58], R31 ;  /* 0x0000001f3a007388 */ /* 0x000fe20000000800 */
[----:B------:R-:W-:Y:S02]  /*2ec0*/  LEA R68, R68, UR4, 0x2 ;  /* 0x0000000444447c11 */ /* 0x000fe4000f8e10ff */
[----:B------:R-:W-:Y:S01]  /*2ed0*/  LEA R70, R70, UR4, 0x2 ;  /* 0x0000000446467c11 */ /* 0x000fe2000f8e10ff */
[----:B------:R-:W-:Y:S01]  /*2ee0*/  STS [R60], R32 ;  /* 0x000000203c007388 */ /* 0x000fe20000000800 */
[----:B------:R-:W-:Y:S02]  /*2ef0*/  LEA R72, R72, UR4, 0x2 ;  /* 0x0000000448487c11 */ /* 0x000fe4000f8e10ff */
[----:B------:R-:W-:Y:S01]  /*2f00*/  LEA R74, R74, UR4, 0x2 ;  /* 0x000000044a4a7c11 */ /* 0x000fe2000f8e10ff */
[----:B------:R-:W-:Y:S01]  /*2f10*/  STS [R62], R33 ;  /* 0x000000213e007388 */ /* 0x000fe20000000800 */
[----:B------:R-:W-:Y:S01]  /*2f20*/  LEA R76, R76, UR4, 0x2 ;  /* 0x000000044c4c7c11 */ /* 0x000fe2000f8e10ff */
[----:B0-----:R-:W-:Y:S01]  /*2f30*/  IMAD.U32 R4, RZ, RZ, UR7 ;  /* 0x00000007ff047e24 */ /* 0x001fe2000f8e00ff */
        /* <DEDUP_REMOVED lines=11> */
[----:B------:R-:W-:-:S03]  /*2ff0*/  ISETP.LT.U32.AND P2, PT, R0, UR6, PT ;  /* 0x0000000600007c0c */ /* 0x000fc6000bf41070 */
[----:B------:R-:W-:Y:S01]  /*3000*/  STS [R72], R38 ;  /* 0x0000002648007388 */ /* 0x000fe20000000800 */
[----:B------:R-:W-:-:S03]  /*3010*/  ISETP.GT.U32.AND.EX P2, PT, R4, RZ, PT, P2 ;  /* 0x000000ff0400720c */ /* 0x000fc60003f44120 */
[----:B------:R-:W-:Y:S04]  /*3020*/  STS [R74], R39 ;  /* 0x000000274a007388 */ /* 0x000fe80000000800 */
[----:B------:R-:W-:Y:S04]  /*3030*/  STS [R76], R40 ;  /* 0x000000284c007388 */ /* 0x000fe80000000800 */
[----:B------:R-:W-:Y:S04]  /*3040*/  STS [R78], R41 ;  /* 0x000000294e007388 */ /* 0x000fe80000000800 */
[----:B------:R-:W-:Y:S04]  /*3050*/  STS [R80], R43 ;  /* 0x0000002b50007388 */ /* 0x000fe80000000800 */
[----:B------:R-:W-:Y:S04]  /*3060*/  STS [R47], R44 ;  /* 0x0000002c2f007388 */ /* 0x000fe80000000800 */
[----:B------:R-:W-:Y:S04]  /*3070*/  STS [R84], R45 ;  /* 0x0000002d54007388 */ /* 0x000fe80000000800 */
[----:B------:R-:W-:Y:S04]  /*3080*/  STS [R51], R46 ;  /* 0x0000002e33007388 */ /* 0x000fe80000000800 */
[----:B------:R-:W-:Y:S04]  /*3090*/  STS [R88], R48 ;  /* 0x0000003058007388 */ /* 0x000fe80000000800 */
[----:B------:R-:W-:Y:S01]  /*30a0*/  STS [R90], R49 ;  /* 0x000000315a007388 */ /* 0x000fe20000000800 */
[----:B------:R-:W-:Y:S06]  /*30b0*/  BAR.SYNC.DEFER_BLOCKING 0x0 ;  /* 0x0000000000007b1d */ /* 0x000fec0000010000 */
[----:B------:R-:W0:Y:S04]  /*30c0*/  LDS R6, [R53] ;  /* 0x0000000035067984 */ /* 0x000e280000000800 */
[----:B------:R-:W1:Y:S04]  /*30d0*/  LDS R7, [R53+0x400] ;  /* 0x0004000035077984 */ /* 0x000e680000000800 */
[----:B------:R-:W2:Y:S04]  /*30e0*/  LDS R8, [R53+0x800] ;  /* 0x0008000035087984 */ /* 0x000ea80000000800 */
[----:B------:R-:W-:Y:S04]  /*30f0*/  LDS R9, [R53+0xc00] ;  /* 0x000c000035097984 */ /* 0x000fe80000000800 */
[----:B------:R-:W-:Y:S04]  /*3100*/  LDS R10, [R53+0x1000] ;  /* 0x00100000350a7984 */ /* 0x000fe80000000800 */
[----:B------:R-:W-:Y:S04]  /*3110*/  LDS R11, [R53+0x1400] ;  /* 0x00140000350b7984 */ /* 0x000fe80000000800 */
[----:B------:R-:W3:Y:S04]  /*3120*/  LDS R29, [R53+0x1800] ;  /* 0x00180000351d7984 */ /* 0x000ee80000000800 */
[----:B------:R-:W-:Y:S04]  /*3130*/  LDS R30, [R53+0x1c00] ;  /* 0x001c0000351e7984 */ /* 0x000fe80000000800 */
        /* <DEDUP_REMOVED lines=10> */
[----:B------:R-:W-:Y:S01]  /*31e0*/  LDS R41, [R53+0x4800] ;  /* 0x0048000035297984 */ /* 0x000fe20000000800 */
[----:B------:R-:W-:Y:S06]  /*31f0*/  BAR.SYNC.DEFER_BLOCKING 0x0 ;  /* 0x0000000000007b1d */ /* 0x000fec0000010000 */
[----:B-----5:R4:W-:Y:S04]  /*3200*/  STS [R5], R2 ;  /* 0x0000000205007388 */ /* 0x0209e80000000800 */
[----:B------:R0:W-:Y:S04]  /*3210*/  STS [R56], R3 ;  /* 0x0000000338007388 */ /* 0x0001e80000000800 */
[----:B------:R1:W-:Y:S01]  /*3220*/  STS [R58], R12 ;  /* 0x0000000c3a007388 */ /* 0x0003e20000000800 */
[----:B----4-:R-:W4:Y:S03]  /*3230*/  LDC.64 R4, c[0x0][0x398] ;  /* 0x0000e600ff047b82 */ /* 0x010f260000000a00 */
[----:B------:R-:W-:Y:S04]  /*3240*/  STS [R60], R13 ;  /* 0x0000000d3c007388 */ /* 0x000fe80000000800 */
[----:B------:R2:W-:Y:S01]  /*3250*/  STS [R62], R14 ;  /* 0x0000000e3e007388 */ /* 0x0005e20000000800 */
[----:B0-----:R-:W0:Y:S01]  /*3260*/  LDC.64 R2, c[0x0][0x388] ;  /* 0x0000e200ff027b82 */ /* 0x001e220000000a00 */
[----:B-1----:R-:W-:-:S02]  /*3270*/  VIADD R12, R0, 0x100 ;  /* 0x00000100000c7836 */ /* 0x002fc40000000000 */
[----:B------:R-:W-:Y:S04]  /*3280*/  STS [R64], R15 ;  /* 0x0000000f40007388 */ /* 0x000fe80000000800 */
[----:B------:R1:W-:Y:S01]  /*3290*/  STS [R66], R16 ;  /* 0x0000001042007388 */ /* 0x0003e20000000800 */
[----:B------:R-:W-:Y:S01]  /*32a0*/  ISETP.LT.U32.AND P4, PT, R12, UR6, PT ;  /* 0x000000060c007c0c */ /* 0x000fe2000bf81070 */
[C---:B--2---:R-:W-:Y:S01]  /*32b0*/  VIADD R14, R0.reuse, 0x200 ;  /* 0x00000200000e7836 */ /* 0x044fe20000000000 */
[----:B------:R-:W-:Y:S01]  /*32c0*/  LOP3.LUT R12, R0, 0x400, RZ, 0xfc, !PT ;  /* 0x00000400000c7812 */ /* 0x000fe200078efcff */
[----:B------:R-:W-:Y:S03]  /*32d0*/  STS [R68], R17 ;  /* 0x0000001144007388 */ /* 0x000fe60000000800 */
[----:B------:R-:W-:Y:S01]  /*32e0*/  ISETP.LT.U32.AND P3, PT, R14, UR6, PT ;  /* 0x000000060e007c0c */ /* 0x000fe2000bf61070 */
[----:B------:R-:W-:Y:S01]  /*32f0*/  STS [R70], R18 ;  /* 0x0000001246007388 */ /* 0x000fe20000000800 */
[----:B------:R-:W-:Y:S01]  /*3300*/  VIADD R14, R0, 0x500 ;  /* 0x00000500000e7836 */ /* 0x000fe20000000000 */
[----:B------:R-:W-:Y:S01]  /*3310*/  ISETP.LT.U32.AND P0, PT, R12, UR6, PT ;  /* 0x000000060c007c0c */ /* 0x000fe2000bf01070 */
[C---:B-1----:R-:W-:Y:S01]  /*3320*/  VIADD R16, R0.reuse, 0x300 ;  /* 0x0000030000107836 */ /* 0x042fe20000000000 */
[----:B------:R-:W-:Y:S01]  /*3330*/  STS [R72], R19 ;  /* 0x0000001348007388 */ /* 0x000fe20000000800 */
[----:B------:R-:W-:Y:S01]  /*3340*/  VIADD R12, R0, 0x600 ;  /* 0x00000600000c7836 */ /* 0x000fe20000000000 */
[----:B------:R-:W-:Y:S01]  /*3350*/  ISETP.LT.U32.AND P1, PT, R14, UR6, PT ;  /* 0x000000060e007c0c */ /* 0x000fe2000bf21070 */
[----:B------:R-:W-:Y:S01]  /*3360*/  IMAD.U32 R14, RZ, RZ, UR7 ;  /* 0x00000007ff0e7e24 */ /* 0x000fe2000f8e00ff */
[----:B------:R-:W-:Y:S01]  /*3370*/  STS [R74], R20 ;  /* 0x000000144a007388 */ /* 0x000fe20000000800 */
[----:B------:R-:W-:Y:S01]  /*3380*/  ISETP.LT.U32.AND P5, PT, R16, UR6, PT ;  /* 0x0000000610007c0c */ /* 0x000fe2000bfa1070 */
[----:B------:R-:W-:Y:S01]  /*3390*/  IMAD.U32 R16, RZ, RZ, UR7 ;  /* 0x00000007ff107e24 */ /* 0x000fe2000f8e00ff */
[----:B------:R-:W-:Y:S01]  /*33a0*/  ISETP.LT.U32.AND P6, PT, R12, UR6, PT ;  /* 0x000000060c007c0c */ /* 0x000fe2000bfc1070 */
[----:B------:R-:W-:Y:S01]  /*33b0*/  STS [R76], R21 ;  /* 0x000000154c007388 */ /* 0x000fe20000000800 */
[----:B0-----:R-:W-:Y:S01]  /*33c0*/  IMAD.WIDE.U32 R2, R0, 0x4, R2 ;  /* 0x0000000400027825 */ /* 0x001fe200078e0002 */
[----:B------:R-:W-:-:S02]  /*33d0*/  ISETP.GT.U32.AND.EX P3, PT, R14, RZ, PT, P3 ;  /* 0x000000ff0e00720c */ /* 0x000fc40003f64130 */
[----:B------:R-:W-:Y:S01]  /*33e0*/  STS [R78], R22 ;  /* 0x000000164e007388 */ /* 0x000fe20000000800 */
[----:B------:R-:W-:Y:S01]  /*33f0*/  ISETP.GT.U32.AND.EX P4, PT, R16, RZ, PT, P4 ;  /* 0x000000ff1000720c */ /* 0x000fe20003f84140 */
[----:B----4-:R-:W-:Y:S02]  /*3400*/  IMAD.WIDE.U32 R4, R0, 0x4, R4 ;  /* 0x0000000400047825 */ /* 0x010fe400078e0004 */
[----:B------:R0:W-:Y:S02]  /*3410*/  STS [R80], R23 ;  /* 0x0000001750007388 */ /* 0x0001e40000000800 */
[----:B------:R-:W-:Y:S02]  /*3420*/  IMAD.U32 R12, RZ, RZ, UR7 ;  /* 0x00000007ff0c7e24 */ /* 0x000fe4000f8e00ff */
[----:B------:R-:W-:Y:S03]  /*3430*/  STS [R47], R24 ;  /* 0x000000182f007388 */ /* 0x000fe60000000800 */
[----:B------:R-:W-:Y:S01]  /*3440*/  ISETP.GT.U32.AND.EX P5, PT, R12, RZ, PT, P5 ;  /* 0x000000ff0c00720c */ /* 0x000fe20003fa4150 */
[----:B------:R1:W-:Y:S01]  /*3450*/  STS [R84], R25 ;  /* 0x0000001954007388 */ /* 0x0003e20000000800 */
[----:B0-----:R-:W-:Y:S01]  /*3460*/  @P2 LOP3.LUT R23, R6, 0x80000000, RZ, 0x3c, !PT ;  /* 0x8000000006172812 */ /* 0x001fe200078e3cff */
[----:B------:R-:W-:-:S02]  /*3470*/  VIADD R6, R0, 0x700 ;  /* 0x0000070000067836 */ /* 0x000fc40000000000 */
[----:B------:R-:W-:Y:S04]  /*3480*/  STS [R51], R26 ;  /* 0x0000001a33007388 */ /* 0x000fe80000000800 */
[----:B------:R0:W-:Y:S01]  /*3490*/  STS [R88], R27 ;  /* 0x0000001b58007388 */ /* 0x0001e20000000800 */
[----:B-1----:R-:W-:-:S03]  /*34a0*/  @P4 LOP3.LUT R25, R7, 0x80000000, RZ, 0x3c, !PT ;  /* 0x8000000007194812 */ /* 0x002fc600078e3cff */
[----:B------:R-:W-:Y:S01]  /*34b0*/  STS [R90], R28 ;  /* 0x0000001c5a007388 */ /* 0x000fe20000000800 */
[----:B------:R-:W-:Y:S01]  /*34c0*/  BAR.SYNC.DEFER_BLOCKING 0x0 ;  /* 0x0000000000007b1d */ /* 0x000fe20000010000 */
[----:B0-----:R-:W-:Y:S01]  /*34d0*/  @P3 LOP3.LUT R27, R8, 0x80000000, RZ, 0x3c, !PT ;  /* 0x80000000081b3812 */ /* 0x001fe200078e3cff */
[----:B------:R-:W-:-:S05]  /*34e0*/  IMAD.U32 R8, RZ, RZ, UR7 ;  /* 0x00000007ff087e24 */ /* 0x000fca000f8e00ff */
[C---:B------:R-:W-:Y:S02]  /*34f0*/  ISETP.GT.U32.AND.EX P1, PT, R8.reuse, RZ, PT, P1 ;  /* 0x000000ff0800720c */ /* 0x040fe40003f24110 */
[----:B------:R-:W-:-:S13]  /*3500*/  ISETP.GT.U32.AND.EX P6, PT, R8, RZ, PT, P6 ;  /* 0x000000ff0800720c */ /* 0x000fda0003fc4160 */
[----:B---3--:R-:W-:Y:S01]  /*3510*/  @P6 LOP3.LUT R29, R29, 0x80000000, RZ, 0x3c, !PT ;  /* 0x800000001d1d6812 */ /* 0x008fe200078e3cff */
[----:B------:R-:W0:Y:S04]  /*3520*/  @P2 LDS R43, [R53] ;  /* 0x00000000352b2984 */ /* 0x000e280000000800 */
[----:B------:R-:W1:Y:S04]  /*3530*/  LDS R13, [R53+0x400] ;  /* 0x00040000350d7984 */ /* 0x000e680000000800 */
[----:B------:R-:W2:Y:S04]  /*3540*/  LDS R15, [R53+0x800] ;  /* 0x00080000350f7984 */ /* 0x000ea80000000800 */
[----:B------:R-:W3:Y:S04]  /*3550*/  LDS R17, [R53+0xc00] ;  /* 0x000c000035117984 */ /* 0x000ee80000000800 */
[----:B------:R-:W4:Y:S04]  /*3560*/  LDS R19, [R53+0x1000] ;  /* 0x0010000035137984 */ /* 0x000f280000000800 */
[----:B------:R-:W-:Y:S04]  /*3570*/  @P2 STG.E desc[UR8][R2.64], R23 ;  /* 0x0000001702002986 */ /* 0x000fe8000c101908 */
[----:B------:R-:W4:Y:S04]  /*3580*/  LDS R21, [R53+0x1400] ;  /* 0x0014000035157984 */ /* 0x000f280000000800 */
[----:B------:R-:W4:Y:S04]  /*3590*/  LDS R7, [R53+0x1800] ;  /* 0x0018000035077984 */ /* 0x000f280000000800 */
[----:B------:R-:W4:Y:S04]  /*35a0*/  LDS R23, [R53+0x1c00] ;  /* 0x001c000035177984 */ /* 0x000f280000000800 */
[----:B0-----:R0:W-:Y:S01]  /*35b0*/  @P2 STG.E desc[UR8][R4.64], R43 ;  /* 0x0000002b04002986 */ /* 0x0011e2000c101908 */
[----:B------:R-:W-:Y:S01]  /*35c0*/  ISETP.LT.U32.AND P2, PT, R6, UR6, PT ;  /* 0x0000000606007c0c */ /* 0x000fe2000bf41070 */
[----:B------:R-:W-:-:S02]  /*35d0*/  IMAD.U32 R6, RZ, RZ, UR7 ;  /* 0x00000007ff067e24 */ /* 0x000fc4000f8e00ff */
[----:B------:R2:W-:Y:S01]  /*35e0*/  @P4 STG.E desc[UR8][R2.64+0x400], R25 ;  /* 0x0004001902004986 */ /* 0x0005e2000c101908 */
[----:B------:R-:W-:Y:S02]  /*35f0*/  ISETP.GT.U32.AND.EX P2, PT, R8, RZ, PT, P2 ;  /* 0x000000ff0800720c */ /* 0x000fe40003f44120 */
[----:B------:R-:W-:Y:S01]  /*3600*/  ISETP.GT.U32.AND.EX P0, PT, R6, RZ, PT, P0 ;  /* 0x000000ff0600720c */ /* 0x000fe20003f04100 */
[----:B-1----:R-:W-:Y:S01]  /*3610*/  @P4 STG.E desc[UR8][R4.64+0x400], R13 ;  /* 0x0004000d04004986 */ /* 0x002fe2000c101908 */
[----:B------:R-:W-:Y:S02]  /*3620*/  LOP3.LUT R6, R0, 0x800, RZ, 0xfc, !PT ;  /* 0x0000080000067812 */ /* 0x000fe400078efcff */
[----:B0-----:R-:W-:Y:S01]  /*3630*/  @P5 LOP3.LUT R43, R9, 0x80000000, RZ, 0x3c, !PT ;  /* 0x80000000092b5812 */ /* 0x001fe200078e3cff */
[----:B------:R-:W-:Y:S01]  /*3640*/  @P3 STG.E desc[UR8][R2.64+0x800], R27 ;  /* 0x0008001b02003986 */ /* 0x000fe2000c101908 */
[----:B------:R-:W-:Y:S01]  /*3650*/  ISETP.LT.U32.AND P4, PT, R6, UR6, PT ;  /* 0x0000000606007c0c */ /* 0x000fe2000bf81070 */
[----:B------:R-:W-:-:S02]  /*3660*/  VIADD R6, R0, 0x900 ;  /* 0x0000090000067836 */ /* 0x000fc40000000000 */
[----:B------:R-:W0:Y:S04]  /*3670*/  LDS R9, [R53+0x2000] ;  /* 0x0020000035097984 */ /* 0x000e280000000800 */
[----:B--2---:R-:W-:Y:S01]  /*3680*/  @P0 LOP3.LUT R25, R10, 0x80000000, RZ, 0x3c, !PT ;  /* 0x800000000a190812 */ /* 0x004fe200078e3cff */
[----:B------:R-:W-:Y:S01]  /*3690*/  @P3 STG.E desc[UR8][R4.64+0x800], R15 ;  /* 0x0008000f04003986 */ /* 0x000fe2000c101908 */
[----:B------:R-:W-:Y:S01]  /*36a0*/  ISETP.LT.U32.AND P3, PT, R6, UR6, PT ;  /* 0x0000000606007c0c */ /* 0x000fe2000bf61070 */
[----:B------:R-:W-:Y:S02]  /*36b0*/  VIADD R6, R0, 0xa00 ;  /* 0x00000a0000067836 */ /* 0x000fe40000000000 */
[----:B------:R-:W-:Y:S01]  /*36c0*/  @P5 STG.E desc[UR8][R2.64+0xc00], R43 ;  /* 0x000c002b02005986 */ /* 0x000fe2000c101908 */
[----:B------:R-:W-:Y:S01]  /*36d0*/  ISETP.GT.U32.AND.EX P3, PT, R8, RZ, PT, P3 ;  /* 0x000000ff0800720c */ /* 0x000fe20003f64130 */
[----:B------:R-:W-:-:S02]  /*36e0*/  IMAD.U32 R10, RZ, RZ, UR7 ;  /* 0x00000007ff0a7e24 */ /* 0x000fc4000f8e00ff */
[----:B---3--:R1:W-:Y:S01]  /*36f0*/  @P5 STG.E desc[UR8][R4.64+0xc00], R17 ;  /* 0x000c001104005986 */ /* 0x0083e2000c101908 */
[----:B------:R-:W-:Y:S01]  /*3700*/  ISETP.LT.U32.AND P5, PT, R6, UR6, PT ;  /* 0x0000000606007c0c */ /* 0x000fe2000bfa1070 */
[----:B------:R-:W-:Y:S02]  /*3710*/  VIADD R6, R0, 0xb00 ;  /* 0x00000b0000067836 */ /* 0x000fe40000000000 */
[----:B------:R-:W2:Y:S01]  /*3720*/  LDS R13, [R53+0x2400] ;  /* 0x00240000350d7984 */ /* 0x000ea20000000800 */
[----:B------:R-:W-:-:S03]  /*3730*/  ISETP.GT.U32.AND.EX P5, PT, R8, RZ, PT, P5 ;  /* 0x000000ff0800720c */ /* 0x000fc60003fa4150 */
[----:B------:R-:W-:Y:S04]  /*3740*/  @P0 STG.E desc[UR8][R2.64+0x1000], R25 ;  /* 0x0010001902000986 */ /* 0x000fe8000c101908 */
[----:B----4-:R3:W-:Y:S01]  /*3750*/  @P0 STG.E desc[UR8][R4.64+0x1000], R19 ;  /* 0x0010001304000986 */ /* 0x0107e2000c101908 */
[----:B-1----:R-:W-:Y:S02]  /*3760*/  @P1 LOP3.LUT R17, R11, 0x80000000, RZ, 0x3c, !PT ;  /* 0x800000000b111812 */ /* 0x002fe400078e3cff */
[----:B------:R-:W-:Y:S01]  /*3770*/  ISETP.LT.U32.AND P0, PT, R6, UR6, PT ;  /* 0x0000000606007c0c */ /* 0x000fe2000bf01070 */
[----:B------:R-:W1:Y:S01]  /*3780*/  LDS R11, [R53+0x2800] ;  /* 0x00280000350b7984 */ /* 0x000e620000000800 */
[----:B------:R-:W-:Y:S01]  /*3790*/  IMAD.U32 R6, RZ, RZ, UR7 ;  /* 0x00000007ff067e24 */ /* 0x000fe2000f8e00ff */
[----:B------:R-:W-:-:S02]  /*37a0*/  @P5 LOP3.LUT R33, R33, 0x80000000, RZ, 0x3c, !PT ;  /* 0x8000000021215812 */ /* 0x000fc400078e3cff */
[----:B------:R-:W4:Y:S01]  /*37b0*/  LDS R15, [R53+0x2c00] ;  /* 0x002c0000350f7984 */ /* 0x000f220000000800 */
[----:B------:R-:W-:Y:S02]  /*37c0*/  ISETP.GT.U32.AND.EX P0, PT, R8, RZ, PT, P0 ;  /* 0x000000ff0800720c */ /* 0x000fe40003f04100 */
[----:B------:R-:W-:Y:S01]  /*37d0*/  ISETP.GT.U32.AND.EX P4, PT, R6, RZ, PT, P4 ;  /* 0x000000ff0600720c */ /* 0x000fe20003f84140 */
[----:B------:R-:W-:Y:S01]  /*37e0*/  @P1 STG.E desc[UR8][R2.64+0x1400], R17 ;  /* 0x0014001102001986 */ /* 0x000fe2000c101908 */
[----:B------:R-:W-:Y:S02]  /*37f0*/  LOP3.LUT R6, R0, 0xc00, RZ, 0xfc, !PT ;  /* 0x00000c0000067812 */ /* 0x000fe400078efcff */
[----:B---3--:R-:W-:Y:S01]  /*3800*/  @P2 LOP3.LUT R19, R30, 0x80000000, RZ, 0x3c, !PT ;  /* 0x800000001e132812 */ /* 0x008fe200078e3cff */
[----:B------:R-:W-:Y:S01]  /*3810*/  @P1 STG.E desc[UR8][R4.64+0x1400], R21 ;  /* 0x0014001504001986 */ /* 0x000fe2000c101908 */
[----:B------:R-:W-:Y:S01]  /*3820*/  ISETP.LT.U32.AND P1, PT, R6, UR6, PT ;  /* 0x0000000606007c0c */ /* 0x000fe2000bf21070 */
[----:B------:R-:W-:Y:S01]  /*3830*/  VIADD R6, R0, 0xd00 ;  /* 0x00000d0000067836 */ /* 0x000fe20000000000 */
[----:B------:R-:W-:Y:S01]  /*3840*/  @P3 LOP3.LUT R25, R32, 0x80000000, RZ, 0x3c, !PT ;  /* 0x8000000020193812 */ /* 0x000fe200078e3cff */
[----:B------:R-:W-:Y:S01]  /*3850*/  @P6 STG.E desc[UR8][R2.64+0x1800], R29 ;  /* 0x0018001d02006986 */ /* 0x000fe2000c101908 */
[----:B------:R-:W-:-:S03]  /*3860*/  ISETP.GT.U32.AND.EX P1, PT, R8, RZ, PT, P1 ;  /* 0x000000ff0800720c */ /* 0x000fc60003f24110 */
[----:B------:R-:W-:Y:S01]  /*3870*/  @P6 STG.E desc[UR8][R4.64+0x1800], R7 ;  /* 0x0018000704006986 */ /* 0x000fe2000c101908 */
[----:B------:R-:W-:Y:S01]  /*3880*/  ISETP.LT.U32.AND P6, PT, R6, UR6, PT ;  /* 0x0000000606007c0c */ /* 0x000fe2000bfc1070 */
[----:B------:R-:W-:Y:S01]  /*3890*/  VIADD R6, R0, 0xe00 ;  /* 0x00000e0000067836 */ /* 0x000fe20000000000 */
[----:B------:R-:W-:Y:S01]  /*38a0*/  @P4 LOP3.LUT R31, R31, 0x80000000, RZ, 0x3c, !PT ;  /* 0x800000001f1f4812 */ /* 0x000fe200078e3cff */
[----:B------:R-:W3:Y:S01]  /*38b0*/  LDS R7, [R53+0x3000] ;  /* 0x0030000035077984 */ /* 0x000ee20000000800 */
[----:B------:R-:W-:-:S03]  /*38c0*/  ISETP.GT.U32.AND.EX P6, PT, R10, RZ, PT, P6 ;  /* 0x000000ff0a00720c */ /* 0x000fc60003fc4160 */
[----:B------:R-:W-:Y:S02]  /*38d0*/  @P2 STG.E desc[UR8][R2.64+0x1c00], R19 ;  /* 0x001c001302002986 */ /* 0x000fe4000c101908 */
[----:B------:R-:W-:Y:S02]  /*38e0*/  @P1 LOP3.LUT R35, R35, 0x80000000, RZ, 0x3c, !PT ;  /* 0x8000000023231812 */ /* 0x000fe400078e3cff */
[----:B------:R-:W3:Y:S04]  /*38f0*/  LDS R17, [R53+0x3400] ;  /* 0x0034000035117984 */ /* 0x000ee80000000800 */
[----:B------:R-:W-:Y:S01]  /*3900*/  @P2 STG.E desc[UR8][R4.64+0x1c00], R23 ;  /* 0x001c001704002986 */ /* 0x000fe2000c101908 */
[----:B------:R-:W-:Y:S01]  /*3910*/  ISETP.LT.U32.AND P2, PT, R6, UR6, PT ;  /* 0x0000000606007c0c */ /* 0x000fe2000bf41070 */
[----:B------:R-:W-:-:S02]  /*3920*/  VIADD R6, R0, 0xf00 ;  /* 0x00000f0000067836 */ /* 0x000fc40000000000 */
[----:B------:R-:W-:Y:S01]  /*3930*/  @P4 STG.E desc[UR8][R2.64+0x2000], R31 ;  /* 0x0020001f02004986 */ /* 0x000fe2000c101908 */
[----:B------:R-:W-:-:S03]  /*3940*/  ISETP.GT.U32.AND.EX P2, PT, R12, RZ, PT, P2 ;  /* 0x000000ff0c00720c */ /* 0x000fc60003f44120 */
[----:B------:R-:W3:Y:S04]  /*3950*/  LDS R19, [R53+0x3800] ;  /* 0x0038000035137984 */ /* 0x000ee80000000800 */
[----:B0-----:R-:W-:Y:S01]  /*3960*/  @P4 STG.E desc[UR8][R4.64+0x2000], R9 ;  /* 0x0020000904004986 */ /* 0x001fe2000c101908 */
[----:B------:R-:W-:Y:S02]  /*3970*/  ISETP.LT.U32.AND P4, PT, R6, UR6, PT ;  /* 0x0000000606007c0c */ /* 0x000fe4000bf81070 */
[----:B------:R-:W-:Y:S01]  /*3980*/  LOP3.LUT R6, R0, 0x1000, RZ, 0xfc, !PT ;  /* 0x0000100000067812 */ /* 0x000fe200078efcff */
[----:B------:R-:W0:Y:S02]  /*3990*/  LDS R9, [R53+0x3c00] ;  /* 0x003c000035097984 */ /* 0x000e240000000800 */
[----:B------:R-:W-:-:S02]  /*39a0*/  @P2 LOP3.LUT R37, R37, 0x80000000, RZ, 0x3c, !PT ;  /* 0x8000000025252812 */ /* 0x000fc400078e3cff */
[----:B------:R-:W0:Y:S04]  /*39b0*/  LDS R21, [R53+0x4000] ;  /* 0x0040000035157984 */ /* 0x000e280000000800 */
[----:B------:R-:W0:Y:S04]  /*39c0*/  LDS R23, [R53+0x4400] ;  /* 0x0044000035177984 */ /* 0x000e280000000800 */
[----:B------:R-:W-:Y:S04]  /*39d0*/  @P3 STG.E desc[UR8][R2.64+0x2400], R25 ;  /* 0x0024001902003986 */ /* 0x000fe8000c101908 */
[----:B--2---:R2:W-:Y:S01]  /*39e0*/  @P3 STG.E desc[UR8][R4.64+0x2400], R13 ;  /* 0x0024000d04003986 */ /* 0x0045e2000c101908 */
[----:B------:R-:W-:Y:S01]  /*39f0*/  ISETP.LT.U32.AND P3, PT, R6, UR6, PT ;  /* 0x0000000606007c0c */ /* 0x000fe2000bf61070 */
[----:B------:R-:W-:-:S02]  /*3a00*/  VIADD R6, R0, 0x1100 ;  /* 0x0000110000067836 */ /* 0x000fc40000000000 */
[----:B------:R-:W-:Y:S01]  /*3a10*/  @P5 STG.E desc[UR8][R2.64+0x2800], R33 ;  /* 0x0028002102005986 */ /* 0x000fe2000c101908 */
[----:B------:R-:W-:Y:S01]  /*3a20*/  VIADD R0, R0, 0x1200 ;  /* 0x0000120000007836 */ /* 0x000fe20000000000 */
[----:B------:R-:W-:Y:S02]  /*3a30*/  ISETP.GT.U32.AND.EX P3, PT, R8, RZ, PT, P3 ;  /* 0x000000ff0800720c */ /* 0x000fe40003f64130 */
[----:B-1----:R1:W-:Y:S01]  /*3a40*/  @P5 STG.E desc[UR8][R4.64+0x2800], R11 ;  /* 0x0028000b04005986 */ /* 0x0023e2000c101908 */
[----:B------:R-:W-:Y:S01]  /*3a50*/  ISETP.LT.U32.AND P5, PT, R6, UR6, PT ;  /* 0x0000000606007c0c */ /* 0x000fe2000bfa1070 */
[----:B------:R-:W-:Y:S01]  /*3a60*/  IMAD.U32 R6, RZ, RZ, UR7 ;  /* 0x00000007ff067e24 */ /* 0x000fe2000f8e00ff */
[----:B--2---:R-:W-:-:S04]  /*3a70*/  @P0 LOP3.LUT R13, R34, 0x80000000, RZ, 0x3c, !PT ;  /* 0x80000000220d0812 */ /* 0x004fc800078e3cff */
[----:B------:R-:W-:Y:S01]  /*3a80*/  ISETP.GT.U32.AND.EX P4, PT, R6, RZ, PT, P4 ;  /* 0x000000ff0600720c */ /* 0x000fe20003f84140 */
[----:B------:R2:W-:Y:S03]  /*3a90*/  @P0 STG.E desc[UR8][R2.64+0x2c00], R13 ;  /* 0x002c000d02000986 */ /* 0x0005e6000c101908 */
[----:B------:R-:W-:Y:S01]  /*3aa0*/  @P3 LOP3.LUT R39, R39, 0x80000000, RZ, 0x3c, !PT ;  /* 0x8000000027273812 */ /* 0x000fe200078e3cff */
[----:B----4-:R4:W-:Y:S01]  /*3ab0*/  @P0 STG.E desc[UR8][R4.64+0x2c00], R15 ;  /* 0x002c000f04000986 */ /* 0x0109e2000c101908 */
[----:B------:R-:W-:Y:S01]  /*3ac0*/  ISETP.LT.U32.AND P0, PT, R0, UR6, PT ;  /* 0x0000000600007c0c */ /* 0x000fe2000bf01070 */
[----:B------:R-:W-:Y:S01]  /*3ad0*/  IMAD.U32 R0, RZ, RZ, UR7 ;  /* 0x00000007ff007e24 */ /* 0x000fe2000f8e00ff */
[----:B-1----:R-:W-:Y:S01]  /*3ae0*/  @P6 LOP3.LUT R11, R36, 0x80000000, RZ, 0x3c, !PT ;  /* 0x80000000240b6812 */ /* 0x002fe200078e3cff */
[----:B------:R1:W-:Y:S01]  /*3af0*/  @P1 STG.E desc[UR8][R2.64+0x3000], R35 ;  /* 0x0030002302001986 */ /* 0x0003e2000c101908 */
[----:B------:R-:W-:-:S02]  /*3b00*/  ISETP.GT.U32.AND.EX P0, PT, R6, RZ, PT, P0 ;  /* 0x000000ff0600720c */ /* 0x000fc40003f04100 */
[----:B------:R-:W-:Y:S01]  /*3b10*/  ISETP.GT.U32.AND.EX P5, PT, R0, RZ, PT, P5 ;  /* 0x000000ff0000720c */ /* 0x000fe20003fa4150 */
[----:B---3--:R1:W-:Y:S01]  /*3b20*/  @P1 STG.E desc[UR8][R4.64+0x3000], R7 ;  /* 0x0030000704001986 */ /* 0x0083e2000c101908 */
[----:B--2---:R-:W-:-:S03]  /*3b30*/  @P4 LOP3.LUT R13, R38, 0x80000000, RZ, 0x3c, !PT ;  /* 0x80000000260d4812 */ /* 0x004fc600078e3cff */
[----:B------:R1:W-:Y:S04]  /*3b40*/  @P6 STG.E desc[UR8][R2.64+0x3400], R11 ;  /* 0x0034000b02006986 */ /* 0x0003e8000c101908 */
[----:B------:R1:W-:Y:S04]  /*3b50*/  @P6 STG.E desc[UR8][R4.64+0x3400], R17 ;  /* 0x0034001104006986 */ /* 0x0003e8000c101908 */
[----:B------:R1:W-:Y:S01]  /*3b60*/  @P2 STG.E desc[UR8][R2.64+0x3800], R37 ;  /* 0x0038002502002986 */ /* 0x0003e2000c101908 */
[----:B----4-:R-:W-:-:S03]  /*3b70*/  @P5 LOP3.LUT R15, R40, 0x80000000, RZ, 0x3c, !PT ;  /* 0x80000000280f5812 */ /* 0x010fc600078e3cff */
[----:B------:R1:W-:Y:S04]  /*3b80*/  @P2 STG.E desc[UR8][R4.64+0x3800], R19 ;  /* 0x0038001304002986 */ /* 0x0003e8000c101908 */
[----:B------:R1:W-:Y:S04]  /*3b90*/  @P4 STG.E desc[UR8][R2.64+0x3c00], R13 ;  /* 0x003c000d02004986 */ /* 0x0003e8000c101908 */
[----:B0-----:R1:W-:Y:S04]  /*3ba0*/  @P4 STG.E desc[UR8][R4.64+0x3c00], R9 ;  /* 0x003c000904004986 */ /* 0x0013e8000c101908 */
[----:B------:R1:W-:Y:S04]  /*3bb0*/  @P3 STG.E desc[UR8][R2.64+0x4000], R39 ;  /* 0x0040002702003986 */ /* 0x0003e8000c101908 */
[----:B------:R1:W-:Y:S04]  /*3bc0*/  @P3 STG.E desc[UR8][R4.64+0x4000], R21 ;  /* 0x0040001504003986 */ /* 0x0003e8000c101908 */
[----:B------:R1:W-:Y:S04]  /*3bd0*/  @P5 STG.E desc[UR8][R2.64+0x4400], R15 ;  /* 0x0044000f02005986 */ /* 0x0003e8000c101908 */
[----:B------:R1:W-:Y:S01]  /*3be0*/  @P5 STG.E desc[UR8][R4.64+0x4400], R23 ;  /* 0x0044001704005986 */ /* 0x0003e2000c101908 */
[----:B------:R-:W-:Y:S05]  /*3bf0*/  @!P0 EXIT ;  /* 0x000000000000894d */ /* 0x000fea0003800000 */
[----:B------:R-:W0:Y:S01]  /*3c00*/  LDS R53, [R53+0x4800] ;  /* 0x0048000035357984 */ /* 0x000e220000000800 */
[----:B------:R-:W-:-:S05]  /*3c10*/  LOP3.LUT R41, R41, 0x80000000, RZ, 0x3c, !PT ;  /* 0x8000000029297812 */ /* 0x000fca00078e3cff */
[----:B------:R-:W-:Y:S04]  /*3c20*/  STG.E desc[UR8][R2.64+0x4800], R41 ;  /* 0x0048002902007986 */ /* 0x000fe8000c101908 */
[----:B0-----:R-:W-:Y:S01]  /*3c30*/  STG.E desc[UR8][R4.64+0x4800], R53 ;  /* 0x0048003504007986 */ /* 0x001fe2000c101908 */
[----:B------:R-:W-:Y:S05]  /*3c40*/  EXIT ;  /* 0x000000000000794d */ /* 0x000fea0003800000 */
.L_x_241:
        /* <DEDUP_REMOVED lines=11> */
.L_x_805:


//--------------------- .text._ZN3cub18CUB_300001_SM_10006detail9transform16transform_kernelINS2_10policy_hubILb1EN4cuda3std3__45tupleIJN6thrust24THRUST_300001_SM_1000_NS6detail15normal_iteratorINSA_10device_ptrIiEEEEEEEE10policy1000ElNS7_10__identityENSA_20permutation_iteratorISF_SF_EEJPiEEEvT0_iT1_T2_DpNS2_10kernel_argIT3_EE --------------------------
	.section	.text._ZN3cub18CUB_300001_SM_10006detail9transform16transform_kernelINS2_10policy_hubILb1EN4cuda3std3__45tupleIJN6thrust24THRUST_300001_SM_1000_NS6detail15normal_iteratorINSA_10device_ptrIiEEEEEEEE10policy1000ElNS7_10__identityENSA_20permutation_iteratorISF_SF_EEJPiEEEvT0_iT1_T2_DpNS2_10kernel_argIT3_EE,"ax",@progbits
	.align	128
        .global         _ZN3cub18CUB_300001_SM_10006detail9transform16transform_kernelINS2_10policy_hubILb1EN4cuda3std3__45tupleIJN6thrust24THRUST_300001_SM_1000_NS6detail15normal_iteratorINSA_10device_ptrIiEEEEEEEE10policy1000ElNS7_10__identityENSA_20permutation_iteratorISF_SF_EEJPiEEEvT0_iT1_T2_DpNS2_10kernel_argIT3_EE
        .type           _ZN3cub18CUB_300001_SM_10006detail9transform16transform_kernelINS2_10policy_hubILb1EN4cuda3std3__45tupleIJN6thrust24THRUST_300001_SM_1000_NS6detail15normal_iteratorINSA_10device_ptrIiEEEEEEEE10policy1000ElNS7_10__identityENSA_20permutation_iteratorISF_SF_EEJPiEEEvT0_iT1_T2_DpNS2_10kernel_argIT3_EE,@function
        .size           _ZN3cub18CUB_300001_SM_10006detail9transform16transform_kernelINS2_10policy_hubILb1EN4cuda3std3__45tupleIJN6thrust24THRUST_300001_SM_1000_NS6detail15normal_iteratorINSA_10device_ptrIiEEEEEEEE10policy1000ElNS7_10__identityENSA_20permutation_iteratorISF_SF_EEJPiEEEvT0_iT1_T2_DpNS2_10kernel_argIT3_EE,(.L_x_806 - _ZN3cub18CUB_300001_SM_10006detail9transform16transform_kernelINS2_10policy_hubILb1EN4cuda3std3__45tupleIJN6thrust24THRUST_300001_SM_1000_NS6detail15normal_iteratorINSA_10device_ptrIiEEEEEEEE10policy1000ElNS7_10__identityENSA_20permutation_iteratorISF_SF_EEJPiEEEvT0_iT1_T2_DpNS2_10kernel_argIT3_EE)
        .other          _ZN3cub18CUB_300001_SM_10006detail9transform16transform_kernelINS2_10policy_hubILb1EN4cuda3std3__45tupleIJN6thrust24THRUST_300001_SM_1000_NS6detail15normal_iteratorINSA_10device_ptrIiEEEEEEEE10policy1000ElNS7_10__identityENSA_20permutation_iteratorISF_SF_EEJPiEEEvT0_iT1_T2_DpNS2_10kernel_argIT3_EE,@"STO_CUDA_ENTRY STV_DEFAULT"
_ZN3cub18CUB_300001_SM_10006detail9transform16transform_kernelINS2_10policy_hubILb1EN4cuda3std3__45tupleIJN6thrust24THRUST_300001_SM_1000_NS6detail15normal_iteratorINSA_10device_ptrIiEEEEEEEE10policy1000ElNS7_10__identityENSA_20permutation_iteratorISF_SF_EEJPiEEEvT0_iT1_T2_DpNS2_10kernel_argIT3_EE:
.text._ZN3cub18CUB_300001_SM_10006detail9transform16transform_kernelINS2_10policy_hubILb1EN4cuda3std3__45tupleIJN6thrust24THRUST_300001_SM_1000_NS6detail15normal_iteratorINSA_10device_ptrIiEEEEEEEE10policy1000ElNS7_10__identityENSA_20permutation_iteratorISF_SF_EEJPiEEEvT0_iT1_T2_DpNS2_10kernel_argIT3_EE:
[----:B------:R-:W-:Y:S08]  /*0000*/  LDC R1, c[0x0][0x37c] ;  /* 0x0000df00ff017b82 */ /* 0x000ff00000000800 */
[----:B------:R-:W0:Y:S01]  /*0010*/  LDC R0, c[0x0][0x388] ;  /* 0x0000e200ff007b82 */ /* 0x000e220000000800 */
[----:B------:R-:W1:Y:S01]  /*0020*/  LDCU.64 UR6, c[0x0][0x380] ;  /* 0x00007000ff0677ac */ /* 0x000e620008000a00 */
[----:B------:R-:W2:Y:S01]  /*0030*/  S2R R7, SR_TID.X ;  /* 0x0000000000077919 */ /* 0x000ea20000002100 */
[----:B------:R-:W-:Y:S05]  /*0040*/  BSSY.RECONVERGENT B0, `(.L_x_242) ;  /* 0x000001a000007945 */ /* 0x000fea0003800200 */
[----:B------:R-:W3:Y:S01]  /*0050*/  S2UR UR4, SR_CTAID.X ;  /* 0x00000000000479c3 */ /* 0x000ee20000002500 */
[----:B0-----:R-:W-:-:S04]  /*0060*/  SHF.L.U32 R5, R0, 0x7, RZ ;  /* 0x0000000700057819 */ /* 0x001fc800000006ff */
[----:B------:R-:W-:Y:S01]  /*0070*/  SHF.R.S32.HI R4, RZ, 0x1f, R5 ;  /* 0x0000001fff047819 */ /* 0x000fe20000011405 */
[----:B---3--:R-:W-:Y:S01]  /*0080*/  IMAD.WIDE.U32 R2, R5, UR4, RZ ;  /* 0x0000000405027c25 */ /* 0x008fe2000f8e00ff */
[----:B--2---:R-:W-:-:S03]  /*0090*/  SHF.L.U32 R11, R7, 0x7, RZ ;  /* 0x00000007070b7819 */ /* 0x004fc600000006ff */
[----:B------:R-:W-:Y:S01]  /*00a0*/  IMAD R13, R4, UR4, RZ ;  /* 0x00000004040d7c24 */ /* 0x000fe2000f8e02ff */
[----:B-1----:R-:W-:-:S03]  /*00b0*/  IADD3 R6, P1, PT, -R2, UR6, RZ ;  /* 0x0000000602067c10 */ /* 0x002fc6000ff3e1ff */
[----:B------:R-:W-:Y:S01]  /*00c0*/  IMAD.IADD R13, R3, 0x1, R13 ;  /* 0x00000001030d7824 */ /* 0x000fe200078e020d */
[----:B------:R-:W-:-:S04]  /*00d0*/  ISETP.LT.U32.AND P0, PT, R6, R5, PT ;  /* 0x000000050600720c */ /* 0x000fc80003f01070 */
[----:B------:R-:W-:-:S04]  /*00e0*/  IADD3.X R9, PT, PT, ~R13, UR7, RZ, P1, !PT ;  /* 0x000000070d097c10 */ /* 0x000fc80008ffe5ff */
[----:B------:R-:W-:-:S04]  /*00f0*/  ISETP.LT.AND.EX P0, PT, R9, R4, PT, P0 ;  /* 0x000000040900720c */ /* 0x000fc80003f01300 */
[----:B------:R-:W-:-:S05]  /*0100*/  SEL R6, R6, R5, P0 ;  /* 0x0000000506067207 */ /* 0x000fca0000000000 */
[----:B------:R-:W-:-:S05]  /*0110*/  IMAD.SHL.U32 R4, R6, 0x4, RZ ;  /* 0x0000000406047824 */ /* 0x000fca00078e00ff */
[----:B------:R-:W-:-:S13]  /*0120*/  ISETP.GE.AND P0, PT, R11, R4, PT ;  /* 0x000000040b00720c */ /* 0x000fda0003f06270 */
[----:B------:R-:W-:Y:S05]  /*0130*/  @P0 BRA `(.L_x_243) ;  /* 0x0000000000280947 */ /* 0x000fea0003800000 */
[----:B------:R-:W0:Y:S02]  /*0140*/  LDC.64 R8, c[0x0][0x3a0] ;  /* 0x0000e800ff087b82 */ /* 0x000e240000000a00 */
[----:B0-----:R-:W-:-:S04]  /*0150*/  LEA R8, P0, R2, R8, 0x2 ;  /* 0x0000000802087211 */ /* 0x001fc800078010ff */
[----:B------:R-:W-:-:S03]  /*0160*/  LEA.HI.X R9, R2, R9, R13, 0x2, P0 ;  /* 0x0000000902097211 */ /* 0x000fc600000f140d */
[----:B------:R-:W-:-:S07]  /*0170*/  IMAD.WIDE.U32 R8, R7, 0x80, R8 ;  /* 0x0000008007087825 */ /* 0x000fce00078e0008 */
.L_x_244:
[----:B------:R-:W-:Y:S01]  /*0180*/  IADD3 R11, PT, PT, R11, 0x4000, RZ ;  /* 0x000040000b0b7810 */ /* 0x000fe20007ffe0ff */
[----:B------:R0:W-:Y:S03]  /*0190*/  CCTL.E.PF2 [R8] ;  /* 0x000000000800798f */ /* 0x0001e60000800100 */
[----:B------:R-:W-:Y:S02]  /*01a0*/  ISETP.GE.AND P0, PT, R11, R4, PT ;  /* 0x000000040b00720c */ /* 0x000fe40003f06270 */
[----:B0-----:R-:W-:-:S05]  /*01b0*/  IADD3 R8, P1, PT, R8, 0x4000, RZ ;  /* 0x0000400008087810 */ /* 0x001fca0007f3e0ff */
[----:B------:R-:W-:-:S06]  /*01c0*/  IMAD.X R9, RZ, RZ, R9, P1 ;  /* 0x000000ffff097224 */ /* 0x000fcc00008e0609 */
[----:B------:R-:W-:Y:S05]  /*01d0*/  @!P0 BRA `(.L_x_244) ;  /* 0xfffffffc00e88947 */ /* 0x000fea000383ffff */
.L_x_243:
[----:B------:R-:W-:Y:S05]  /*01e0*/  BSYNC.RECONVERGENT B0 ;  /* 0x0000000000007941 */ /* 0x000fea0003800200 */
.L_x_242:
[----:B------:R-:W0:Y:S01]  /*01f0*/  LDCU.64 UR8, c[0x0][0x3a0] ;  /* 0x00007400ff0877ac */ /* 0x000e220008000a00 */
[----:B------:R-:W-:Y:S02]  /*0200*/  ISETP.NE.AND P0, PT, R5, R6, PT ;  /* 0x000000060500720c */ /* 0x000fe40003f05270 */
[C---:B------:R-:W-:Y:S01]  /*0210*/  SHF.L.U32 R4, R2.reuse, 0x2, RZ ;  /* 0x0000000202047819 */ /* 0x040fe200000006ff */
[----:B------:R-:W1:Y:S01]  /*0220*/  LDCU.64 UR6, c[0x0][0x390] ;  /* 0x00007200ff0677ac */ /* 0x000e620008000a00 */
[----:B------:R-:W-:Y:S01]  /*0230*/  SHF.L.U64.HI R8, R2, 0x2, R13 ;  /* 0x0000000202087819 */ /* 0x000fe2000001020d */
[----:B------:R-:W2:Y:S01]  /*0240*/  LDCU.64 UR4, c[0x0][0x358] ;  /* 0x00006b00ff0477ac */ /* 0x000ea20008000a00 */
[C---:B0-----:R-:W-:Y:S02]  /*0250*/  IADD3 R2, P1, PT, R4.reuse, UR8, RZ ;  /* 0x0000000804027c10 */ /* 0x041fe4000ff3e0ff */
[----:B-1----:R-:W-:Y:S02]  /*0260*/  IADD3 R4, P2, PT, R4, UR6, RZ ;  /* 0x0000000604047c10 */ /* 0x002fe4000ff5e0ff */
[----:B------:R-:W-:-:S02]  /*0270*/  IADD3.X R3, PT, PT, R8, UR9, RZ, P1, !PT ;  /* 0x0000000908037c10 */ /* 0x000fc40008ffe4ff */
[----:B------:R-:W-:Y:S01]  /*0280*/  IADD3.X R5, PT, PT, R8, UR7, RZ, P2, !PT ;  /* 0x0000000708057c10 */ /* 0x000fe200097fe4ff */
[----:B--2---:R-:W-:Y:S08]  /*0290*/  @!P0 BRA `(.L_x_245) ;  /* 0x0000000c005c8947 */ /* 0x004ff00003800000 */
[----:B------:R-:W-:-:S13]  /*02a0*/  ISETP.GE.AND P0, PT, R0, 0x1, PT ;  /* 0x000000010000780c */ /* 0x000fda0003f06270 */
[----:B------:R-:W-:Y:S05]  /*02b0*/  @!P0 EXIT ;  /* 0x000000000000894d */ /* 0x000fea0003800000 */
[C---:B------:R-:W-:Y:S01]  /*02c0*/  ISETP.GE.U32.AND P0, PT, R0.reuse, 0x8, PT ;  /* 0x000000080000780c */ /* 0x040fe20003f06070 */
[----:B------:R-:W-:Y:S01]  /*02d0*/  IMAD.MOV.U32 R14, RZ, RZ, RZ ;  /* 0x000000ffff0e7224 */ /* 0x000fe200078e00ff */
[----:B------:R-:W-:-:S11]  /*02e0*/  LOP3.LUT R18, R0, 0x7, RZ, 0xc0, !PT ;  /* 0x0000000700127812 */ /* 0x000fd600078ec0ff */
[----:B------:R-:W-:Y:S05]  /*02f0*/  @!P0 BRA `(.L_x_246) ;  /* 0x0000000800048947 */ /* 0x000fea0003800000 */
[----:B------:R-:W-:-:S13]  /*0300*/  ISETP.GE.AND P0, PT, R7, R6, PT ;  /* 0x000000060700720c */ /* 0x000fda0003f06270 */
[C---:B------:R-:W-:Y:S01]  /*0310*/  @!P0 IMAD.WIDE.U32 R14, R7.reuse, 0x4, R4 ;  /* 0x00000004070e8825 */ /* 0x040fe200078e0004 */
[----:B------:R-:W0:Y:S03]  /*0320*/  @!P0 LDC.64 R16, c[0x0][0x398] ;  /* 0x0000e600ff108b82 */ /* 0x000e260000000a00 */
[C---:B------:R-:W-:Y:S02]  /*0330*/  @!P0 IMAD.WIDE.U32 R12, R7.reuse, 0x4, R2 ;  /* 0x00000004070c8825 */ /* 0x040fe400078e0002 */
[----:B------:R-:W0:Y:S04]  /*0340*/  @!P0 LDG.E R15, desc[UR4][R14.64] ;  /* 0x000000040e0f8981 */ /* 0x000e28000c1e1900 */
[----:B------:R-:W2:Y:S01]  /*0350*/  @!P0 LDG.E R19, desc[UR4][R12.64] ;  /* 0x000000040c138981 */ /* 0x000ea2000c1e1900 */
[----:B------:R-:W-:-:S04]  /*0360*/  IADD3 R11, PT, PT, R7, 0x80, RZ ;  /* 0x00000080070b7810 */ /* 0x000fc80007ffe0ff */
[C---:B------:R-:W-:Y:S01]  /*0370*/  ISETP.GE.AND P1, PT, R11.reuse, R6, PT ;  /* 0x000000060b00720c */ /* 0x040fe20003f26270 */
[----:B------:R-:W-:-:S04]  /*0380*/  IMAD.WIDE R8, R11, 0x4, R4 ;  /* 0x000000040b087825 */ /* 0x000fc800078e0204 */
[----:B------:R-:W-:-:S04]  /*0390*/  IMAD.WIDE R10, R11, 0x4, R2 ;  /* 0x000000040b0a7825 */ /* 0x000fc800078e0202 */
[----:B0-----:R-:W-:-:S04]  /*03a0*/  @!P0 IMAD.WIDE R16, R15, 0x4, R16 ;  /* 0x000000040f108825 */ /* 0x001fc800078e0210 */
[----:B------:R-:W0:Y:S01]  /*03b0*/  @!P1 LDC.64 R14, c[0x0][0x398] ;  /* 0x0000e600ff0e9b82 */ /* 0x000e220000000a00 */
[----:B--2---:R1:W-:Y:S04]  /*03c0*/  @!P0 STG.E desc[UR4][R16.64], R19 ;  /* 0x0000001310008986 */ /* 0x0043e8000c101904 */
[----:B------:R-:W0:Y:S04]  /*03d0*/  @!P1 LDG.E R21, desc[UR4][R8.64] ;  /* 0x0000000408159981 */ /* 0x000e28000c1e1900 */
[----:B------:R-:W2:Y:S01]  /*03e0*/  @!P1 LDG.E R23, desc[UR4][R10.64] ;  /* 0x000000040a179981 */ /* 0x000ea2000c1e1900 */
[----:B------:R-:W-:-:S05]  /*03f0*/  VIADD R13, R7, 0x100 ;  /* 0x00000100070d7836 */ /* 0x000fca0000000000 */
[----:B------:R-:W-:Y:S01]  /*0400*/  ISETP.GE.AND P0, PT, R13, R6, PT ;  /* 0x000000060d00720c */ /* 0x000fe20003f06270 */
[----:B0-----:R-:W-:-:S12]  /*0410*/  @!P1 IMAD.WIDE R12, R21, 0x4, R14 ;  /* 0x00000004150c9825 */ /* 0x001fd800078e020e */
[----:B------:R-:W0:Y:S01]  /*0420*/  @!P0 LDC.64 R14, c[0x0][0x398] ;  /* 0x0000e600ff0e8b82 */ /* 0x000e220000000a00 */
[----:B--2---:R2:W-:Y:S04]  /*0430*/  @!P1 STG.E desc[UR4][R12.64], R23 ;  /* 0x000000170c009986 */ /* 0x0045e8000c101904 */
[----:B------:R-:W0:Y:S04]  /*0440*/  @!P0 LDG.E R21, desc[UR4][R8.64+0x200] ;  /* 0x0002000408158981 */ /* 0x000e28000c1e1900 */
[----:B------:R-:W3:Y:S01]  /*0450*/  @!P0 LDG.E R25, desc[UR4][R10.64+0x200] ;  /* 0x000200040a198981 */ /* 0x000ee2000c1e1900 */
[----:B-1----:R-:W-:-:S04]  /*0460*/  IADD3 R17, PT, PT, R7, 0x180, RZ ;  /* 0x0000018007117810 */ /* 0x002fc80007ffe0ff */
[----:B------:R-:W-:Y:S01]  /*0470*/  ISETP.GE.AND P1, PT, R17, R6, PT ;  /* 0x000000061100720c */ /* 0x000fe20003f26270 */
[----:B--2---:R-:W-:-:S12]  /*0480*/  VIADD R13, R7, 0x200 ;  /* 0x00000200070d7836 */ /* 0x004fd80000000000 */
[----:B------:R-:W1:Y:S01]  /*0490*/  @!P1 LDC.64 R16, c[0x0][0x398] ;  /* 0x0000e600ff109b82 */ /* 0x000e620000000a00 */
[----:B0-----:R-:W-:-:S05]  /*04a0*/  @!P0 IMAD.WIDE R14, R21, 0x4, R14 ;  /* 0x00000004150e8825 */ /* 0x001fca00078e020e */
[----:B---3--:R0:W-:Y:S04]  /*04b0*/  @!P0 STG.E desc[UR4][R14.64], R25 ;  /* 0x000000190e008986 */ /* 0x0081e8000c101904 */
[----:B------:R-:W1:Y:S04]  /*04c0*/  @!P1 LDG.E R19, desc[UR4][R8.64+0x400] ;  /* 0x0004000408139981 */ /* 0x000e68000c1e1900 */
[----:B------:R-:W2:Y:S01]  /*04d0*/  @!P1 LDG.E R21, desc[UR4][R10.64+0x400] ;  /* 0x000400040a159981 */ /* 0x000ea2000c1e1900 */
[----:B------:R-:W-:Y:S01]  /*04e0*/  ISETP.GE.AND P0, PT, R13, R6, PT ;  /* 0x000000060d00720c */ /* 0x000fe20003f06270 */
[----:B-1----:R-:W-:-:S12]  /*04f0*/  @!P1 IMAD.WIDE R12, R19, 0x4, R16 ;  /* 0x00000004130c9825 */ /* 0x002fd800078e0210 */
[----:B------:R-:W1:Y:S01]  /*0500*/  @!P0 LDC.64 R16, c[0x0][0x398] ;  /* 0x0000e600ff108b82 */ /* 0x000e620000000a00 */
[----:B--2---:R2:W-:Y:S04]  /*0510*/  @!P1 STG.E desc[UR4][R12.64], R21 ;  /* 0x000000150c009986 */ /* 0x0045e8000c101904 */
[----:B------:R-:W1:Y:S04]  /*0520*/  @!P0 LDG.E R19, desc[UR4][R8.64+0x600] ;  /* 0x0006000408138981 */ /* 0x000e68000c1e1900 */
[----:B------:R-:W3:Y:S01]  /*0530*/  @!P0 LDG.E R23, desc[UR4][R10.64+0x600] ;  /* 0x000600040a178981 */ /* 0x000ee2000c1e1900 */
[----:B0-----:R-:W-:-:S04]  /*0540*/  IADD3 R15, PT, PT, R7, 0x280, RZ ;  /* 0x00000280070f7810 */ /* 0x001fc80007ffe0ff */
[----:B------:R-:W-:Y:S01]  /*0550*/  ISETP.GE.AND P1, PT, R15, R6, PT ;  /* 0x000000060f00720c */ /* 0x000fe20003f26270 */
[----:B-1----:R-:W-:-:S12]  /*0560*/  @!P0 IMAD.WIDE R14, R19, 0x4, R16 ;  /* 0x00000004130e8825 */ /* 0x002fd800078e0210 */
[----:B------:R-:W0:Y:S01]  /*0570*/  @!P1 LDC.64 R16, c[0x0][0x398] ;  /* 0x0000e600ff109b82 */ /* 0x000e220000000a00 */
[----:B---3--:R1:W-:Y:S04]  /*0580*/  @!P0 STG.E desc[UR4][R14.64], R23 ;  /* 0x000000170e008986 */ /* 0x0083e8000c101904 */
[----:B------:R-:W0:Y:S04]  /*0590*/  @!P1 LDG.E R19, desc[UR4][R8.64+0x800] ;  /* 0x0008000408139981 */ /* 0x000e28000c1e1900 */
[----:B------:R-:W3:Y:S01]  /*05a0*/  @!P1 LDG.E R25, desc[UR4][R10.64+0x800] ;  /* 0x000800040a199981 */ /* 0x000ee2000c1e1900 */
[----:B--2---:R-:W-:-:S05]  /*05b0*/  VIADD R13, R7, 0x300 ;  /* 0x00000300070d7836 */ /* 0x004fca0000000000 */
[----:B------:R-:W-:Y:S01]  /*05c0*/  ISETP.GE.AND P0, PT, R13, R6, PT ;  /* 0x000000060d00720c */ /* 0x000fe20003f06270 */
[----:B0-----:R-:W-:-:S12]  /*05d0*/  @!P1 IMAD.WIDE R12, R19, 0x4, R16 ;  /* 0x00000004130c9825 */ /* 0x001fd800078e0210 */
[----:B------:R-:W0:Y:S01]  /*05e0*/  @!P0 LDC.64 R16, c[0x0][0x398] ;  /* 0x0000e600ff108b82 */ /* 0x000e220000000a00 */
[----:B---3--:R2:W-:Y:S04]  /*05f0*/  @!P1 STG.E desc[UR4][R12.64], R25 ;  /* 0x000000190c009986 */ /* 0x0085e8000c101904 */
[----:B------:R-:W0:Y:S04]  /*0600*/  @!P0 LDG.E R19, desc[UR4][R8.64+0xa00] ;  /* 0x000a000408138981 */ /* 0x000e28000c1e1900 */
[----:B------:R-:W3:Y:S01]  /*0610*/  @!P0 LDG.E R21, desc[UR4][R10.64+0xa00] ;  /* 0x000a00040a158981 */ /* 0x000ee2000c1e1900 */
[----:B-1----:R-:W-:-:S04]  /*0620*/  IADD3 R15, PT, PT, R7, 0x380, RZ ;  /* 0x00000380070f7810 */ /* 0x002fc80007ffe0ff */
[----:B------:R-:W-:-:S13]  /*0630*/  ISETP.GE.AND P1, PT, R15, R6, PT ;  /* 0x000000060f00720c */ /* 0x000fda0003f26270 */
[----:B------:R-:W2:Y:S01]  /*0640*/  @!P1 LDC.64 R14, c[0x0][0x398] ;  /* 0x0000e600ff0e9b82 */ /* 0x000ea20000000a00 */
[----:B0-----:R-:W-:-:S05]  /*0650*/  @!P0 IMAD.WIDE R16, R19, 0x4, R16 ;  /* 0x0000000413108825 */ /* 0x001fca00078e0210 */
[----:B---3--:R0:W-:Y:S04]  /*0660*/  @!P0 STG.E desc[UR4][R16.64], R21 ;  /* 0x0000001510008986 */ /* 0x0081e8000c101904 */
[----:B------:R-:W2:Y:S04]  /*0670*/  @!P1 LDG.E R19, desc[UR4][R8.64+0xc00] ;  /* 0x000c000408139981 */ /* 0x000ea8000c1e1900 */
[----:B------:R-:W3:Y:S01]  /*0680*/  @!P1 LDG.E R23, desc[UR4][R10.64+0xc00] ;  /* 0x000c00040a179981 */ /* 0x000ee2000c1e1900 */
[----:B--2---:R-:W-:Y:S01]  /*0690*/  @!P1 IMAD.WIDE R12, R19, 0x4, R14 ;  /* 0x00000004130c9825 */ /* 0x004fe200078e020e */
[----:B------:R-:W-:-:S04]  /*06a0*/  LOP3.LUT R14, R0, 0x7ffffff8, RZ, 0xc0, !PT ;  /* 0x7ffffff8000e7812 */ /* 0x000fc800078ec0ff */
[----:B---3--:R0:W-:Y:S01]  /*06b0*/  @!P1 STG.E desc[UR4][R12.64], R23 ;  /* 0x000000170c009986 */ /* 0x0081e2000c101904 */
[----:B------:R-:W-:-:S13]  /*06c0*/  ISETP.NE.AND P0, PT, R14, 0x8, PT ;  /* 0x000000080e00780c */ /* 0x000fda0003f05270 */
[----:B0-----:R-:W-:Y:S05]  /*06d0*/  @!P0 BRA `(.L_x_246) ;  /* 0x00000004000c8947 */ /* 0x001fea0003800000 */
[----:B------:R-:W0:Y:S01]  /*06e0*/  LDC.64 R8, c[0x0][0x398] ;  /* 0x0000e600ff087b82 */ /* 0x000e220000000a00 */
[----:B------:R-:W-:-:S07]  /*06f0*/  HFMA2 R0, -RZ, RZ, 0, 4.76837158203125e-07 ;  /* 0x00000008ff007431 */ /* 0x000fce00000001ff */
.L_x_249:
[----:B------:R-:W-:-:S05]  /*0700*/  IMAD R15, R0, 0x80, R7 ;  /* 0x00000080000f7824 */ /* 0x000fca00078e0207 */
[----:B------:R-:W-:-:S13]  /*0710*/  ISETP.GE.AND P0, PT, R15, R6, PT ;  /* 0x000000060f00720c */ /* 0x000fda0003f06270 */
[C---:B-1----:R-:W-:Y:S01]  /*0720*/  @!P0 IMAD.WIDE.U32 R16, R15.reuse, 0x4, R4 ;  /* 0x000000040f108825 */ /* 0x042fe200078e0004 */
[----:B------:R-:W1:Y:S03]  /*0730*/  @!P0 LDC.64 R22, c[0x0][0x398] ;  /* 0x0000e600ff168b82 */ /* 0x000e660000000a00 */
[C---:B------:R-:W-:Y:S02]  /*0740*/  @!P0 IMAD.WIDE.U32 R20, R15.reuse, 0x4, R2 ;  /* 0x000000040f148825 */ /* 0x040fe400078e0002 */
[----:B------:R-:W1:Y:S04]  /*0750*/  @!P0 LDG.E R17, desc[UR4][R16.64] ;  /* 0x0000000410118981 */ /* 0x000e68000c1e1900 */
[----:B------:R-:W2:Y:S01]  /*0760*/  @!P0 LDG.E R24, desc[UR4][R20.64] ;  /* 0x0000000414188981 */ /* 0x000ea2000c1e1900 */
[----:B------:R-:W-:-:S04]  /*0770*/  IADD3 R13, PT, PT, R15, 0x80, RZ ;  /* 0x000000800f0d7810 */ /* 0x000fc80007ffe0ff */
[C---:B------:R-:W-:Y:S01]  /*0780*/  ISETP.GE.AND P1, PT, R13.reuse, R6, PT ;  /* 0x000000060d00720c */ /* 0x040fe20003f26270 */
[----:B------:R-:W-:-:S04]  /*0790*/  IMAD.WIDE R10, R13, 0x4, R4 ;  /* 0x000000040d0a7825 */ /* 0x000fc800078e0204 */
[----:B------:R-:W-:-:S04]  /*07a0*/  IMAD.WIDE R12, R13, 0x4, R2 ;  /* 0x000000040d0c7825 */ /* 0x000fc800078e0202 */
[----:B-1----:R-:W-:-:S04]  /*07b0*/  @!P0 IMAD.WIDE R22, R17, 0x4, R22 ;  /* 0x0000000411168825 */ /* 0x002fc800078e0216 */
[----:B------:R-:W1:Y:S01]  /*07c0*/  @!P1 LDC.64 R16, c[0x0][0x398] ;  /* 0x0000e600ff109b82 */ /* 0x000e620000000a00 */
[----:B--2---:R2:W-:Y:S04]  /*07d0*/  @!P0 STG.E desc[UR4][R22.64], R24 ;  /* 0x0000001816008986 */ /* 0x0045e8000c101904 */
[----:B------:R-:W1:Y:S04]  /*07e0*/  @!P1 LDG.E R25, desc[UR4][R10.64] ;  /* 0x000000040a199981 */ /* 0x000e68000c1e1900 */
[----:B------:R-:W3:Y:S01]  /*07f0*/  @!P1 LDG.E R29, desc[UR4][R12.64] ;  /* 0x000000040c1d9981 */ /* 0x000ee2000c1e1900 */
[----:B------:R-:W-:-:S04]  /*0800*/  IADD3 R19, PT, PT, R15, 0x100, RZ ;  /* 0x000001000f137810 */ /* 0x000fc80007ffe0ff */
[----:B------:R-:W-:Y:S01]  /*0810*/  ISETP.GE.AND P0, PT, R19, R6, PT ;  /* 0x000000061300720c */ /* 0x000fe20003f06270 */
[----:B-1----:R-:W-:-:S12]  /*0820*/  @!P1 IMAD.WIDE R20, R25, 0x4, R16 ;  /* 0x0000000419149825 */ /* 0x002fd800078e0210 */
[----:B------:R-:W2:Y:S01]  /*0830*/  @!P0 LDC.64 R16, c[0x0][0x398] ;  /* 0x0000e600ff108b82 */ /* 0x000ea20000000a00 */
[----:B---3--:R1:W-:Y:S04]  /*0840*/  @!P1 STG.E desc[UR4][R20.64], R29 ;  /* 0x0000001d14009986 */ /* 0x0083e8000c101904 */
[----:B------:R-:W2:Y:S04]  /*0850*/  @!P0 LDG.E R25, desc[UR4][R10.64+0x200] ;  /* 0x000200040a198981 */ /* 0x000ea8000c1e1900 */
[----:B------:R-:W3:Y:S01]  /*0860*/  @!P0 LDG.E R27, desc[UR4][R12.64+0x200] ;  /* 0x000200040c1b8981 */ /* 0x000ee2000c1e1900 */
[----:B------:R-:W-:-:S05]  /*0870*/  VIADD R19, R15, 0x180 ;  /* 0x000001800f137836 */ /* 0x000fca0000000000 */
[----:B------:R-:W-:Y:S01]  /*0880*/  ISETP.GE.AND P1, PT, R19, R6, PT ;  /* 0x000000061300720c */ /* 0x000fe20003f26270 */
[----:B--2---:R-:W-:-:S12]  /*0890*/  @!P0 IMAD.WIDE R22, R25, 0x4, R16 ;  /* 0x0000000419168825 */ /* 0x004fd800078e0210 */
[----:B------:R-:W1:Y:S01]  /*08a0*/  @!P1 LDC.64 R16, c[0x0][0x398] ;  /* 0x0000e600ff109b82 */ /* 0x000e620000000a00 */
[----:B---3--:R2:W-:Y:S04]  /*08b0*/  @!P0 STG.E desc[UR4][R22.64], R27 ;  /* 0x0000001b16008986 */ /* 0x0085e8000c101904 */
        /* <DEDUP_REMOVED lines=9> */
[----:B------:R-:W-:-:S04]  /*0950*/  IADD3 R19, PT, PT, R15, 0x280, RZ ;  /* 0x000002800f137810 */ /* 0x000fc80007ffe0ff */
[----:B------:R-:W-:Y:S01]  /*0960*/  ISETP.GE.AND P1, PT, R19, R6, PT ;  /* 0x000000061300720c */ /* 0x000fe20003f26270 */
[----:B--2---:R-:W-:-:S12]  /*0970*/  @!P0 IMAD.WIDE R22, R25, 0x4, R16 ;  /* 0x0000000419168825 */ /* 0x004fd800078e0210 */
[----:B------:R-:W1:Y:S01]  /*0980*/  @!P1 LDC.64 R16, c[0x0][0x398] ;  /* 0x0000e600ff109b82 */ /* 0x000e620000000a00 */
[----:B---3--:R2:W-:Y:S04]  /*0990*/  @!P0 STG.E desc[UR4][R22.64], R29 ;  /* 0x0000001d16008986 */ /* 0x0085e8000c101904 */
[----:B------:R-:W1:Y:S04]  /*09a0*/  @!P1 LDG.E R25, desc[UR4][R10.64+0x800] ;  /* 0x000800040a199981 */ /* 0x000e68000c1e1900 */
[----:B------:R-:W3:Y:S01]  /*09b0*/  @!P1 LDG.E R27, desc[UR4][R12.64+0x800] ;  /* 0x000800040c1b9981 */ /* 0x000ee2000c1e1900 */
[----:B------:R-:W-:-:S05]  /*09c0*/  VIADD R19, R15, 0x300 ;  /* 0x000003000f137836 */ /* 0x000fca0000000000 */
[----:B------:R-:W-:Y:S01]  /*09d0*/  ISETP.GE.AND P0, PT, R19, R6, PT ;  /* 0x000000061300720c */ /* 0x000fe20003f06270 */
[----:B-1----:R-:W-:-:S12]  /*09e0*/  @!P1 IMAD.WIDE R20, R25, 0x4, R16 ;  /* 0x0000000419149825 */ /* 0x002fd800078e0210 */
[----:B------:R-:W1:Y:S01]  /*09f0*/  @!P0 LDC.64 R16, c[0x0][0x398] ;  /* 0x0000e600ff108b82 */ /* 0x000e620000000a00 */
[----:B---3--:R2:W-:Y:S04]  /*0a00*/  @!P1 STG.E desc[UR4][R20.64], R27 ;  /* 0x0000001b14009986 */ /* 0x0085e8000c101904 */
[----:B------:R-:W1:Y:S04]  /*0a10*/  @!P0 LDG.E R19, desc[UR4][R10.64+0xa00] ;  /* 0x000a00040a138981 */ /* 0x000e68000c1e1900 */
[----:B------:R-:W3:Y:S01]  /*0a20*/  @!P0 LDG.E R25, desc[UR4][R12.64+0xa00] ;  /* 0x000a00040c198981 */ /* 0x000ee2000c1e1900 */
[----:B------:R-:W-:Y:S01]  /*0a30*/  IADD3 R15, PT, PT, R15, 0x380, RZ ;  /* 0x000003800f0f7810 */ /* 0x000fe20007ffe0ff */
[----:B------:R-:W-:Y:S01]  /*0a40*/  BSSY.RECONVERGENT B0, `(.L_x_247) ;  /* 0x000000b000007945 */ /* 0x000fe20003800200 */
[----:B------:R-:W-:-:S04]  /*0a50*/  IADD3 R0, PT, PT, R0, 0x8, RZ ;  /* 0x0000000800007810 */ /* 0x000fc80007ffe0ff */
[----:B------:R-:W-:Y:S01]  /*0a60*/  ISETP.NE.AND P1, PT, R0, R14, PT ;  /* 0x0000000e0000720c */ /* 0x000fe20003f25270 */
[----:B-1----:R-:W-:-:S05]  /*0a70*/  @!P0 IMAD.WIDE R16, R19, 0x4, R16 ;  /* 0x0000000413108825 */ /* 0x002fca00078e0210 */
[----:B---3--:R2:W-:Y:S01]  /*0a80*/  @!P0 STG.E desc[UR4][R16.64], R25 ;  /* 0x0000001910008986 */ /* 0x0085e2000c101904 */
[----:B------:R-:W-:-:S13]  /*0a90*/  ISETP.GE.AND P0, PT, R15, R6, PT ;  /* 0x000000060f00720c */ /* 0x000fda0003f06270 */
[----:B--2---:R-:W-:Y:S05]  /*0aa0*/  @P0 BRA `(.L_x_248) ;  /* 0x0000000000100947 */ /* 0x004fea0003800000 */
[----:B------:R-:W0:Y:S04]  /*0ab0*/  LDG.E R17, desc[UR4][R10.64+0xc00] ;  /* 0x000c00040a117981 */ /* 0x000e28000c1e1900 */
[----:B------:R-:W2:Y:S01]  /*0ac0*/  LDG.E R13, desc[UR4][R12.64+0xc00] ;  /* 0x000c00040c0d7981 */ /* 0x000ea2000c1e1900 */
[----:B0-----:R-:W-:-:S05]  /*0ad0*/  IMAD.WIDE R16, R17, 0x4, R8 ;  /* 0x0000000411107825 */ /* 0x001fca00078e0208 */
[----:B--2---:R1:W-:Y:S02]  /*0ae0*/  STG.E desc[UR4][R16.64], R13 ;  /* 0x0000000d10007986 */ /* 0x0043e4000c101904 */
.L_x_248:
[----:B------:R-:W-:Y:S05]  /*0af0*/  BSYNC.RECONVERGENT B0 ;  /* 0x0000000000007941 */ /* 0x000fea0003800200 */
.L_x_247:
[----:B------:R-:W-:Y:S05]  /*0b00*/  @P1 BRA `(.L_x_249) ;  /* 0xfffffff800fc1947 */ /* 0x000fea000383ffff */
.L_x_246:
[----:B------:R-:W-:-:S13]  /*0b10*/  ISETP.NE.AND P0, PT, R18, RZ, PT ;  /* 0x000000ff1200720c */ /* 0x000fda0003f05270 */
[----:B------:R-:W-:Y:S05]  /*0b20*/  @!P0 EXIT ;  /* 0x000000000000894d */ /* 0x000fea0003800000 */
[----:B------:R-:W2:Y:S01]  /*0b30*/  LDC R0, c[0x0][0x388] ;  /* 0x0000e200ff007b82 */ /* 0x000ea20000000800 */
[----:B------:R-:W-:Y:S02]  /*0b40*/  ISETP.GE.U32.AND P1, PT, R18, 0x4, PT ;  /* 0x000000041200780c */ /* 0x000fe40003f26070 */
[----:B--2---:R-:W-:-:S04]  /*0b50*/  LOP3.LUT R15, R0, 0x3, RZ, 0xc0, !PT ;  /* 0x00000003000f7812 */ /* 0x004fc800078ec0ff */
[----:B------:R-:W-:-:S07]  /*0b60*/  ISETP.NE.AND P0, PT, R15, RZ, PT ;  /* 0x000000ff0f00720c */ /* 0x000fce0003f05270 */
[----:B------:R-:W-:Y:S06]  /*0b70*/  @!P1 BRA `(.L_x_250) ;  /* 0x0000000000949947 */ /* 0x000fec0003800000 */
[----:B0-----:R-:W-:-:S05]  /*0b80*/  IMAD R9, R14, 0x80, R7 ;  /* 0x000000800e097824 */ /* 0x001fca00078e0207 */
[----:B------:R-:W-:-:S13]  /*0b90*/  ISETP.GE.AND P2, PT, R9, R6, PT ;  /* 0x000000060900720c */ /* 0x000fda0003f46270 */
[C---:B-1----:R-:W-:Y:S01]  /*0ba0*/  @!P2 IMAD.WIDE R12, R9.reuse, 0x4, R4 ;  /* 0x00000004090ca825 */ /* 0x042fe200078e0204 */
[----:B------:R-:W0:Y:S03]  /*0bb0*/  @!P2 LDC.64 R16, c[0x0][0x398] ;  /* 0x0000e600ff10ab82 */ /* 0x000e260000000a00 */
[C---:B------:R-:W-:Y:S02]  /*0bc0*/  @!P2 IMAD.WIDE R10, R9.reuse, 0x4, R2 ;  /* 0x00000004090aa825 */ /* 0x040fe400078e0202 */
[----:B------:R-:W0:Y:S04]  /*0bd0*/  @!P2 LDG.E R13, desc[UR4][R12.64] ;  /* 0x000000040c0da981 */ /* 0x000e28000c1e1900 */
[----:B------:R-:W2:Y:S01]  /*0be0*/  @!P2 LDG.E R25, desc[UR4][R10.64] ;  /* 0x000000040a19a981 */ /* 0x000ea2000c1e1900 */
[----:B------:R-:W-:-:S04]  /*0bf0*/  IADD3 R19, PT, PT, R9, 0x80, RZ ;  /* 0x0000008009137810 */ /* 0x000fc80007ffe0ff */
[----:B------:R-:W-:-:S13]  /*0c00*/  ISETP.GE.AND P1, PT, R19, R6, PT ;  /* 0x000000061300720c */ /* 0x000fda0003f26270 */
[----:B------:R-:W-:-:S04]  /*0c10*/  @!P1 IMAD.WIDE R20, R19, 0x4, R4 ;  /* 0x0000000413149825 */ /* 0x000fc800078e0204 */
[----:B------:R-:W-:-:S04]  /*0c20*/  @!P1 IMAD.WIDE R18, R19, 0x4, R2 ;  /* 0x0000000413129825 */ /* 0x000fc800078e0202 */
[----:B0-----:R-:W-:Y:S02]  /*0c30*/  @!P2 IMAD.WIDE R16, R13, 0x4, R16 ;  /* 0x000000040d10a825 */ /* 0x001fe400078e0210 */
[----:B------:R-:W0:Y:S03]  /*0c40*/  @!P1 LDC.64 R12, c[0x0][0x398] ;  /* 0x0000e600ff0c9b82 */ /* 0x000e260000000a00 */
[----:B--2---:R1:W-:Y:S04]  /*0c50*/  @!P2 STG.E desc[UR4][R16.64], R25 ;  /* 0x000000191000a986 */ /* 0x0043e8000c101904 */
[----:B------:R-:W0:Y:S04]  /*0c60*/  @!P1 LDG.E R21, desc[UR4][R20.64] ;  /* 0x0000000414159981 */ /* 0x000e28000c1e1900 */
[----:B------:R-:W2:Y:S01]  /*0c70*/  @!P1 LDG.E R27, desc[UR4][R18.64] ;  /* 0x00000004121b9981 */ /* 0x000ea2000c1e1900 */
[----:B------:R-:W-:-:S04]  /*0c80*/  IADD3 R29, PT, PT, R9, 0x100, RZ ;  /* 0x00000100091d7810 */ /* 0x000fc80007ffe0ff */
[----:B------:R-:W-:-:S13]  /*0c90*/  ISETP.GE.AND P2, PT, R29, R6, PT ;  /* 0x000000061d00720c */ /* 0x000fda0003f46270 */
[----:B------:R-:W-:Y:S01]  /*0ca0*/  @!P2 IMAD.WIDE R22, R29, 0x4, R4 ;  /* 0x000000041d16a825 */ /* 0x000fe200078e0204 */
[----:B-1----:R-:W1:Y:S03]  /*0cb0*/  @!P2 LDC.64 R16, c[0x0][0x398] ;  /* 0x0000e600ff10ab82 */ /* 0x002e660000000a00 */
[----:B0-----:R-:W-:-:S04]  /*0cc0*/  @!P1 IMAD.WIDE R10, R21, 0x4, R12 ;  /* 0x00000004150a9825 */ /* 0x001fc800078e020c */
[----:B------:R-:W-:Y:S01]  /*0cd0*/  @!P2 IMAD.WIDE R12, R29, 0x4, R2 ;  /* 0x000000041d0ca825 */ /* 0x000fe200078e0202 */
[----:B--2---:R0:W-:Y:S04]  /*0ce0*/  @!P1 STG.E desc[UR4][R10.64], R27 ;  /* 0x0000001b0a009986 */ /* 0x0041e8000c101904 */
[----:B------:R-:W1:Y:S04]  /*0cf0*/  @!P2 LDG.E R23, desc[UR4][R22.64] ;  /* 0x000000041617a981 */ /* 0x000e68000c1e1900 */
[----:B------:R-:W2:Y:S01]  /*0d00*/  @!P2 LDG.E R13, desc[UR4][R12.64] ;  /* 0x000000040c0da981 */ /* 0x000ea2000c1e1900 */
[----:B------:R-:W-:-:S05]  /*0d10*/  VIADD R21, R9, 0x180 ;  /* 0x0000018009157836 */ /* 0x000fca0000000000 */
[----:B------:R-:W-:-:S13]  /*0d20*/  ISETP.GE.AND P1, PT, R21, R6, PT ;  /* 0x000000061500720c */ /* 0x000fda0003f26270 */
[----:B------:R-:W-:Y:S01]  /*0d30*/  @!P1 IMAD.WIDE R18, R21, 0x4, R4 ;  /* 0x0000000415129825 */ /* 0x000fe200078e0204 */
[----:B0-----:R-:W0:Y:S03]  /*0d40*/  @!P1 LDC.64 R10, c[0x0][0x398] ;  /* 0x0000e600ff0a9b82 */ /* 0x001e260000000a00 */
[----:B-1----:R-:W-:-:S04]  /*0d50*/  @!P2 IMAD.WIDE R8, R23, 0x4, R16 ;  /* 0x000000041708a825 */ /* 0x002fc800078e0210 */
[----:B------:R-:W-:Y:S01]  /*0d60*/  @!P1 IMAD.WIDE R16, R21, 0x4, R2 ;  /* 0x0000000415109825 */ /* 0x000fe200078e0202 */
[----:B--2---:R2:W-:Y:S04]  /*0d70*/  @!P2 STG.E desc[UR4][R8.64], R13 ;  /* 0x0000000d0800a986 */ /* 0x0045e8000c101904 */
[----:B------:R-:W0:Y:S04]  /*0d80*/  @!P1 LDG.E R19, desc[UR4][R18.64] ;  /* 0x0000000412139981 */ /* 0x000e28000c1e1900 */
[----:B------:R-:W3:Y:S01]  /*0d90*/  @!P1 LDG.E R17, desc[UR4][R16.64] ;  /* 0x0000000410119981 */ /* 0x000ee2000c1e1900 */
[----:B------:R-:W-:Y:S01]  /*0da0*/  IADD3 R14, PT, PT, R14, 0x4, RZ ;  /* 0x000000040e0e7810 */ /* 0x000fe20007ffe0ff */
[----:B0-----:R-:W-:-:S05]  /*0db0*/  @!P1 IMAD.WIDE R10, R19, 0x4, R10 ;  /* 0x00000004130a9825 */ /* 0x001fca00078e020a */
[----:B---3--:R2:W-:Y:S02]  /*0dc0*/  @!P1 STG.E desc[UR4][R10.64], R17 ;  /* 0x000000110a009986 */ /* 0x0085e4000c101904 */
.L_x_250:
[----:B------:R-:W-:Y:S05]  /*0dd0*/  @!P0 EXIT ;  /* 0x000000000000894d */ /* 0x000fea0003800000 */
[----:B------:R-:W-:Y:S02]  /*0de0*/  ISETP.NE.AND P1, PT, R15, 0x1, PT ;  /* 0x000000010f00780c */ /* 0x000fe40003f25270 */
[----:B------:R-:W-:-:S04]  /*0df0*/  LOP3.LUT R0, R0, 0x1, RZ, 0xc0, !PT ;  /* 0x0000000100007812 */ /* 0x000fc800078ec0ff */
[----:B------:R-:W-:-:S07]  /*0e00*/  ISETP.NE.U32.AND P0, PT, R0, 0x1, PT ;  /* 0x000000010000780c */ /* 0x000fce0003f05070 */
[----:B------:R-:W-:Y:S06]  /*0e10*/  @!P1 BRA `(.L_x_251) ;  /* 0x00000000004c9947 */ /* 0x000fec0003800000 */
[----:B-12---:R-:W-:-:S04]  /*0e20*/  LEA R17, R14, R7, 0x7 ;  /* 0x000000070e117211 */ /* 0x006fc800078e38ff */
[----:B------:R-:W-:-:S13]  /*0e30*/  ISETP.GE.AND P1, PT, R17, R6, PT ;  /* 0x000000061100720c */ /* 0x000fda0003f26270 */
[C---:B------:R-:W-:Y:S01]  /*0e40*/  @!P1 IMAD.WIDE R10, R17.reuse, 0x4, R4 ;  /* 0x00000004110a9825 */ /* 0x040fe200078e0204 */
[----:B------:R-:W1:Y:S03]  /*0e50*/  @!P1 LDC.64 R12, c[0x0][0x398] ;  /* 0x0000e600ff0c9b82 */ /* 0x000e660000000a00 */
[C---:B0-----:R-:W-:Y:S02]  /*0e60*/  @!P1 IMAD.WIDE R8, R17.reuse, 0x4, R2 ;  /* 0x0000000411089825 */ /* 0x041fe400078e0202 */
[----:B------:R-:W1:Y:S04]  /*0e70*/  @!P1 LDG.E R11, desc[UR4][R10.64] ;  /* 0x000000040a0b9981 */ /* 0x000e68000c1e1900 */
[----:B------:R-:W2:Y:S01]  /*0e80*/  @!P1 LDG.E R15, desc[UR4][R8.64] ;  /* 0x00000004080f9981 */ /* 0x000ea2000c1e1900 */
[----:B------:R-:W-:-:S05]  /*0e90*/  VIADD R17, R17, 0x80 ;  /* 0x0000008011117836 */ /* 0x000fca0000000000 */
[----:B------:R-:W-:-:S13]  /*0ea0*/  ISETP.GE.AND P2, PT, R17, R6, PT ;  /* 0x000000061100720c */ /* 0x000fda0003f46270 */
[----:B------:R-:W-:-:S04]  /*0eb0*/  @!P2 IMAD.WIDE R18, R17, 0x4, R4 ;  /* 0x000000041112a825 */ /* 0x000fc800078e0204 */
[----:B------:R-:W-:-:S04]  /*0ec0*/  @!P2 IMAD.WIDE R16, R17, 0x4, R2 ;  /* 0x000000041110a825 */ /* 0x000fc800078e0202 */
[----:B-1----:R-:W-:Y:S02]  /*0ed0*/  @!P1 IMAD.WIDE R12, R11, 0x4, R12 ;  /* 0x000000040b0c9825 */ /* 0x002fe400078e020c */
[----:B------:R-:W0:Y:S03]  /*0ee0*/  @!P2 LDC.64 R10, c[0x0][0x398] ;  /* 0x0000e600ff0aab82 */ /* 0x000e260000000a00 */
[----:B--2---:R3:W-:Y:S04]  /*0ef0*/  @!P1 STG.E desc[UR4][R12.64], R15 ;  /* 0x0000000f0c009986 */ /* 0x0047e8000c101904 */
[----:B------:R-:W0:Y:S04]  /*0f00*/  @!P2 LDG.E R19, desc[UR4][R18.64] ;  /* 0x000000041213a981 */ /* 0x000e28000c1e1900 */
[----:B------:R-:W2:Y:S01]  /*0f10*/  @!P2 LDG.E R17, desc[UR4][R16.64] ;  /* 0x000000041011a981 */ /* 0x000ea2000c1e1900 */
[----:B------:R-:W-:Y:S01]  /*0f20*/  IADD3 R14, PT, PT, R14, 0x2, RZ ;  /* 0x000000020e0e7810 */ /* 0x000fe20007ffe0ff */
[----:B0-----:R-:W-:-:S05]  /*0f30*/  @!P2 IMAD.WIDE R8, R19, 0x4, R10 ;  /* 0x000000041308a825 */ /* 0x001fca00078e020a */
[----:B--2---:R3:W-:Y:S02]  /*0f40*/  @!P2 STG.E desc[UR4][R8.64], R17 ;  /* 0x000000110800a986 */ /* 0x0047e4000c101904 */
.L_x_251:
[----:B------:R-:W-:Y:S05]  /*0f50*/  @P0 EXIT ;  /* 0x000000000000094d */ /* 0x000fea0003800000 */
[----:B------:R-:W-:-:S04]  /*0f60*/  LEA R7, R14, R7, 0x7 ;  /* 0x000000070e077211 */ /* 0x000fc800078e38ff */
[----:B------:R-:W-:-:S13]  /*0f70*/  ISETP.GE.AND P0, PT, R7, R6, PT ;  /* 0x000000060700720c */ /* 0x000fda0003f06270 */
[----:B------:R-:W-:Y:S05]  /*0f80*/  @P0 EXIT ;  /* 0x000000000000094d */ /* 0x000fea0003800000 */
[----:B------:R-:W-:-:S04]  /*0f90*/  IMAD.WIDE R4, R7, 0x4, R4 ;  /* 0x0000000407047825 */ /* 0x000fc800078e0204 */
[----:B------:R-:W-:Y:S02]  /*0fa0*/  IMAD.WIDE R2, R7, 0x4, R2 ;  /* 0x0000000407027825 */ /* 0x000fe400078e0202 */
[----:B------:R-:W4:Y:S01]  /*0fb0*/  LDG.E R5, desc[UR4][R4.64] ;  /* 0x0000000404057981 */ /* 0x000f22000c1e1900 */
[----:B------:R-:W4:Y:S03]  /*0fc0*/  LDC.64 R6, c[0x0][0x398] ;  /* 0x0000e600ff067b82 */ /* 0x000f260000000a00 */
[----:B------:R-:W5:Y:S01]  /*0fd0*/  LDG.E R3, desc[UR4][R2.64] ;  /* 0x0000000402037981 */ /* 0x000f62000c1e1900 */
[----:B----4-:R-:W-:-:S05]  /*0fe0*/  IMAD.WIDE R6, R5, 0x4, R6 ;  /* 0x0000000405067825 */ /* 0x010fca00078e0206 */
[----:B-----5:R-:W-:Y:S01]  /*0ff0*/  STG.E desc[UR4][R6.64], R3 ;  /* 0x0000000306007986 */ /* 0x020fe2000c101904 */
[----:B------:R-:W-:Y:S05]  /*1000*/  EXIT ;  /* 0x000000000000794d */ /* 0x000fea0003800000 */
.L_x_245:
[----:B------:R-:W-:-:S13]  /*1010*/  ISETP.GE.AND P0, PT, R0, 0x1, PT ;  /* 0x000000010000780c */ /* 0x000fda0003f06270 */
[----:B------:R-:W-:Y:S05]  /*1020*/  @!P0 EXIT ;  /* 0x000000000000894d */ /* 0x000fea0003800000 */
[C---:B------:R-:W-:Y:S01]  /*1030*/  ISETP.GE.U32.AND P1, PT, R0.reuse, 0x10, PT ;  /* 0x000000100000780c */ /* 0x040fe20003f26070 */
[----:B------:R-:W-:Y:S01]  /*1040*/  IMAD.MOV.U32 R6, RZ, RZ, RZ ;  /* 0x000000ffff067224 */ /* 0x000fe200078e00ff */
[----:B------:R-:W-:-:S04]  /*1050*/  LOP3.LUT R24, R0, 0xf, RZ, 0xc0, !PT ;  /* 0x0000000f00187812 */ /* 0x000fc800078ec0ff */
[----:B------:R-:W-:-:S07]  /*1060*/  ISETP.NE.AND P0, PT, R24, RZ, PT ;  /* 0x000000ff1800720c */ /* 0x000fce0003f05270 */
[----:B------:R-:W-:Y:S06]  /*1070*/  @!P1 BRA `(.L_x_252) ;  /* 0x00000004005c9947 */ /* 0x000fec0003800000 */
[C---:B------:R-:W-:Y:S01]  /*1080*/  IMAD.WIDE.U32 R16, R7.reuse, 0x4, RZ ;  /* 0x0000000407107825 */ /* 0x040fe200078e00ff */
[----:B------:R-:W-:Y:S02]  /*1090*/  LOP3.LUT R6, R0, 0x7ffffff0, RZ, 0xc0, !PT ;  /* 0x7ffffff000067812 */ /* 0x000fe400078ec0ff */
[----:B------:R-:W-:Y:S02]  /*10a0*/  IADD3 R14, PT, PT, R7, 0x480, RZ ;  /* 0x00000480070e7810 */ /* 0x000fe40007ffe0ff */
[----:B------:R-:W-:Y:S01]  /*10b0*/  MOV R15, R16 ;  /* 0x00000010000f7202 */ /* 0x000fe20000000f00 */
[----:B------:R-:W-:-:S07]  /*10c0*/  IMAD.MOV R16, RZ, RZ, -R6 ;  /* 0x000000ffff107224 */ /* 0x000fce00078e0a06 */
.L_x_253:
[C---:B0-----:R-:W-:Y:S01]  /*10d0*/  IADD3 R12, P2, PT, R15.reuse, R4, RZ ;  /* 0x000000040f0c7210 */ /* 0x041fe20007f5e0ff */
[----:B------:R-:W0:Y:S01]  /*10e0*/  LDC.64 R8, c[0x0][0x398] ;  /* 0x0000e600ff087b82 */ /* 0x000e220000000a00 */
[----:B------:R-:W-:Y:S02]  /*10f0*/  IADD3 R10, P1, PT, R15, R2, RZ ;  /* 0x000000020f0a7210 */ /* 0x000fe40007f3e0ff */
[C---:B------:R-:W-:Y:S02]  /*1100*/  IADD3.X R13, PT, PT, R17.reuse, R5, RZ, P2, !PT ;  /* 0x00000005110d7210 */ /* 0x040fe400017fe4ff */
[----:B------:R-:W-:-:S03]  /*1110*/  IADD3.X R11, PT, PT, R17, R3, RZ, P1, !PT ;  /* 0x00000003110b7210 */ /* 0x000fc60000ffe4ff */
[----:B------:R-:W0:Y:S04]  /*1120*/  LDG.E R19, desc[UR4][R12.64] ;  /* 0x000000040c137981 */ /* 0x000e28000c1e1900 */
[----:B------:R-:W2:Y:S01]  /*1130*/  LDG.E R25, desc[UR4][R10.64] ;  /* 0x000000040a197981 */ /* 0x000ea2000c1e1900 */
[----:B0-----:R-:W-:-:S05]  /*1140*/  IMAD.WIDE R18, R19, 0x4, R8 ;  /* 0x0000000413127825 */ /* 0x001fca00078e0208 */
[----:B--2---:R0:W-:Y:S04]  /*1150*/  STG.E desc[UR4][R18.64], R25 ;  /* 0x0000001912007986 */ /* 0x0041e8000c101904 */
[----:B------:R-:W2:Y:S04]  /*1160*/  LDG.E R21, desc[UR4][R12.64+0x200] ;  /* 0x000200040c157981 */ /* 0x000ea8000c1e1900 */
[----:B------:R-:W3:Y:S01]  /*1170*/  LDG.E R27, desc[UR4][R10.64+0x200] ;  /* 0x000200040a1b7981 */ /* 0x000ee2000c1e1900 */
[----:B--2---:R-:W-:-:S05]  /*1180*/  IMAD.WIDE R20, R21, 0x4, R8 ;  /* 0x0000000415147825 */ /* 0x004fca00078e0208 */
[----:B---3--:R-:W-:Y:S04]  /*1190*/  STG.E desc[UR4][R20.64], R27 ;  /* 0x0000001b14007986 */ /* 0x008fe8000c101904 */
[----:B------:R-:W2:Y:S04]  /*11a0*/  LDG.E R23, desc[UR4][R12.64+0x400] ;  /* 0x000400040c177981 */ /* 0x000ea8000c1e1900 */
[----:B------:R-:W3:Y:S01]  /*11b0*/  LDG.E R29, desc[UR4][R10.64+0x400] ;  /* 0x000400040a1d7981 */ /* 0x000ee2000c1e1900 */
[----:B--2---:R-:W-:-:S05]  /*11c0*/  IMAD.WIDE R22, R23, 0x4, R8 ;  /* 0x0000000417167825 */ /* 0x004fca00078e0208 */
[----:B---3--:R-:W-:Y:S04]  /*11d0*/  STG.E desc[UR4][R22.64], R29 ;  /* 0x0000001d16007986 */ /* 0x008fe8000c101904 */
[----:B------:R-:W0:Y:S04]  /*11e0*/  LDG.E R26, desc[UR4][R12.64+0x600] ;  /* 0x000600040c1a7981 */ /* 0x000e28000c1e1900 */
[----:B------:R-:W2:Y:S01]  /*11f0*/  LDG.E R28, desc[UR4][R10.64+0x600] ;  /* 0x000600040a1c7981 */ /* 0x000ea2000c1e1900 */
[----:B0-----:R-:W-:-:S05]  /*1200*/  IMAD.WIDE R18, R26, 0x4, R8 ;  /* 0x000000041a127825 */ /* 0x001fca00078e0208 */
[----:B--2---:R0:W-:Y:S04]  /*1210*/  STG.E desc[UR4][R18.64], R28 ;  /* 0x0000001c12007986 */ /* 0x0041e8000c101904 */
[----:B------:R-:W2:Y:S04]  /*1220*/  LDG.E R25, desc[UR4][R12.64+0x800] ;  /* 0x000800040c197981 */ /* 0x000ea8000c1e1900 */
[----:B0-----:R-:W3:Y:S01]  /*1230*/  LDG.E R19, desc[UR4][R10.64+0x800] ;  /* 0x000800040a137981 */ /* 0x001ee2000c1e1900 */
[----:B--2---:R-:W-:-:S05]  /*1240*/  IMAD.WIDE R20, R25, 0x4, R8 ;  /* 0x0000000419147825 */ /* 0x004fca00078e0208 */
[----:B---3--:R0:W-:Y:S04]  /*1250*/  STG.E desc[UR4][R20.64], R19 ;  /* 0x0000001314007986 */ /* 0x0081e8000c101904 */
[----:B------:R-:W2:Y:S04]  /*1260*/  LDG.E R25, desc[UR4][R12.64+0xa00] ;  /* 0x000a00040c197981 */ /* 0x000ea8000c1e1900 */
[----:B0-----:R-:W3:Y:S01]  /*1270*/  LDG.E R21, desc[UR4][R10.64+0xa00] ;  /* 0x000a00040a157981 */ /* 0x001ee2000c1e1900 */
[----:B--2---:R-:W-:-:S05]  /*1280*/  IMAD.WIDE R22, R25, 0x4, R8 ;  /* 0x0000000419167825 */ /* 0x004fca00078e0208 */
[----:B---3--:R-:W-:Y:S04]  /*1290*/  STG.E desc[UR4][R22.64], R21 ;  /* 0x0000001516007986 */ /* 0x008fe8000c101904 */
[----:B------:R-:W2:Y:S04]  /*12a0*/  LDG.E R27, desc[UR4][R12.64+0xc00] ;  /* 0x000c00040c1b7981 */ /* 0x000ea8000c1e1900 */
[----:B------:R-:W3:Y:S01]  /*12b0*/  LDG.E R25, desc[UR4][R10.64+0xc00] ;  /* 0x000c00040a197981 */ /* 0x000ee2000c1e1900 */
[----:B--2---:R-:W-:-:S05]  /*12c0*/  IMAD.WIDE R26, R27, 0x4, R8 ;  /* 0x000000041b1a7825 */ /* 0x004fca00078e0208 */
[----:B---3--:R0:W-:Y:S04]  /*12d0*/  STG.E desc[UR4][R26.64], R25 ;  /* 0x000000191a007986 */ /* 0x0081e8000c101904 */
[----:B------:R-:W2:Y:S04]  /*12e0*/  LDG.E R29, desc[UR4][R12.64+0xe00] ;  /* 0x000e00040c1d7981 */ /* 0x000ea8000c1e1900 */
[----:B0-----:R-:W3:Y:S01]  /*12f0*/  LDG.E R25, desc[UR4][R10.64+0xe00] ;  /* 0x000e00040a197981 */ /* 0x001ee2000c1e1900 */
[----:B------:R-:W-:Y:S02]  /*1300*/  HFMA2 R21, -RZ, RZ, 0, 0 ;  /* 0x00000000ff157431 */ /* 0x000fe400000001ff */
[----:B--2---:R-:W-:-:S05]  /*1310*/  IMAD.WIDE R28, R29, 0x4, R8 ;  /* 0x000000041d1c7825 */ /* 0x004fca00078e0208 */
[----:B---3--:R0:W-:Y:S04]  /*1320*/  STG.E desc[UR4][R28.64], R25 ;  /* 0x000000191c007986 */ /* 0x0081e8000c101904 */
[----:B------:R-:W2:Y:S04]  /*1330*/  LDG.E R19, desc[UR4][R12.64+0x1000] ;  /* 0x001000040c137981 */ /* 0x000ea8000c1e1900 */
[----:B------:R-:W3:Y:S01]  /*1340*/  LDG.E R27, desc[UR4][R10.64+0x1000] ;  /* 0x001000040a1b7981 */ /* 0x000ee2000c1e1900 */
[----:B------:R-:W-:-:S04]  /*1350*/  IMAD.MOV.U32 R20, RZ, RZ, 0x600 ;  /* 0x00000600ff147424 */ /* 0x000fc800078e00ff */
[----:B------:R-:W-:-:S03]  /*1360*/  IMAD.WIDE R20, R14, 0x4, R20 ;  /* 0x000000040e147825 */ /* 0x000fc600078e0214 */
[C---:B------:R-:W-:Y:S02]  /*1370*/  IADD3 R18, P2, PT, R20.reuse, R4, RZ ;  /* 0x0000000414127210 */ /* 0x040fe40007f5e0ff */
[----:B------:R-:W-:Y:S01]  /*1380*/  IADD3 R20, P1, PT, R20, R2, RZ ;  /* 0x0000000214147210 */ /* 0x000fe20007f3e0ff */
[----:B--2---:R-:W-:Y:S01]  /*1390*/  IMAD.WIDE R22, R19, 0x4, R8 ;  /* 0x0000000413167825 */ /* 0x004fe200078e0208 */
[----:B------:R-:W-:-:S03]  /*13a0*/  IADD3.X R19, PT, PT, R21, R5, RZ, P2, !PT ;  /* 0x0000000515137210 */ /* 0x000fc600017fe4ff */
[----:B------:R-:W-:Y:S01]  /*13b0*/  IMAD.X R21, R21, 0x1, R3, P1 ;  /* 0x0000000115157824 */ /* 0x000fe200008e0603 */
[----:B---3--:R1:W-:Y:S04]  /*13c0*/  STG.E desc[UR4][R22.64], R27 ;  /* 0x0000001b16007986 */ /* 0x0083e8000c101904 */
[----:B0-----:R-:W2:Y:S04]  /*13d0*/  LDG.E R25, desc[UR4][R18.64+-0x600] ;  /* 0xfffa000412197981 */ /* 0x001ea8000c1e1900 */
[----:B------:R-:W3:Y:S01]  /*13e0*/  LDG.E R29, desc[UR4][R20.64+-0x600] ;  /* 0xfffa0004141d7981 */ /* 0x000ee2000c1e1900 */
[----:B--2---:R-:W-:-:S05]  /*13f0*/  IMAD.WIDE R10, R25, 0x4, R8 ;  /* 0x00000004190a7825 */ /* 0x004fca00078e0208 */
[----:B---3--:R0:W-:Y:S04]  /*1400*/  STG.E desc[UR4][R10.64], R29 ;  /* 0x0000001d0a007986 */ /* 0x0081e8000c101904 */
[----:B------:R-:W2:Y:S04]  /*1410*/  LDG.E R13, desc[UR4][R18.64+-0x400] ;  /* 0xfffc0004120d7981 */ /* 0x000ea8000c1e1900 */
[----:B------:R-:W3:Y:S01]  /*1420*/  LDG.E R25, desc[UR4][R20.64+-0x400] ;  /* 0xfffc000414197981 */ /* 0x000ee2000c1e1900 */
[----:B--2---:R-:W-:-:S05]  /*1430*/  IMAD.WIDE R12, R13, 0x4, R8 ;  /* 0x000000040d0c7825 */ /* 0x004fca00078e0208 */
[----:B---3--:R2:W-:Y:S04]  /*1440*/  STG.E desc[UR4][R12.64], R25 ;  /* 0x000000190c007986 */ /* 0x0085e8000c101904 */
[----:B-1----:R-:W3:Y:S04]  /*1450*/  LDG.E R23, desc[UR4][R18.64+-0x200] ;  /* 0xfffe000412177981 */ /* 0x002ee8000c1e1900 */
[----:B------:R-:W4:Y:S01]  /*1460*/  LDG.E R27, desc[UR4][R20.64+-0x200] ;  /* 0xfffe0004141b7981 */ /* 0x000f22000c1e1900 */
[----:B---3--:R-:W-:-:S05]  /*1470*/  IMAD.WIDE R22, R23, 0x4, R8 ;  /* 0x0000000417167825 */ /* 0x008fca00078e0208 */
[----:B----4-:R1:W-:Y:S04]  /*1480*/  STG.E desc[UR4][R22.64], R27 ;  /* 0x0000001b16007986 */ /* 0x0103e8000c101904 */
[----:B------:R-:W0:Y:S04]  /*1490*/  LDG.E R26, desc[UR4][R18.64] ;  /* 0x00000004121a7981 */ /* 0x000e28000c1e1900 */
[----:B------:R-:W3:Y:S01]  /*14a0*/  LDG.E R28, desc[UR4][R20.64] ;  /* 0x00000004141c7981 */ /* 0x000ee2000c1e1900 */
[----:B0-----:R-:W-:-:S05]  /*14b0*/  IMAD.WIDE R10, R26, 0x4, R8 ;  /* 0x000000041a0a7825 */ /* 0x001fca00078e0208 */
[----:B---3--:R0:W-:Y:S04]  /*14c0*/  STG.E desc[UR4][R10.64], R28 ;  /* 0x0000001c0a007986 */ /* 0x0081e8000c101904 */
[----:B------:R-:W2:Y:S04]  /*14d0*/  LDG.E R29, desc[UR4][R18.64+0x200] ;  /* 0x00020004121d7981 */ /* 0x000ea8000c1e1900 */
[----:B------:R-:W3:Y:S01]  /*14e0*/  LDG.E R26, desc[UR4][R20.64+0x200] ;  /* 0x00020004141a7981 */ /* 0x000ee2000c1e1900 */
[----:B--2---:R-:W-:-:S05]  /*14f0*/  IMAD.WIDE R12, R29, 0x4, R8 ;  /* 0x000000041d0c7825 */ /* 0x004fca00078e0208 */
[----:B---3--:R0:W-:Y:S04]  /*1500*/  STG.E desc[UR4][R12.64], R26 ;  /* 0x0000001a0c007986 */ /* 0x0081e8000c101904 */
[----:B------:R-:W1:Y:S04]  /*1510*/  LDG.E R25, desc[UR4][R18.64+0x400] ;  /* 0x0004000412197981 */ /* 0x000e68000c1e1900 */
[----:B------:R-:W2:Y:S01]  /*1520*/  LDG.E R29, desc[UR4][R20.64+0x400] ;  /* 0x00040004141d7981 */ /* 0x000ea2000c1e1900 */
[----:B-1----:R-:W-:-:S05]  /*1530*/  IMAD.WIDE R22, R25, 0x4, R8 ;  /* 0x0000000419167825 */ /* 0x002fca00078e0208 */
[----:B--2---:R0:W-:Y:S04]  /*1540*/  STG.E desc[UR4][R22.64], R29 ;  /* 0x0000001d16007986 */ /* 0x0041e8000c101904 */
[----:B------:R-:W2:Y:S04]  /*1550*/  LDG.E R25, desc[UR4][R18.64+0x600] ;  /* 0x0006000412197981 */ /* 0x000ea8000c1e1900 */
[----:B------:R-:W3:Y:S01]  /*1560*/  LDG.E R27, desc[UR4][R20.64+0x600] ;  /* 0x00060004141b7981 */ /* 0x000ee2000c1e1900 */
[----:B------:R-:W-:Y:S02]  /*1570*/  IADD3 R16, PT, PT, R16, 0x10, RZ ;  /* 0x0000001010107810 */ /* 0x000fe40007ffe0ff */
[----:B------:R-:W-:-:S02]  /*1580*/  IADD3 R15, P2, PT, R15, 0x2000, RZ ;  /* 0x000020000f0f7810 */ /* 0x000fc40007f5e0ff */
[----:B------:R-:W-:Y:S02]  /*1590*/  ISETP.NE.AND P1, PT, R16, RZ, PT ;  /* 0x000000ff1000720c */ /* 0x000fe40003f25270 */
[----:B------:R-:W-:Y:S01]  /*15a0*/  IADD3 R14, PT, PT, R14, 0x800, RZ ;  /* 0x000008000e0e7810 */ /* 0x000fe20007ffe0ff */
[----:B------:R-:W-:Y:S02]  /*15b0*/  IMAD.X R17, RZ, RZ, R17, P2 ;  /* 0x000000ffff117224 */ /* 0x000fe400010e0611 */
[----:B--2---:R-:W-:-:S05]  /*15c0*/  IMAD.WIDE R8, R25, 0x4, R8 ;  /* 0x0000000419087825 */ /* 0x004fca00078e0208 */
[----:B---3--:R0:W-:Y:S03]  /*15d0*/  STG.E desc[UR4][R8.64], R27 ;  /* 0x0000001b08007986 */ /* 0x0081e6000c101904 */
[----:B------:R-:W-:Y:S05]  /*15e0*/  @P1 BRA `(.L_x_253) ;  /* 0xfffffff800b81947 */ /* 0x000fea000383ffff */
.L_x_252:
[----:B------:R-:W-:Y:S05]  /*15f0*/  @!P0 EXIT ;  /* 0x000000000000894d */ /* 0x000fea0003800000 */
[----:B------:R-:W-:Y:S02]  /*1600*/  ISETP.GE.U32.AND P0, PT, R24, 0x8, PT ;  /* 0x000000081800780c */ /* 0x000fe40003f06070 */
[----:B------:R-:W-:-:S04]  /*1610*/  LOP3.LUT R20, R0, 0x7, RZ, 0xc0, !PT ;  /* 0x0000000700147812 */ /* 0x000fc800078ec0ff */
[----:B------:R-:W-:-:S07]  /*1620*/  ISETP.NE.AND P1, PT, R20, RZ, PT ;  /* 0x000000ff1400720c */ /* 0x000fce0003f25270 */
[----:B------:R-:W-:Y:S06]  /*1630*/  @!P0 BRA `(.L_x_254) ;  /* 0x0000000000948947 */ /* 0x000fec0003800000 */
[----:B0-----:R-:W-:Y:S01]  /*1640*/  LEA R11, R6, R7, 0x7 ;  /* 0x00000007060b7211 */ /* 0x001fe200078e38ff */
[----:B------:R-:W0:Y:S04]  /*1650*/  LDC.64 R12, c[0x0][0x398] ;  /* 0x0000e600ff0c7b82 */ /* 0x000e280000000a00 */
[----:B------:R-:W-:-:S04]  /*1660*/  IMAD.WIDE R8, R11, 0x4, R4 ;  /* 0x000000040b087825 */ /* 0x000fc800078e0204 */
[----:B------:R-:W-:Y:S01]  /*1670*/  IMAD.WIDE R10, R11, 0x4, R2 ;  /* 0x000000040b0a7825 */ /* 0x000fe200078e0202 */
[----:B------:R-:W0:Y:S04]  /*1680*/  LDG.E R15, desc[UR4][R8.64] ;  /* 0x00000004080f7981 */ /* 0x000e28000c1e1900 */
[----:B------:R-:W2:Y:S01]  /*1690*/  LDG.E R21, desc[UR4][R10.64] ;  /* 0x000000040a157981 */ /* 0x000ea2000c1e1900 */
[----:B0-----:R-:W-:-:S05]  /*16a0*/  IMAD.WIDE R14, R15, 0x4, R12 ;  /* 0x000000040f0e7825 */ /* 0x001fca00078e020c */
[----:B--2---:R0:W-:Y:S04]  /*16b0*/  STG.E desc[UR4][R14.64], R21 ;  /* 0x000000150e007986 */ /* 0x0041e8000c101904 */
[----:B------:R-:W2:Y:S04]  /*16c0*/  LDG.E R17, desc[UR4][R8.64+0x200] ;  /* 0x0002000408117981 */ /* 0x000ea8000c1e1900 */
[----:B------:R-:W3:Y:S01]  /*16d0*/  LDG.E R23, desc[UR4][R10.64+0x200] ;  /* 0x000200040a177981 */ /* 0x000ee2000c1e1900 */
[----:B--2---:R-:W-:-:S05]  /*16e0*/  IMAD.WIDE R16, R17, 0x4, R12 ;  /* 0x0000000411107825 */ /* 0x004fca00078e020c */
[----:B---3--:R1:W-:Y:S04]  /*16f0*/  STG.E desc[UR4][R16.64], R23 ;  /* 0x0000001710007986 */ /* 0x0083e8000c101904 */
[----:B------:R-:W2:Y:S04]  /*1700*/  LDG.E R19, desc[UR4][R8.64+0x400] ;  /* 0x0004000408137981 */ /* 0x000ea8000c1e1900 */
[----:B------:R-:W3:Y:S01]  /*1710*/  LDG.E R25, desc[UR4][R10.64+0x400] ;  /* 0x000400040a197981 */ /* 0x000ee2000c1e1900 */
[----:B--2---:R-:W-:-:S05]  /*1720*/  IMAD.WIDE R18, R19, 0x4, R12 ;  /* 0x0000000413127825 */ /* 0x004fca00078e020c */
[----:B---3--:R2:W-:Y:S04]  /*1730*/  STG.E desc[UR4][R18.64], R25 ;  /* 0x0000001912007986 */ /* 0x0085e8000c101904 */
[----:B------:R-:W0:Y:S04]  /*1740*/  LDG.E R27, desc[UR4][R8.64+0x600] ;  /* 0x00060004081b7981 */ /* 0x000e28000c1e1900 */
[----:B------:R-:W3:Y:S01]  /*1750*/  LDG.E R29, desc[UR4][R10.64+0x600] ;  /* 0x000600040a1d7981 */ /* 0x000ee2000c1e1900 */
[----:B0-----:R-:W-:-:S05]  /*1760*/  IMAD.WIDE R14, R27, 0x4, R12 ;  /* 0x000000041b0e7825 */ /* 0x001fca00078e020c */
[----:B---3--:R0:W-:Y:S04]  /*1770*/  STG.E desc[UR4][R14.64], R29 ;  /* 0x0000001d0e007986 */ /* 0x0081e8000c101904 */
[----:B------:R-:W1:Y:S04]  /*1780*/  LDG.E R21, desc[UR4][R8.64+0x800] ;  /* 0x0008000408157981 */ /* 0x000e68000c1e1900 */
[----:B------:R-:W3:Y:S01]  /*1790*/  LDG.E R27, desc[UR4][R10.64+0x800] ;  /* 0x000800040a1b7981 */ /* 0x000ee2000c1e1900 */
[----:B-1----:R-:W-:-:S05]  /*17a0*/  IMAD.WIDE R16, R21, 0x4, R12 ;  /* 0x0000000415107825 */ /* 0x002fca00078e020c */
[----:B---3--:R1:W-:Y:S04]  /*17b0*/  STG.E desc[UR4][R16.64], R27 ;  /* 0x0000001b10007986 */ /* 0x0083e8000c101904 */
[----:B------:R-:W2:Y:S04]  /*17c0*/  LDG.E R21, desc[UR4][R8.64+0xa00] ;  /* 0x000a000408157981 */ /* 0x000ea8000c1e1900 */
[----:B------:R-:W3:Y:S01]  /*17d0*/  LDG.E R23, desc[UR4][R10.64+0xa00] ;  /* 0x000a00040a177981 */ /* 0x000ee2000c1e1900 */
[----:B--2---:R-:W-:-:S05]  /*17e0*/  IMAD.WIDE R18, R21, 0x4, R12 ;  /* 0x0000000415127825 */ /* 0x004fca00078e020c */
[----:B---3--:R1:W-:Y:S04]  /*17f0*/  STG.E desc[UR4][R18.64], R23 ;  /* 0x0000001712007986 */ /* 0x0083e8000c101904 */
[----:B------:R-:W0:Y:S04]  /*1800*/  LDG.E R21, desc[UR4][R8.64+0xc00] ;  /* 0x000c000408157981 */ /* 0x000e28000c1e1900 */
[----:B------:R-:W2:Y:S01]  /*1810*/  LDG.E R25, desc[UR4][R10.64+0xc00] ;  /* 0x000c00040a197981 */ /* 0x000ea2000c1e1900 */
[----:B0-----:R-:W-:-:S05]  /*1820*/  IMAD.WIDE R14, R21, 0x4, R12 ;  /* 0x00000004150e7825 */ /* 0x001fca00078e020c */
[----:B--2---:R1:W-:Y:S04]  /*1830*/  STG.E desc[UR4][R14.64], R25 ;  /* 0x000000190e007986 */ /* 0x0043e8000c101904 */
[----:B------:R-:W2:Y:S04]  /*1840*/  LDG.E R21, desc[UR4][R8.64+0xe00] ;  /* 0x000e000408157981 */ /* 0x000ea8000c1e1900 */
[----:B------:R-:W3:Y:S01]  /*1850*/  LDG.E R29, desc[UR4][R10.64+0xe00] ;  /* 0x000e00040a1d7981 */ /* 0x000ee2000c1e1900 */
[----:B------:R-:W-:Y:S01]  /*1860*/  IADD3 R6, PT, PT, R6, 0x8, RZ ;  /* 0x0000000806067810 */ /* 0x000fe20007ffe0ff */
[----:B--2---:R-:W-:-:S05]  /*1870*/  IMAD.WIDE R12, R21, 0x4, R12 ;  /* 0x00000004150c7825 */ /* 0x004fca00078e020c */
[----:B---3--:R1:W-:Y:S02]  /*1880*/  STG.E desc[UR4][R12.64], R29 ;  /* 0x0000001d0c007986 */ /* 0x0083e4000c101904 */
.L_x_254:
[----:B------:R-:W-:Y:S05]  /*1890*/  @!P1 EXIT ;  /* 0x000000000000994d */ /* 0x000fea0003800000 */
[----:B------:R-:W-:Y:S02]  /*18a0*/  ISETP.GE.U32.AND P0, PT, R20, 0x4, PT ;  /* 0x000000041400780c */ /* 0x000fe40003f06070 */
[----:B------:R-:W-:-:S04]  /*18b0*/  LOP3.LUT R0, R0, 0x3, RZ, 0xc0, !PT ;  /* 0x0000000300007812 */ /* 0x000fc800078ec0ff */
[----:B------:R-:W-:-:S07]  /*18c0*/  ISETP.NE.AND P1, PT, R0, RZ, PT ;  /* 0x000000ff0000720c */ /* 0x000fce0003f25270 */
[----:B------:R-:W-:Y:S06]  /*18d0*/  @!P0 BRA `(.L_x_255) ;  /* 0x0000000000548947 */ /* 0x000fec0003800000 */
[----:B0-----:R-:W-:Y:S01]  /*18e0*/  IMAD R11, R6, 0x80, R7 ;  /* 0x00000080060b7824 */ /* 0x001fe200078e0207 */
[----:B------:R-:W0:Y:S03]  /*18f0*/  LDC.64 R8, c[0x0][0x398] ;  /* 0x0000e600ff087b82 */ /* 0x000e260000000a00 */
[----:B-1----:R-:W-:-:S04]  /*1900*/  IMAD.WIDE R12, R11, 0x4, R4 ;  /* 0x000000040b0c7825 */ /* 0x002fc800078e0204 */
[----:B------:R-:W-:Y:S01]  /*1910*/  IMAD.WIDE R10, R11, 0x4, R2 ;  /* 0x000000040b0a7825 */ /* 0x000fe200078e0202 */
[----:B------:R-:W0:Y:S04]  /*1920*/  LDG.E R15, desc[UR4][R12.64] ;  /* 0x000000040c0f7981 */ /* 0x000e28000c1e1900 */
[----:B------:R-:W2:Y:S01]  /*1930*/  LDG.E R21, desc[UR4][R10.64] ;  /* 0x000000040a157981 */ /* 0x000ea2000c1e1900 */
[----:B0-----:R-:W-:-:S05]  /*1940*/  IMAD.WIDE R14, R15, 0x4, R8 ;  /* 0x000000040f0e7825 */ /* 0x001fca00078e0208 */
[----:B--2---:R2:W-:Y:S04]  /*1950*/  STG.E desc[UR4][R14.64], R21 ;  /* 0x000000150e007986 */ /* 0x0045e8000c101904 */
[----:B------:R-:W3:Y:S04]  /*1960*/  LDG.E R17, desc[UR4][R12.64+0x200] ;  /* 0x000200040c117981 */ /* 0x000ee8000c1e1900 */
[----:B------:R-:W4:Y:S01]  /*1970*/  LDG.E R23, desc[UR4][R10.64+0x200] ;  /* 0x000200040a177981 */ /* 0x000f22000c1e1900 */
[----:B---3--:R-:W-:-:S05]  /*1980*/  IMAD.WIDE R16, R17, 0x4, R8 ;  /* 0x0000000411107825 */ /* 0x008fca00078e0208 */
[----:B----4-:R2:W-:Y:S04]  /*1990*/  STG.E desc[UR4][R16.64], R23 ;  /* 0x0000001710007986 */ /* 0x0105e8000c101904 */
[----:B------:R-:W3:Y:S04]  /*19a0*/  LDG.E R19, desc[UR4][R12.64+0x400] ;  /* 0x000400040c137981 */ /* 0x000ee8000c1e1900 */
[----:B------:R-:W4:Y:S01]  /*19b0*/  LDG.E R25, desc[UR4][R10.64+0x400] ;  /* 0x000400040a197981 */ /* 0x000f22000c1e1900 */
[----:B---3--:R-:W-:-:S05]  /*19c0*/  IMAD.WIDE R18, R19, 0x4, R8 ;  /* 0x0000000413127825 */ /* 0x008fca00078e0208 */
[----:B----4-:R2:W-:Y:S04]  /*19d0*/  STG.E desc[UR4][R18.64], R25 ;  /* 0x0000001912007986 */ /* 0x0105e8000c101904 */
[----:B------:R-:W3:Y:S04]  /*19e0*/  LDG.E R27, desc[UR4][R12.64+0x600] ;  /* 0x000600040c1b7981 */ /* 0x000ee8000c1e1900 */
[----:B------:R-:W4:Y:S01]  /*19f0*/  LDG.E R29, desc[UR4][R10.64+0x600] ;  /* 0x000600040a1d7981 */ /* 0x000f22000c1e1900 */
[----:B------:R-:W-:Y:S01]  /*1a00*/  IADD3 R6, PT, PT, R6, 0x4, RZ ;  /* 0x0000000406067810 */ /* 0x000fe20007ffe0ff */
[----:B---3--:R-:W-:-:S05]  /*1a10*/  IMAD.WIDE R8, R27, 0x4, R8 ;  /* 0x000000041b087825 */ /* 0x008fca00078e0208 */
[----:B----4-:R2:W-:Y:S02]  /*1a20*/  STG.E desc[UR4][R8.64], R29 ;  /* 0x0000001d08007986 */ /* 0x0105e4000c101904 */
.L_x_255:
[----:B------:R-:W-:Y:S05]  /*1a30*/  @!P1 EXIT ;  /* 0x000000000000994d */ /* 0x000fea0003800000 */
[----:B01----:R-:W0:Y:S01]  /*1a40*/  LDC.64 R12, c[0x0][0x398] ;  /* 0x0000e600ff0c7b82 */ /* 0x003e220000000a00 */
[----:B--2---:R-:W-:Y:S01]  /*1a50*/  LEA R15, R6, R7, 0x7 ;  /* 0x00000007060f7211 */ /* 0x004fe200078e38ff */
[----:B------:R-:W-:-:S07]  /*1a60*/  IMAD.MOV R0, RZ, RZ, -R0 ;  /* 0x000000ffff007224 */ /* 0x000fce00078e0a00 */
.L_x_256:
[----:B------:R-:W-:-:S04]  /*1a70*/  IMAD.WIDE R6, R15, 0x4, R4 ;  /* 0x000000040f067825 */ /* 0x000fc800078e0204 */
[----:B0-----:R-:W-:Y:S02]  /*1a80*/  IMAD.WIDE R8, R15, 0x4, R2 ;  /* 0x000000040f087825 */ /* 0x001fe400078e0202 */
[----:B------:R-:W0:Y:S04]  /*1a90*/  LDG.E R7, desc[UR4][R6.64] ;  /* 0x0000000406077981 */ /* 0x000e28000c1e1900 */
[----:B------:R-:W2:Y:S01]  /*1aa0*/  LDG.E R9, desc[UR4][R8.64] ;  /* 0x0000000408097981 */ /* 0x000ea2000c1e1900 */
[----:B------:R-:W-:-:S04]  /*1ab0*/  IADD3 R0, PT, PT, R0, 0x1, RZ ;  /* 0x0000000100007810 */ /* 0x000fc80007ffe0ff */
[----:B------:R-:W-:Y:S01]  /*1ac0*/  ISETP.NE.AND P0, PT, R0, RZ, PT ;  /* 0x000000ff0000720c */ /* 0x000fe20003f05270 */
[----:B0-----:R-:W-:-:S05]  /*1ad0*/  IMAD.WIDE R10, R7, 0x4, R12 ;  /* 0x00000004070a7825 */ /* 0x001fca00078e020c */
[----:B--2---:R0:W-:Y:S07]  /*1ae0*/  STG.E desc[UR4][R10.64], R9 ;  /* 0x000000090a007986 */ /* 0x0041ee000c101904 */
[----:B------:R-:W-:Y:S05]  /*1af0*/  @!P0 EXIT ;  /* 0x000000000000894d */ /* 0x000fea0003800000 */
[----:B------:R-:W-:Y:S01]  /*1b00*/  IADD3 R15, PT, PT, R15, 0x80, RZ ;  /* 0x000000800f0f7810 */ /* 0x000fe20007ffe0ff */
[----:B------:R-:W-:Y:S06]  /*1b10*/  BRA `(.L_x_256) ;  /* 0xfffffffc00d47947 */ /* 0x000fec000383ffff */
.L_x_257:
        /* <DEDUP_REMOVED lines=14> */
.L_x_806:


//--------------------- .text._ZN3cub18CUB_300001_SM_10006detail9transform16transform_kernelINS2_10policy_hubILb1EN4cuda3std3__45tupleIJN6thrust24THRUST_300001_SM_1000_NS6detail15normal_iteratorINSA_10device_ptrIiEEEEEEEE10policy1000EiNS7_10__identityENSA_20permutation_iteratorISF_SF_EEJPiEEEvT0_iT1_T2_DpNS2_10kernel_argIT3_EE --------------------------
	.section	.text._ZN3cub18CUB_300001_SM_10006detail9transform16transform_kernelINS2_10policy_hubILb1EN4cuda3std3__45tupleIJN6thrust24THRUST_300001_SM_1000_NS6detail15normal_iteratorINSA_10device_ptrIiEEEEEEEE10policy1000EiNS7_10__identityENSA_20permutation_iteratorISF_SF_EEJPiEEEvT0_iT1_T2_DpNS2_10kernel_argIT3_EE,"ax",@progbits
	.align	128
        .global         _ZN3cub18CUB_300001_SM_10006detail9transform16transform_kernelINS2_10policy_hubILb1EN4cuda3std3__45tupleIJN6thrust24THRUST_300001_SM_1000_NS6detail15normal_iteratorINSA_10device_ptrIiEEEEEEEE10policy1000EiNS7_10__identityENSA_20permutation_iteratorISF_SF_EEJPiEEEvT0_iT1_T2_DpNS2_10kernel_argIT3_EE
        .type           _ZN3cub18CUB_300001_SM_10006detail9transform16transform_kernelINS2_10policy_hubILb1EN4cuda3std3__45tupleIJN6thrust24THRUST_300001_SM_1000_NS6detail15normal_iteratorINSA_10device_ptrIiEEEEEEEE10policy1000EiNS7_10__identityENSA_20permutation_iteratorISF_SF_EEJPiEEEvT0_iT1_T2_DpNS2_10kernel_argIT3_EE,@function
        .size           _ZN3cub18CUB_300001_SM_10006detail9transform16transform_kernelINS2_10policy_hubILb1EN4cuda3std3__45tupleIJN6thrust24THRUST_300001_SM_1000_NS6detail15normal_iteratorINSA_10device_ptrIiEEEEEEEE10policy1000EiNS7_10__identityENSA_20permutation_iteratorISF_SF_EEJPiEEEvT0_iT1_T2_DpNS2_10kernel_argIT3_EE,(.L_x_807 - _ZN3cub18CUB_300001_SM_10006detail9transform16transform_kernelINS2_10policy_hubILb1EN4cuda3std3__45tupleIJN6thrust24THRUST_300001_SM_1000_NS6detail15normal_iteratorINSA_10device_ptrIiEEEEEEEE10policy1000EiNS7_10__identityENSA_20permutation_iteratorISF_SF_EEJPiEEEvT0_iT1_T2_DpNS2_10kernel_argIT3_EE)
        .other          _ZN3cub18CUB_300001_SM_10006detail9transform16transform_kernelINS2_10policy_hubILb1EN4cuda3std3__45tupleIJN6thrust24THRUST_300001_SM_1000_NS6detail15normal_iteratorINSA_10device_ptrIiEEEEEEEE10policy1000EiNS7_10__identityENSA_20permutation_iteratorISF_SF_EEJPiEEEvT0_iT1_T2_DpNS2_10kernel_argIT3_EE,@"STO_CUDA_ENTRY STV_DEFAULT"
_ZN3cub18CUB_300001_SM_10006detail9transform16transform_kernelINS2_10policy_hubILb1EN4cuda3std3__45tupleIJN6thrust24THRUST_300001_SM_1000_NS6detail15normal_iteratorINSA_10device_ptrIiEEEEEEEE10policy1000EiNS7_10__identityENSA_20permutation_iteratorISF_SF_EEJPiEEEvT0_iT1_T2_DpNS2_10kernel_argIT3_EE:
.text._ZN3cub18CUB_300001_SM_10006detail9transform16transform_kernelINS2_10policy_hubILb1EN4cuda3std3__45tupleIJN6thrust24THRUST_300001_SM_1000_NS6detail15normal_iteratorINSA_10device_ptrIiEEEEEEEE10policy1000EiNS7_10__identityENSA_20permutation_iteratorISF_SF_EEJPiEEEvT0_iT1_T2_DpNS2_10kernel_argIT3_EE:
[----:B------:R-:W-:Y:S08]  /*0000*/  LDC R1, c[0x0][0x37c] ;  /* 0x0000df00ff017b82 */ /* 0x000ff00000000800 */
[----:B------:R-:W0:Y:S01]  /*0010*/  LDC.64 R6, c[0x0][0x380] ;  /* 0x0000e000ff067b82 */ /* 0x000e220000000a00 */
[----:B------:R-:W1:Y:S01]  /*0020*/  S2R R0, SR_TID.X ;  /* 0x0000000000007919 */ /* 0x000e620000002100 */
[----:B------:R-:W2:Y:S01]  /*0030*/  LDCU.64 UR6, c[0x0][0x358] ;  /* 0x00006b00ff0677ac */ /* 0x000ea20008000a00 */
[----:B------:R-:W-:Y:S05]  /*0040*/  BSSY.RECONVERGENT B0, `(.L_x_258) ;  /* 0x0000016000007945 */ /* 0x000fea0003800200 */
[----:B------:R-:W3:Y:S08]  /*0050*/  S2UR UR4, SR_CTAID.X ;  /* 0x00000000000479c3 */ /* 0x000ef00000002500 */
[----:B------:R-:W4:Y:S01]  /*0060*/  LDC.64 R2, c[0x0][0x3a0] ;  /* 0x0000e800ff027b82 */ /* 0x000f220000000a00 */
[----:B0-----:R-:W-:-:S07]  /*0070*/  SHF.L.U32 R8, R7, 0x7, RZ ;  /* 0x0000000707087819 */ /* 0x001fce00000006ff */
[----:B------:R-:W0:Y:S01]  /*0080*/  LDC.64 R4, c[0x0][0x390] ;  /* 0x0000e400ff047b82 */ /* 0x000e220000000a00 */
[----:B---3--:R-:W-:Y:S01]  /*0090*/  IMAD R11, R8, UR4, RZ ;  /* 0x00000004080b7c24 */ /* 0x008fe2000f8e02ff */
[----:B-1----:R-:W-:-:S04]  /*00a0*/  SHF.L.U32 R13, R0, 0x7, RZ ;  /* 0x00000007000d7819 */ /* 0x002fc800000006ff */
[----:B------:R-:W-:-:S04]  /*00b0*/  IADD3 R9, PT, PT, -R11, R6, RZ ;  /* 0x000000060b097210 */ /* 0x000fc80007ffe1ff */
[CC--:B------:R-:W-:Y:S02]  /*00c0*/  VIMNMX R6, PT, PT, R8.reuse, R9.reuse, PT ;  /* 0x0000000908067248 */ /* 0x0c0fe40003fe0100 */
[----:B------:R-:W-:Y:S02]  /*00d0*/  ISETP.GT.AND P0, PT, R8, R9, PT ;  /* 0x000000090800720c */ /* 0x000fe40003f04270 */
[----:B------:R-:W-:-:S04]  /*00e0*/  SHF.L.U32 R10, R6, 0x2, RZ ;  /* 0x00000002060a7819 */ /* 0x000fc800000006ff */
[----:B------:R-:W-:-:S13]  /*00f0*/  ISETP.GE.AND P1, PT, R13, R10, PT ;  /* 0x0000000a0d00720c */ /* 0x000fda0003f26270 */
[----:B--2-4-:R-:W-:Y:S05]  /*0100*/  @P1 BRA `(.L_x_259) ;  /* 0x0000000000241947 */ /* 0x014fea0003800000 */
[----:B------:R-:W1:Y:S02]  /*0110*/  LDC.64 R8, c[0x0][0x3a0] ;  /* 0x0000e800ff087b82 */ /* 0x000e640000000a00 */
[----:B-1----:R-:W-:-:S04]  /*0120*/  IMAD.WIDE.U32 R8, R0, 0x80, R8 ;  /* 0x0000008000087825 */ /* 0x002fc800078e0008 */
[----:B------:R-:W-:-:S07]  /*0130*/  IMAD.WIDE R8, R11, 0x4, R8 ;  /* 0x000000040b087825 */ /* 0x000fce00078e0208 */
.L_x_260:
[----:B------:R-:W-:Y:S01]  /*0140*/  VIADD R13, R13, 0x4000 ;  /* 0x000040000d0d7836 */ /* 0x000fe20000000000 */
[----:B------:R1:W-:Y:S04]  /*0150*/  CCTL.E.PF2 [R8] ;  /* 0x000000000800798f */ /* 0x0003e80000800100 */
[----:B------:R-:W-:Y:S02]  /*0160*/  ISETP.GE.AND P1, PT, R13, R10, PT ;  /* 0x0000000a0d00720c */ /* 0x000fe40003f26270 */
[----:B-1----:R-:W-:-:S04]  /*0170*/  IADD3 R8, P2, PT, R8, 0x4000, RZ ;  /* 0x0000400008087810 */ /* 0x002fc80007f5e0ff */
[----:B------:R-:W-:-:S07]  /*0180*/  IADD3.X R9, PT, PT, RZ, R9, RZ, P2, !PT ;  /* 0x00000009ff097210 */ /* 0x000fce00017fe4ff */
[----:B------:R-:W-:Y:S05]  /*0190*/  @!P1 BRA `(.L_x_260) ;  /* 0xfffffffc00e89947 */ /* 0x000fea000383ffff */
.L_x_259:
[----:B------:R-:W-:Y:S05]  /*01a0*/  BSYNC.RECONVERGENT B0 ;  /* 0x0000000000007941 */ /* 0x000fea0003800200 */
.L_x_258:
[----:B------:R-:W-:-:S04]  /*01b0*/  IMAD.WIDE R2, R11, 0x4, R2 ;  /* 0x000000040b027825 */ /* 0x000fc800078e0202 */
[----:B0-----:R-:W-:Y:S01]  /*01c0*/  IMAD.WIDE R4, R11, 0x4, R4 ;  /* 0x000000040b047825 */ /* 0x001fe200078e0204 */
[----:B------:R-:W-:Y:S06]  /*01d0*/  @P0 BRA `(.L_x_261) ;  /* 0x0000000800c80947 */ /* 0x000fec0003800000 */
[----:B------:R-:W-:-:S13]  /*01e0*/  ISETP.GE.AND P0, PT, R7, 0x1, PT ;  /* 0x000000010700780c */ /* 0x000fda0003f06270 */
[----:B------:R-:W-:Y:S05]  /*01f0*/  @!P0 EXIT ;  /* 0x000000000000894d */ /* 0x000fea0003800000 */
[C---:B------:R-:W-:Y:S01]  /*0200*/  ISETP.GE.U32.AND P1, PT, R7.reuse, 0x10, PT ;  /* 0x000000100700780c */ /* 0x040fe20003f26070 */
[----:B------:R-:W-:Y:S01]  /*0210*/  HFMA2 R9, -RZ, RZ, 0, 0 ;  /* 0x00000000ff097431 */ /* 0x000fe200000001ff */
        /* <DEDUP_REMOVED lines=8> */
.L_x_263:
[-C--:B0-----:R-:W-:Y:S01]  /*02a0*/  IADD3 R16, P2, PT, R4, R11.reuse, RZ ;  /* 0x0000000b04107210 */ /* 0x081fe20007f5e0ff */
[----:B------:R-:W0:Y:S01]  /*02b0*/  LDC.64 R6, c[0x0][0x398] ;  /* 0x0000e600ff067b82 */ /* 0x000e220000000a00 */
[----:B------:R-:W-:Y:S02]  /*02c0*/  IADD3 R14, P1, PT, R2, R11, RZ ;  /* 0x0000000b020e7210 */ /* 0x000fe40007f3e0ff */
[-C--:B------:R-:W-:Y:S02]  /*02d0*/  IADD3.X R17, PT, PT, R5, R13.reuse, RZ, P2, !PT ;  /* 0x0000000d05117210 */ /* 0x080fe400017fe4ff */
        /* <DEDUP_REMOVED lines=17> */
[----:B------:R-:W1:Y:S04]  /*03f0*/  LDG.E R25, desc[UR6][R16.64+0x800] ;  /* 0x0008000610197981 */ /* 0x000e68000c1e1900 */
[----:B------:R-:W2:Y:S01]  /*0400*/  LDG.E R12, desc[UR6][R14.64+0x800] ;  /* 0x000800060e0c7981 */ /* 0x000ea2000c1e1900 */
[----:B-1----:R-:W-:-:S05]  /*0410*/  IMAD.WIDE R20, R25, 0x4, R6 ;  /* 0x0000000419147825 */ /* 0x002fca00078e0206 */
[----:B--2---:R-:W-:Y:S04]  /*0420*/  STG.E desc[UR6][R20.64], R12 ;  /* 0x0000000c14007986 */ /* 0x004fe8000c101906 */
        /* <DEDUP_REMOVED lines=15> */
[----:B------:R-:W-:-:S05]  /*0520*/  MOV R20, 0x600 ;  /* 0x0000060000147802 */ /* 0x000fca0000000f00 */
[----:B------:R-:W-:-:S03]  /*0530*/  IMAD.WIDE R20, R8, 0x4, R20 ;  /* 0x0000000408147825 */ /* 0x000fc600078e0214 */
[-C--:B------:R-:W-:Y:S02]  /*0540*/  IADD3 R18, P2, PT, R4, R20.reuse, RZ ;  /* 0x0000001404127210 */ /* 0x080fe40007f5e0ff */
[----:B------:R-:W-:-:S03]  /*0550*/  IADD3 R20, P1, PT, R2, R20, RZ ;  /* 0x0000001402147210 */ /* 0x000fc60007f3e0ff */
[----:B------:R-:W-:Y:S01]  /*0560*/  IMAD.X R19, R5, 0x1, R21, P2 ;  /* 0x0000000105137824 */ /* 0x000fe200010e0615 */
[----:B------:R-:W-:Y:S01]  /*0570*/  IADD3.X R21, PT, PT, R3, R21, RZ, P1, !PT ;  /* 0x0000001503157210 */ /* 0x000fe20000ffe4ff */
[----:B--2---:R-:W-:-:S05]  /*0580*/  IMAD.WIDE R22, R12, 0x4, R6 ;  /* 0x000000040c167825 */ /* 0x004fca00078e0206 */
        /* <DEDUP_REMOVED lines=9> */
[----:B------:R-:W1:Y:S04]  /*0620*/  LDG.E R12, desc[UR6][R18.64+-0x200] ;  /* 0xfffe0006120c7981 */ /* 0x000e68000c1e1900 */
[----:B------:R-:W3:Y:S01]  /*0630*/  LDG.E R26, desc[UR6][R20.64+-0x200] ;  /* 0xfffe0006141a7981 */ /* 0x000ee2000c1e1900 */
[----:B-1----:R-:W-:-:S05]  /*0640*/  IMAD.WIDE R22, R12, 0x4, R6 ;  /* 0x000000040c167825 */ /* 0x002fca00078e0206 */
[----:B---3--:R1:W-:Y:S04]  /*0650*/  STG.E desc[UR6][R22.64], R26 ;  /* 0x0000001a16007986 */ /* 0x0083e8000c101906 */
        /* <DEDUP_REMOVED lines=17> */
[----:B------:R-:W-:Y:S02]  /*0770*/  IADD3 R8, PT, PT, R8, 0x800, RZ ;  /* 0x0000080008087810 */ /* 0x000fe40007ffe0ff */
[----:B------:R-:W-:Y:S01]  /*0780*/  IADD3.X R13, PT, PT, RZ, R13, RZ, P2, !PT ;  /* 0x0000000dff0d7210 */ /* 0x000fe200017fe4ff */
[----:B--2---:R-:W-:-:S05]  /*0790*/  IMAD.WIDE R6, R25, 0x4, R6 ;  /* 0x0000000419067825 */ /* 0x004fca00078e0206 */
[----:B---3--:R0:W-:Y:S03]  /*07a0*/  STG.E desc[UR6][R6.64], R26 ;  /* 0x0000001a06007986 */ /* 0x0081e6000c101906 */
[----:B------:R-:W-:Y:S05]  /*07b0*/  @P1 BRA `(.L_x_263) ;  /* 0xfffffff800b81947 */ /* 0x000fea000383ffff */
.L_x_262:
[----:B------:R-:W-:Y:S05]  /*07c0*/  @!P0 EXIT ;  /* 0x000000000000894d */ /* 0x000fea0003800000 */
[----:B------:R-:W1:Y:S01]  /*07d0*/  LDCU UR4, c[0x0][0x384] ;  /* 0x00007080ff0477ac */ /* 0x000e620008000800 */
[----:B------:R-:W-:Y:S01]  /*07e0*/  ISETP.GE.U32.AND P0, PT, R24, 0x8, PT ;  /* 0x000000081800780c */ /* 0x000fe20003f06070 */
[----:B-1----:R-:W-:-:S06]  /*07f0*/  ULOP3.LUT UR5, UR4, 0x7, URZ, 0xc0, !UPT ;  /* 0x0000000704057892 */ /* 0x002fcc000f8ec0ff */
[----:B------:R-:W-:-:S06]  /*0800*/  ISETP.NE.AND P1, PT, RZ, UR5, PT ;  /* 0x00000005ff007c0c */ /* 0x000fcc000bf25270 */
[----:B------:R-:W-:Y:S07]  /*0810*/  @!P0 BRA `(.L_x_264) ;  /* 0x0000000000948947 */ /* 0x000fee0003800000 */
[----:B------:R-:W-:Y:S01]  /*0820*/  IMAD R11, R9, 0x80, R0 ;  /* 0x00000080090b7824 */ /* 0x000fe200078e0200 */
[----:B0-----:R-:W0:Y:S03]  /*0830*/  LDC.64 R12, c[0x0][0x398] ;  /* 0x0000e600ff0c7b82 */ /* 0x001e260000000a00 */
        /* <DEDUP_REMOVED lines=35> */
.L_x_264:
[----:B------:R-:W-:Y:S05]  /*0a70*/  @!P1 EXIT ;  /* 0x000000000000994d */ /* 0x000fea0003800000 */
[----:B------:R-:W-:Y:S02]  /*0a80*/  UISETP.GE.U32.AND UP0, UPT, UR5, 0x4, UPT ;  /* 0x000000040500788c */ /* 0x000fe4000bf06070 */
[----:B------:R-:W-:-:S06]  /*0a90*/  ULOP3.LUT UR4, UR4, 0x3, URZ, 0xc0, !UPT ;  /* 0x0000000304047892 */ /* 0x000fcc000f8ec0ff */
[----:B------:R-:W-:Y:S01]  /*0aa0*/  ISETP.NE.AND P0, PT, RZ, UR4, PT ;  /* 0x00000004ff007c0c */ /* 0x000fe2000bf05270 */
[----:B------:R-:W-:-:S12]  /*0ab0*/  BRA.U !UP0, `(.L_x_265) ;  /* 0x0000000108547547 */ /* 0x000fd8000b800000 */
[----:B------:R-:W-:Y:S01]  /*0ac0*/  LEA R11, R9, R0, 0x7 ;  /* 0x00000000090b7211 */ /* 0x000fe200078e38ff */
[----:B0-----:R-:W0:Y:S04]  /*0ad0*/  LDC.64 R6, c[0x0][0x398] ;  /* 0x0000e600ff067b82 */ /* 0x001e280000000a00 */
        /* <DEDUP_REMOVED lines=19> */
.L_x_265:
[----:B------:R-:W-:Y:S05]  /*0c10*/  @!P0 EXIT ;  /* 0x000000000000894d */ /* 0x000fea0003800000 */
[----:B01----:R-:W0:Y:S01]  /*0c20*/  LDC.64 R12, c[0x0][0x398] ;  /* 0x0000e600ff0c7b82 */ /* 0x003e220000000a00 */
[----:B--2---:R-:W-:Y:S01]  /*0c30*/  LEA R15, R9, R0, 0x7 ;  /* 0x00000000090f7211 */ /* 0x004fe200078e38ff */
[----:B------:R-:W-:-:S12]  /*0c40*/  UIADD3 UR4, UPT, UPT, -UR4, URZ, URZ ;  /* 0x000000ff04047290 */ /* 0x000fd8000fffe1ff */
.L_x_266:
[----:B------:R-:W-:-:S04]  /*0c50*/  IMAD.WIDE R6, R15, 0x4, R4 ;  /* 0x000000040f067825 */ /* 0x000fc800078e0204 */
[C---:B-1----:R-:W-:Y:S02]  /*0c60*/  IMAD.WIDE R8, R15.reuse, 0x4, R2 ;  /* 0x000000040f087825 */ /* 0x042fe400078e0202 */
[----:B------:R-:W0:Y:S04]  /*0c70*/  LDG.E R7, desc[UR6][R6.64] ;  /* 0x0000000606077981 */ /* 0x000e28000c1e1900 */
[----:B------:R-:W2:Y:S01]  /*0c80*/  LDG.E R9, desc[UR6][R8.64] ;  /* 0x0000000608097981 */ /* 0x000ea2000c1e1900 */
[----:B------:R-:W-:Y:S01]  /*0c90*/  UIADD3 UR4, UPT, UPT, UR4, 0x1, URZ ;  /* 0x0000000104047890 */ /* 0x000fe2000fffe0ff */
[----:B------:R-:W-:-:S03]  /*0ca0*/  VIADD R15, R15, 0x80 ;  /* 0x000000800f0f7836 */ /* 0x000fc60000000000 */
[----:B------:R-:W-:Y:S01]  /*0cb0*/  UISETP.NE.AND UP0, UPT, UR4, URZ, UPT ;  /* 0x000000ff0400728c */ /* 0x000fe2000bf05270 */
[----:B0-----:R-:W-:-:S05]  /*0cc0*/  IMAD.WIDE R10, R7, 0x4, R12 ;  /* 0x00000004070a7825 */ /* 0x001fca00078e020c */
[----:B--2---:R1:W-:Y:S03]  /*0cd0*/  STG.E desc[UR6][R10.64], R9 ;  /* 0x000000090a007986 */ /* 0x0043e6000c101906 */
[----:B------:R-:W-:Y:S05]  /*0ce0*/  BRA.U UP0, `(.L_x_266) ;  /* 0xfffffffd00d87547 */ /* 0x000fea000b83ffff */
[----:B------:R-:W-:Y:S05]  /*0cf0*/  EXIT ;  /* 0x000000000000794d */ /* 0x000fea0003800000 */
.L_x_261:
[----:B------:R-:W-:-:S13]  /*0d00*/  ISETP.GE.AND P0, PT, R7, 0x1, PT ;  /* 0x000000010700780c */ /* 0x000fda0003f06270 */
[----:B------:R-:W-:Y:S05]  /*0d10*/  @!P0 EXIT ;  /* 0x000000000000894d */ /* 0x000fea0003800000 */
[C---:B------:R-:W-:Y:S02]  /*0d20*/  ISETP.GE.U32.AND P0, PT, R7.reuse, 0x8, PT ;  /* 0x000000080700780c */ /* 0x040fe40003f06070 */
[----:B------:R-:W-:Y:S02]  /*0d30*/  LOP3.LUT R18, R7, 0x7, RZ, 0xc0, !PT ;  /* 0x0000000707127812 */ /* 0x000fe400078ec0ff */
[----:B------:R-:W-:-:S09]  /*0d40*/  MOV R15, RZ ;  /* 0x000000ff000f7202 */ /* 0x000fd20000000f00 */
[----:B------:R-:W-:Y:S05]  /*0d50*/  @!P0 BRA `(.L_x_267) ;  /* 0x0000000400108947 */ /* 0x000fea0003800000 */
[----:B------:R-:W0:Y:S01]  /*0d60*/  LDC.64 R8, c[0x0][0x398] ;  /* 0x0000e600ff087b82 */ /* 0x000e220000000a00 */
[----:B------:R-:W-:Y:S01]  /*0d70*/  HFMA2 R14, -RZ, RZ, 0, 0 ;  /* 0x00000000ff0e7431 */ /* 0x000fe200000001ff */
[----:B------:R-:W-:-:S07]  /*0d80*/  LOP3.LUT R15, R7, 0x7ffffff8, RZ, 0xc0, !PT ;  /* 0x7ffffff8070f7812 */ /* 0x000fce00078ec0ff */
.L_x_270:
[----:B------:R-:W-:-:S04]  /*0d90*/  LEA R7, R14, R0, 0x7 ;  /* 0x000000000e077211 */ /* 0x000fc800078e38ff */
        /* <DEDUP_REMOVED lines=21> */
[----:B------:R-:W4:Y:S01]  /*0ef0*/  @!P0 LDG.E R29, desc[UR6][R12.64+0x200] ;  /* 0x000200060c1d8981 */ /* 0x000f22000c1e1900 */
[----:B--2---:R-:W-:-:S04]  /*0f00*/  IADD3 R19, PT, PT, R7, 0x180, RZ ;  /* 0x0000018007137810 */ /* 0x004fc80007ffe0ff */
[----:B------:R-:W-:Y:S01]  /*0f10*/  ISETP.GE.AND P1, PT, R19, R6, PT ;  /* 0x000000061300720c */ /* 0x000fe20003f26270 */
[----:B-1----:R-:W-:-:S12]  /*0f20*/  @!P0 IMAD.WIDE R22, R25, 0x4, R16 ;  /* 0x0000000419168825 */ /* 0x002fd800078e0210 */
[----:B------:R-:W1:Y:S01]  /*0f30*/  @!P1 LDC.64 R16, c[0x0][0x398] ;  /* 0x0000e600ff109b82 */ /* 0x000e620000000a00 */
[----:B----4-:R2:W-:Y:S04]  /*0f40*/  @!P0 STG.E desc[UR6][R22.64], R29 ;  /* 0x0000001d16008986 */ /* 0x0105e8000c101906 */
[----:B------:R-:W1:Y:S04]  /*0f50*/  @!P1 LDG.E R19, desc[UR6][R10.64+0x400] ;  /* 0x000400060a139981 */ /* 0x000e68000c1e1900 */
[----:B------:R-:W4:Y:S01]  /*0f60*/  @!P1 LDG.E R25, desc[UR6][R12.64+0x400] ;  /* 0x000400060c199981 */ /* 0x000f22000c1e1900 */
[----:B---3--:R-:W-:-:S04]  /*0f70*/  IADD3 R21, PT, PT, R7, 0x200, RZ ;  /* 0x0000020007157810 */ /* 0x008fc80007ffe0ff */
[----:B------:R-:W-:Y:S01]  /*0f80*/  ISETP.GE.AND P0, PT, R21, R6, PT ;  /* 0x000000061500720c */ /* 0x000fe20003f06270 */
[----:B-1----:R-:W-:-:S12]  /*0f90*/  @!P1 IMAD.WIDE R20, R19, 0x4, R16 ;  /* 0x0000000413149825 */ /* 0x002fd800078e0210 */
[----:B------:R-:W1:Y:S01]  /*0fa0*/  @!P0 LDC.64 R16, c[0x0][0x398] ;  /* 0x0000e600ff108b82 */ /* 0x000e620000000a00 */
[----:B----4-:R3:W-:Y:S04]  /*0fb0*/  @!P1 STG.E desc[UR6][R20.64], R25 ;  /* 0x0000001914009986 */ /* 0x0107e8000c101906 */
        /* <DEDUP_REMOVED lines=10> */
[----:B------:R-:W-:-:S13]  /*1060*/  ISETP.GE.AND P0, PT, R21, R6, PT ;  /* 0x000000061500720c */ /* 0x000fda0003f06270 */
[----:B------:R-:W3:Y:S01]  /*1070*/  @!P0 LDC.64 R20, c[0x0][0x398] ;  /* 0x0000e600ff148b82 */ /* 0x000ee20000000a00 */
[----:B-1----:R-:W-:-:S05]  /*1080*/  @!P1 IMAD.WIDE R16, R19, 0x4, R16 ;  /* 0x0000000413109825 */ /* 0x002fca00078e0210 */
[----:B----4-:R2:W-:Y:S04]  /*1090*/  @!P1 STG.E desc[UR6][R16.64], R29 ;  /* 0x0000001d10009986 */ /* 0x0105e8000c101906 */
[----:B------:R-:W3:Y:S04]  /*10a0*/  @!P0 LDG.E R19, desc[UR6][R10.64+0xa00] ;  /* 0x000a00060a138981 */ /* 0x000ee8000c1e1900 */
[----:B------:R-:W4:Y:S01]  /*10b0*/  @!P0 LDG.E R25, desc[UR6][R12.64+0xa00] ;  /* 0x000a00060c198981 */ /* 0x000f22000c1e1900 */
[----:B------:R-:W-:Y:S01]  /*10c0*/  VIADD R7, R7, 0x380 ;  /* 0x0000038007077836 */ /* 0x000fe20000000000 */
[----:B------:R-:W-:Y:S01]  /*10d0*/  IADD3 R14, PT, PT, R14, 0x8, RZ ;  /* 0x000000080e0e7810 */ /* 0x000fe20007ffe0ff */
[----:B------:R-:W-:Y:S03]  /*10e0*/  BSSY.RECONVERGENT B0, `(.L_x_268) ;  /* 0x000000a000007945 */ /* 0x000fe60003800200 */
[----:B------:R-:W-:Y:S01]  /*10f0*/  ISETP.NE.AND P1, PT, R14, R15, PT ;  /* 0x0000000f0e00720c */ /* 0x000fe20003f25270 */
[----:B---3--:R-:W-:-:S05]  /*1100*/  @!P0 IMAD.WIDE R20, R19, 0x4, R20 ;  /* 0x0000000413148825 */ /* 0x008fca00078e0214 */
[----:B----4-:R2:W-:Y:S01]  /*1110*/  @!P0 STG.E desc[UR6][R20.64], R25 ;  /* 0x0000001914008986 */ /* 0x0105e2000c101906 */
[----:B------:R-:W-:-:S13]  /*1120*/  ISETP.GE.AND P0, PT, R7, R6, PT ;  /* 0x000000060700720c */ /* 0x000fda0003f06270 */
[----:B--2---:R-:W-:Y:S05]  /*1130*/  @P0 BRA `(.L_x_269) ;  /* 0x0000000000100947 */ /* 0x004fea0003800000 */
[----:B------:R-:W0:Y:S04]  /*1140*/  LDG.E R17, desc[UR6][R10.64+0xc00] ;  /* 0x000c00060a117981 */ /* 0x000e28000c1e1900 */
[----:B------:R-:W2:Y:S01]  /*1150*/  LDG.E R13, desc[UR6][R12.64+0xc00] ;  /* 0x000c00060c0d7981 */ /* 0x000ea2000c1e1900 */
[----:B0-----:R-:W-:-:S05]  /*1160*/  IMAD.WIDE R16, R17, 0x4, R8 ;  /* 0x0000000411107825 */ /* 0x001fca00078e0208 */
[----:B--2---:R1:W-:Y:S02]  /*1170*/  STG.E desc[UR6][R16.64], R13 ;  /* 0x0000000d10007986 */ /* 0x0043e4000c101906 */
.L_x_269:
[----:B------:R-:W-:Y:S05]  /*1180*/  BSYNC.RECONVERGENT B0 ;  /* 0x0000000000007941 */ /* 0x000fea0003800200 */
.L_x_268:
[----:B------:R-:W-:Y:S05]  /*1190*/  @P1 BRA `(.L_x_270) ;  /* 0xfffffff800fc1947 */ /* 0x000fea000383ffff */
.L_x_267:
[----:B------:R-:W-:-:S13]  /*11a0*/  ISETP.NE.AND P0, PT, R18, RZ, PT ;  /* 0x000000ff1200720c */ /* 0x000fda0003f05270 */
[----:B------:R-:W-:Y:S05]  /*11b0*/  @!P0 EXIT ;  /* 0x000000000000894d */ /* 0x000fea0003800000 */
[----:B------:R-:W2:Y:S01]  /*11c0*/  LDC R7, c[0x0][0x384] ;  /* 0x0000e100ff077b82 */ /* 0x000ea20000000800 */
[----:B------:R-:W-:Y:S02]  /*11d0*/  ISETP.GE.U32.AND P1, PT, R18, 0x4, PT ;  /* 0x000000041200780c */ /* 0x000fe40003f26070 */
[----:B--2---:R-:W-:-:S04]  /*11e0*/  LOP3.LUT R14, R7, 0x3, RZ, 0xc0, !PT ;  /* 0x00000003070e7812 */ /* 0x004fc800078ec0ff */
[----:B------:R-:W-:-:S07]  /*11f0*/  ISETP.NE.AND P0, PT, R14, RZ, PT ;  /* 0x000000ff0e00720c */ /* 0x000fce0003f05270 */
[----:B------:R-:W-:Y:S06]  /*1200*/  @!P1 BRA `(.L_x_271) ;  /* 0x0000000000949947 */ /* 0x000fec0003800000 */
[----:B0-----:R-:W-:-:S04]  /*1210*/  LEA R9, R15, R0, 0x7 ;  /* 0x000000000f097211 */ /* 0x001fc800078e38ff */
        /* <DEDUP_REMOVED lines=36> */
.L_x_271:
        /* <DEDUP_REMOVED lines=12> */
[----:B------:R-:W-:-:S04]  /*1520*/  IADD3 R17, PT, PT, R17, 0x80, RZ ;  /* 0x0000008011117810 */ /* 0x000fc80007ffe0ff */
        /* <DEDUP_REMOVED lines=11> */
.L_x_272:
[----:B------:R-:W-:Y:S05]  /*15e0*/  @P0 EXIT ;  /* 0x000000000000094d */ /* 0x000fea0003800000 */
[----:B------:R-:W-:-:S04]  /*15f0*/  LEA R15, R15, R0, 0x7 ;  /* 0x000000000f0f7211 */ /* 0x000fc800078e38ff */
[----:B------:R-:W-:-:S13]  /*1600*/  ISETP.GE.AND P0, PT, R15, R6, PT ;  /* 0x000000060f00720c */ /* 0x000fda0003f06270 */
[----:B------:R-:W-:Y:S05]  /*1610*/  @P0 EXIT ;  /* 0x000000000000094d */ /* 0x000fea0003800000 */
[C---:B------:R-:W-:Y:S01]  /*1620*/  IMAD.WIDE R4, R15.reuse, 0x4, R4 ;  /* 0x000000040f047825 */ /* 0x040fe200078e0204 */
[----:B---3--:R-:W3:Y:S03]  /*1630*/  LDC.64 R6, c[0x0][0x398] ;  /* 0x0000e600ff067b82 */ /* 0x008ee60000000a00 */
[----:B------:R-:W-:Y:S02]  /*1640*/  IMAD.WIDE R2, R15, 0x4, R2 ;  /* 0x000000040f027825 */ /* 0x000fe400078e0202 */
[----:B------:R-:W3:Y:S04]  /*1650*/  LDG.E R5, desc[UR6][R4.64] ;  /* 0x0000000604057981 */ /* 0x000ee8000c1e1900 */
[----:B------:R-:W4:Y:S01]  /*1660*/  LDG.E R3, desc[UR6][R2.64] ;  /* 0x0000000602037981 */ /* 0x000f22000c1e1900 */
[----:B---3--:R-:W-:-:S05]  /*1670*/  IMAD.WIDE R6, R5, 0x4, R6 ;  /* 0x0000000405067825 */ /* 0x008fca00078e0206 */
[----:B----4-:R-:W-:Y:S01]  /*1680*/  STG.E desc[UR6][R6.64], R3 ;  /* 0x0000000306007986 */ /* 0x010fe2000c101906 */
[----:B------:R-:W-:Y:S05]  /*1690*/  EXIT ;  /* 0x000000000000794d */ /* 0x000fea0003800000 */
.L_x_273:
        /* <DEDUP_REMOVED lines=14> */
.L_x_807:


//--------------------- .text._ZN3cub18CUB_300001_SM_10006detail9transform16transform_kernelINS2_10policy_hubILb1EN4cuda3std3__45tupleIJN6thrust24THRUST_300001_SM_1000_NS17counting_iteratorIiNSA_11use_defaultESC_SC_EEEEEE10policy1000ElNS7_10__identityENSA_6detail15normal_iteratorINSA_10device_ptrIiEEEEJSD_EEEvT0_iT1_T2_DpNS2_10kernel_argIT3_EE --------------------------
	.section	.text._ZN3cub18CUB_300001_SM_10006detail9transform16transform_kernelINS2_10policy_hubILb1EN4cuda3std3__45tupleIJN6thrust24THRUST_300001_SM_1000_NS17counting_iteratorIiNSA_11use_defaultESC_SC_EEEEEE10policy1000ElNS7_10__identityENSA_6detail15normal_iteratorINSA_10device_ptrIiEEEEJSD_EEEvT0_iT1_T2_DpNS2_10kernel_argIT3_EE,"ax",@progbits
	.align	128
        .global         _ZN3cub18CUB_300001_SM_10006detail9transform16transform_kernelINS2_10policy_hubILb1EN4cuda3std3__45tupleIJN6thrust24THRUST_300001_SM_1000_NS17counting_iteratorIiNSA_11use_defaultESC_SC_EEEEEE10policy1000ElNS7_10__identityENSA_6detail15normal_iteratorINSA_10device_ptrIiEEEEJSD_EEEvT0_iT1_T2_DpNS2_10kernel_argIT3_EE
        .type           _ZN3cub18CUB_300001_SM_10006detail9transform16transform_kernelINS2_10policy_hubILb1EN4cuda3std3__45tupleIJN6thrust24THRUST_300001_SM_1000_NS17counting_iteratorIiNSA_11use_defaultESC_SC_EEEEEE10policy1000ElNS7_10__identityENSA_6detail15normal_iteratorINSA_10device_ptrIiEEEEJSD_EEEvT0_iT1_T2_DpNS2_10kernel_argIT3_EE,@function
        .size           _ZN3cub18CUB_300001_SM_10006detail9transform16transform_kernelINS2_10policy_hubILb1EN4cuda3std3__45tupleIJN6thrust24THRUST_300001_SM_1000_NS17counting_iteratorIiNSA_11use_defaultESC_SC_EEEEEE10policy1000ElNS7_10__identityENSA_6detail15normal_iteratorINSA_10device_ptrIiEEEEJSD_EEEvT0_iT1_T2_DpNS2_10kernel_argIT3_EE,(.L_x_808 - _ZN3cub18CUB_300001_SM_10006detail9transform16transform_kernelINS2_10policy_hubILb1EN4cuda3std3__45tupleIJN6thrust24THRUST_300001_SM_1000_NS17counting_iteratorIiNSA_11use_defaultESC_SC_EEEEEE10policy1000ElNS7_10__identityENSA_6detail15normal_iteratorINSA_10device_ptrIiEEEEJSD_EEEvT0_iT1_T2_DpNS2_10kernel_argIT3_EE)
        .other          _ZN3cub18CUB_300001_SM_10006detail9transform16transform_kernelINS2_10policy_hubILb1EN4cuda3std3__45tupleIJN6thrust24THRUST_300001_SM_1000_NS17counting_iteratorIiNSA_11use_defaultESC_SC_EEEEEE10policy1000ElNS7_10__identityENSA_6detail15normal_iteratorINSA_10device_ptrIiEEEEJSD_EEEvT0_iT1_T2_DpNS2_10kernel_argIT3_EE,@"STO_CUDA_ENTRY STV_DEFAULT"
_ZN3cub18CUB_300001_SM_10006detail9transform16transform_kernelINS2_10policy_hubILb1EN4cuda3std3__45tupleIJN6thrust24THRUST_300001_SM_1000_NS17counting_iteratorIiNSA_11use_defaultESC_SC_EEEEEE10policy1000ElNS7_10__identityENSA_6detail15normal_iteratorINSA_10device_ptrIiEEEEJSD_EEEvT0_iT1_T2_DpNS2_10kernel_argIT3_EE:
.text._ZN3cub18CUB_300001_SM_10006detail9transform16transform_kernelINS2_10policy_hubILb1EN4cuda3std3__45tupleIJN6thrust24THRUST_300001_SM_1000_NS17counting_iteratorIiNSA_11use_defaultESC_SC_EEEEEE10policy1000ElNS7_10__identityENSA_6detail15normal_iteratorINSA_10device_ptrIiEEEEJSD_EEEvT0_iT1_T2_DpNS2_10kernel_argIT3_EE:
[----:B------:R-:W-:Y:S08]  /*0000*/  LDC R1, c[0x0][0x37c] ;  /* 0x0000df00ff017b82 */ /* 0x000ff00000000800 */
[----:B------:R-:W0:Y:S01]  /*0010*/  LDC R5, c[0x0][0x388] ;  /* 0x0000e200ff057b82 */ /* 0x000e220000000800 */
[----:B------:R-:W1:Y:S07]  /*0020*/  LDCU.64 UR6, c[0x0][0x380] ;  /* 0x00007000ff0677ac */ /* 0x000e6e0008000a00 */
[----:B------:R-:W2:Y:S08]  /*0030*/  S2UR UR4, SR_CTAID.X ;  /* 0x00000000000479c3 */ /* 0x000eb00000002500 */
[----:B------:R-:W3:Y:S01]  /*0040*/  LDC.64 R10, c[0x0][0x390] ;  /* 0x0000e400ff0a7b82 */ /* 0x000ee20000000a00 */
[----:B0-----:R-:W-:-:S05]  /*0050*/  IMAD.SHL.U32 R3, R5, 0x80, RZ ;  /* 0x0000008005037824 */ /* 0x001fca00078e00ff */
[----:B------:R-:W-:Y:S01]  /*0060*/  SHF.R.S32.HI R0, RZ, 0x1f, R3 ;  /* 0x0000001fff007819 */ /* 0x000fe20000011403 */
[----:B--2---:R-:W-:-:S04]  /*0070*/  IMAD.WIDE.U32 R6, R3, UR4, RZ ;  /* 0x0000000403067c25 */ /* 0x004fc8000f8e00ff */
[----:B------:R-:W-:Y:S01]  /*0080*/  IMAD R9, R0, UR4, RZ ;  /* 0x0000000400097c24 */ /* 0x000fe2000f8e02ff */
[C---:B-1----:R-:W-:Y:S01]  /*0090*/  IADD3 R4, P0, PT, -R6.reuse, UR6, RZ ;  /* 0x0000000606047c10 */ /* 0x042fe2000ff1e1ff */
[----:B------:R-:W0:Y:S02]  /*00a0*/  LDCU UR6, c[0x0][0x398] ;  /* 0x00007300ff0677ac */ /* 0x000e240008000800 */
[----:B------:R-:W-:Y:S01]  /*00b0*/  IMAD.IADD R8, R7, 0x1, R9 ;  /* 0x0000000107087824 */ /* 0x000fe200078e0209 */
[----:B---3--:R-:W-:Y:S01]  /*00c0*/  LEA R2, P1, R6, R10, 0x2 ;  /* 0x0000000a06027211 */ /* 0x008fe200078210ff */
[----:B------:R-:W1:Y:S03]  /*00d0*/  LDCU.64 UR4, c[0x0][0x358] ;  /* 0x00006b00ff0477ac */ /* 0x000e660008000a00 */
[----:B------:R-:W-:Y:S02]  /*00e0*/  IADD3.X R7, PT, PT, ~R8, UR7, RZ, P0, !PT ;  /* 0x0000000708077c10 */ /* 0x000fe400087fe5ff */
[----:B------:R-:W-:-:S04]  /*00f0*/  ISETP.LT.U32.AND P0, PT, R4, R3, PT ;  /* 0x000000030400720c */ /* 0x000fc80003f01070 */
[----:B------:R-:W-:-:S04]  /*0100*/  ISETP.LT.AND.EX P0, PT, R7, R0, PT, P0 ;  /* 0x000000000700720c */ /* 0x000fc80003f01300 */
[----:B------:R-:W-:Y:S01]  /*0110*/  SEL R4, R4, R3, P0 ;  /* 0x0000000304047207 */ /* 0x000fe20000000000 */
[----:B0-----:R-:W-:-:S03]  /*0120*/  VIADD R0, R6, UR6 ;  /* 0x0000000606007c36 */ /* 0x001fc60008000000 */
[----:B------:R-:W-:Y:S02]  /*0130*/  ISETP.NE.AND P0, PT, R3, R4, PT ;  /* 0x000000040300720c */ /* 0x000fe40003f05270 */
[----:B------:R-:W-:-:S11]  /*0140*/  LEA.HI.X R3, R6, R11, R8, 0x2, P1 ;  /* 0x0000000b06037211 */ /* 0x000fd600008f1408 */
[----:B-1----:R-:W-:Y:S05]  /*0150*/  @!P0 BRA `(.L_x_274) ;  /* 0x0000000800048947 */ /* 0x002fea0003800000 */
[----:B------:R-:W-:-:S13]  /*0160*/  ISETP.GE.AND P0, PT, R5, 0x1, PT ;  /* 0x000000010500780c */ /* 0x000fda0003f06270 */
[----:B------:R-:W-:Y:S05]  /*0170*/  @!P0 EXIT ;  /* 0x000000000000894d */ /* 0x000fea0003800000 */
[----:B------:R-:W0:Y:S01]  /*0180*/  S2R R9, SR_TID.X ;  /* 0x0000000000097919 */ /* 0x000e220000002100 */
[C---:B------:R-:W-:Y:S01]  /*0190*/  ISETP.GE.U32.AND P0, PT, R5.reuse, 0x8, PT ;  /* 0x000000080500780c */ /* 0x040fe20003f06070 */
[----:B------:R-:W-:Y:S01]  /*01a0*/  IMAD.MOV.U32 R8, RZ, RZ, RZ ;  /* 0x000000ffff087224 */ /* 0x000fe200078e00ff */
[----:B------:R-:W-:-:S11]  /*01b0*/  LOP3.LUT R10, R5, 0x7, RZ, 0xc0, !PT ;  /* 0x00000007050a7812 */ /* 0x000fd600078ec0ff */
[----:B------:R-:W-:Y:S05]  /*01c0*/  @!P0 BRA `(.L_x_275) ;  /* 0x0000000400288947 */ /* 0x000fea0003800000 */
[CC--:B0-----:R-:W-:Y:S01]  /*01d0*/  ISETP.GE.AND P2, PT, R9.reuse, R4.reuse, PT ;  /* 0x000000040900720c */ /* 0x0c1fe20003f46270 */
[C---:B------:R-:W-:Y:S01]  /*01e0*/  VIADD R17, R9.reuse, 0x180 ;  /* 0x0000018009117836 */ /* 0x040fe20000000000 */
[C---:B------:R-:W-:Y:S01]  /*01f0*/  IADD3 R13, PT, PT, R9.reuse, 0x80, RZ ;  /* 0x00000080090d7810 */ /* 0x040fe20007ffe0ff */
[C---:B------:R-:W-:Y:S01]  /*0200*/  VIADD R21, R9.reuse, 0x280 ;  /* 0x0000028009157836 */ /* 0x040fe20000000000 */
[C---:B------:R-:W-:Y:S01]  /*0210*/  IADD3 R19, PT, PT, R9.reuse, 0x200, RZ ;  /* 0x0000020009137810 */ /* 0x040fe20007ffe0ff */
[----:B------:R-:W-:Y:S01]  /*0220*/  VIADD R23, R9, 0x300 ;  /* 0x0000030009177836 */ /* 0x000fe20000000000 */
[-C--:B------:R-:W-:Y:S01]  /*0230*/  ISETP.GE.AND P1, PT, R13, R4.reuse, PT ;  /* 0x000000040d00720c */ /* 0x080fe20003f26270 */
[----:B------:R-:W-:Y:S01]  /*0240*/  VIADD R25, R9, 0x380 ;  /* 0x0000038009197836 */ /* 0x000fe20000000000 */
[-C--:B------:R-:W-:Y:S01]  /*0250*/  ISETP.GE.AND P3, PT, R19, R4.reuse, PT ;  /* 0x000000041300720c */ /* 0x080fe20003f66270 */
[----:B------:R-:W-:Y:S01]  /*0260*/  VIADD R15, R9, 0x100 ;  /* 0x00000100090f7836 */ /* 0x000fe20000000000 */
[----:B------:R-:W-:-:S02]  /*0270*/  ISETP.GE.AND P4, PT, R21, R4, PT ;  /* 0x000000041500720c */ /* 0x000fc40003f86270 */
[-C--:B------:R-:W-:Y:S01]  /*0280*/  ISETP.GE.AND P5, PT, R23, R4.reuse, PT ;  /* 0x000000041700720c */ /* 0x080fe20003fa6270 */
[C---:B------:R-:W-:Y:S01]  /*0290*/  @!P2 IMAD.IADD R11, R0.reuse, 0x1, R9 ;  /* 0x00000001000ba824 */ /* 0x040fe200078e0209 */
[-C--:B------:R-:W-:Y:S01]  /*02a0*/  ISETP.GE.AND P6, PT, R25, R4.reuse, PT ;  /* 0x000000041900720c */ /* 0x080fe20003fc6270 */
[----:B------:R-:W-:Y:S01]  /*02b0*/  @!P2 IMAD.WIDE.U32 R6, R9, 0x4, R2 ;  /* 0x000000040906a825 */ /* 0x000fe200078e0002 */
[-C--:B------:R-:W-:Y:S02]  /*02c0*/  ISETP.GE.AND P0, PT, R15, R4.reuse, PT ;  /* 0x000000040f00720c */ /* 0x080fe40003f06270 */
[----:B------:R-:W-:Y:S02]  /*02d0*/  LOP3.LUT R8, R5, 0x7ffffff8, RZ, 0xc0, !PT ;  /* 0x7ffffff805087812 */ /* 0x000fe400078ec0ff */
[----:B------:R0:W-:Y:S01]  /*02e0*/  @!P2 STG.E desc[UR4][R6.64], R11 ;  /* 0x0000000b0600a986 */ /* 0x0001e2000c101904 */
[----:B------:R-:W-:Y:S01]  /*02f0*/  ISETP.GE.AND P2, PT, R17, R4, PT ;  /* 0x000000041100720c */ /* 0x000fe20003f46270 */
[C---:B------:R-:W-:Y:S01]  /*0300*/  @!P3 IMAD.IADD R19, R0.reuse, 0x1, R19 ;  /* 0x000000010013b824 */ /* 0x040fe200078e0213 */
[----:B------:R-:W-:-:S02]  /*0310*/  @!P4 IADD3 R21, PT, PT, R0, R21, RZ ;  /* 0x000000150015c210 */ /* 0x000fc40007ffe0ff */
[C---:B------:R-:W-:Y:S02]  /*0320*/  @!P5 IMAD.IADD R23, R0.reuse, 0x1, R23 ;  /* 0x000000010017d824 */ /* 0x040fe400078e0217 */
[C---:B------:R-:W-:Y:S02]  /*0330*/  @!P6 IMAD.IADD R25, R0.reuse, 0x1, R25 ;  /* 0x000000010019e824 */ /* 0x040fe400078e0219 */
[C---:B------:R-:W-:Y:S02]  /*0340*/  @!P0 IMAD.IADD R15, R0.reuse, 0x1, R15 ;  /* 0x00000001000f8824 */ /* 0x040fe400078e020f */
[----:B0-----:R-:W-:Y:S01]  /*0350*/  IMAD.WIDE R6, R13, 0x4, R2 ;  /* 0x000000040d067825 */ /* 0x001fe200078e0202 */
[----:B------:R-:W-:-:S03]  /*0360*/  @!P1 IADD3 R13, PT, PT, R0, R13, RZ ;  /* 0x0000000d000d9210 */ /* 0x000fc60007ffe0ff */
[----:B------:R-:W-:Y:S01]  /*0370*/  @!P2 IMAD.IADD R17, R0, 0x1, R17 ;  /* 0x000000010011a824 */ /* 0x000fe200078e0211 */
[----:B------:R1:W-:Y:S04]  /*0380*/  @!P3 STG.E desc[UR4][R6.64+0x600], R19 ;  /* 0x000600130600b986 */ /* 0x0003e8000c101904 */
[----:B------:R1:W-:Y:S04]  /*0390*/  @!P1 STG.E desc[UR4][R6.64], R13 ;  /* 0x0000000d06009986 */ /* 0x0003e8000c101904 */
[----:B------:R1:W-:Y:S04]  /*03a0*/  @!P2 STG.E desc[UR4][R6.64+0x400], R17 ;  /* 0x000400110600a986 */ /* 0x0003e8000c101904 */
[----:B------:R1:W-:Y:S04]  /*03b0*/  @!P4 STG.E desc[UR4][R6.64+0x800], R21 ;  /* 0x000800150600c986 */ /* 0x0003e8000c101904 */
[----:B------:R1:W-:Y:S04]  /*03c0*/  @!P5 STG.E desc[UR4][R6.64+0xa00], R23 ;  /* 0x000a00170600d986 */ /* 0x0003e8000c101904 */
[----:B------:R1:W-:Y:S04]  /*03d0*/  @!P6 STG.E desc[UR4][R6.64+0xc00], R25 ;  /* 0x000c00190600e986 */ /* 0x0003e8000c101904 */
[----:B------:R1:W-:Y:S01]  /*03e0*/  @!P0 STG.E desc[UR4][R6.64+0x200], R15 ;  /* 0x0002000f06008986 */ /* 0x0003e2000c101904 */
[----:B------:R-:W-:-:S13]  /*03f0*/  ISETP.NE.AND P0, PT, R8, 0x8, PT ;  /* 0x000000080800780c */ /* 0x000fda0003f05270 */
[----:B-1----:R-:W-:Y:S05]  /*0400*/  @!P0 BRA `(.L_x_275) ;  /* 0x0000000000988947 */ /* 0x002fea0003800000 */
[----:B------:R-:W-:-:S07]  /*0410*/  IMAD.MOV.U32 R12, RZ, RZ, 0x8 ;  /* 0x00000008ff0c7424 */ /* 0x000fce00078e00ff */
.L_x_276:
[C---:B------:R-:W-:Y:S02]  /*0420*/  LEA R11, R12.reuse, R9, 0x7 ;  /* 0x000000090c0b7211 */ /* 0x040fe400078e38ff */
[----:B------:R-:W-:Y:S02]  /*0430*/  IADD3 R12, PT, PT, R12, 0x8, RZ ;  /* 0x000000080c0c7810 */ /* 0x000fe40007ffe0ff */
[CC--:B------:R-:W-:Y:S01]  /*0440*/  ISETP.GE.AND P2, PT, R11.reuse, R4.reuse, PT ;  /* 0x000000040b00720c */ /* 0x0c0fe20003f46270 */
        /* <DEDUP_REMOVED lines=11> */
[----:B------:R-:W-:Y:S01]  /*0500*/  @!P2 IMAD.IADD R5, R0, 0x1, R11 ;  /* 0x000000010005a824 */ /* 0x000fe200078e020b */
[-C--:B------:R-:W-:Y:S01]  /*0510*/  ISETP.GE.AND P6, PT, R25, R4.reuse, PT ;  /* 0x000000041900720c */ /* 0x080fe20003fc6270 */
[----:B------:R-:W-:Y:S01]  /*0520*/  @!P2 IMAD.WIDE.U32 R6, R11, 0x4, R2 ;  /* 0x000000040b06a825 */ /* 0x000fe200078e0002 */
[----:B------:R-:W-:-:S04]  /*0530*/  ISETP.GE.AND P0, PT, R19, R4, PT ;  /* 0x000000041300720c */ /* 0x000fc80003f06270 */
[----:B------:R0:W-:Y:S01]  /*0540*/  @!P2 STG.E desc[UR4][R6.64], R5 ;  /* 0x000000050600a986 */ /* 0x0001e2000c101904 */
[----:B------:R-:W-:Y:S02]  /*0550*/  ISETP.GE.AND P2, PT, R17, R4, PT ;  /* 0x000000041100720c */ /* 0x000fe40003f46270 */
[C---:B------:R-:W-:Y:S01]  /*0560*/  @!P3 IADD3 R15, PT, PT, R0.reuse, R15, RZ ;  /* 0x0000000f000fb210 */ /* 0x040fe20007ffe0ff */
[C---:B------:R-:W-:Y:S02]  /*0570*/  @!P4 IMAD.IADD R13, R0.reuse, 0x1, R13 ;  /* 0x00000001000dc824 */ /* 0x040fe400078e020d */
[----:B------:R-:W-:-:S03]  /*0580*/  @!P5 IMAD.IADD R11, R0, 0x1, R23 ;  /* 0x00000001000bd824 */ /* 0x000fc600078e0217 */
[----:B------:R-:W-:Y:S02]  /*0590*/  @!P0 IMAD.IADD R19, R0, 0x1, R19 ;  /* 0x0000000100138824 */ /* 0x000fe400078e0213 */
[----:B0-----:R-:W-:-:S04]  /*05a0*/  IMAD.WIDE R6, R21, 0x4, R2 ;  /* 0x0000000415067825 */ /* 0x001fc800078e0202 */
[C---:B------:R-:W-:Y:S01]  /*05b0*/  @!P1 IMAD.IADD R21, R0.reuse, 0x1, R21 ;  /* 0x0000000100159824 */ /* 0x040fe200078e0215 */
[----:B------:R1:W-:Y:S01]  /*05c0*/  @!P3 STG.E desc[UR4][R6.64+0x600], R15 ;  /* 0x0006000f0600b986 */ /* 0x0003e2000c101904 */
[C---:B------:R-:W-:Y:S02]  /*05d0*/  @!P2 IMAD.IADD R17, R0.reuse, 0x1, R17 ;  /* 0x000000010011a824 */ /* 0x040fe400078e0211 */
[----:B------:R-:W-:Y:S01]  /*05e0*/  @!P6 IMAD.IADD R5, R0, 0x1, R25 ;  /* 0x000000010005e824 */ /* 0x000fe200078e0219 */
[----:B------:R1:W-:Y:S04]  /*05f0*/  @!P1 STG.E desc[UR4][R6.64], R21 ;  /* 0x0000001506009986 */ /* 0x0003e8000c101904 */
[----:B------:R1:W-:Y:S04]  /*0600*/  @!P2 STG.E desc[UR4][R6.64+0x400], R17 ;  /* 0x000400110600a986 */ /* 0x0003e8000c101904 */
[----:B------:R1:W-:Y:S04]  /*0610*/  @!P4 STG.E desc[UR4][R6.64+0x800], R13 ;  /* 0x0008000d0600c986 */ /* 0x0003e8000c101904 */
[----:B------:R1:W-:Y:S04]  /*0620*/  @!P5 STG.E desc[UR4][R6.64+0xa00], R11 ;  /* 0x000a000b0600d986 */ /* 0x0003e8000c101904 */
[----:B------:R1:W-:Y:S04]  /*0630*/  @!P6 STG.E desc[UR4][R6.64+0xc00], R5 ;  /* 0x000c00050600e986 */ /* 0x0003e8000c101904 */
[----:B------:R1:W-:Y:S01]  /*0640*/  @!P0 STG.E desc[UR4][R6.64+0x200], R19 ;  /* 0x0002001306008986 */ /* 0x0003e2000c101904 */
[----:B------:R-:W-:-:S13]  /*0650*/  ISETP.NE.AND P0, PT, R12, R8, PT ;  /* 0x000000080c00720c */ /* 0x000fda0003f05270 */
[----:B-1----:R-:W-:Y:S05]  /*0660*/  @P0 BRA `(.L_x_276) ;  /* 0xfffffffc006c0947 */ /* 0x002fea000383ffff */
.L_x_275:
[----:B------:R-:W-:-:S13]  /*0670*/  ISETP.NE.AND P0, PT, R10, RZ, PT ;  /* 0x000000ff0a00720c */ /* 0x000fda0003f05270 */
[----:B------:R-:W-:Y:S05]  /*0680*/  @!P0 EXIT ;  /* 0x000000000000894d */ /* 0x000fea0003800000 */
[----:B------:R-:W1:Y:S01]  /*0690*/  LDC R12, c[0x0][0x388] ;  /* 0x0000e200ff0c7b82 */ /* 0x000e620000000800 */
[----:B------:R-:W-:Y:S02]  /*06a0*/  ISETP.GE.U32.AND P0, PT, R10, 0x4, PT ;  /* 0x000000040a00780c */ /* 0x000fe40003f06070 */
[----:B-1----:R-:W-:-:S04]  /*06b0*/  LOP3.LUT R14, R12, 0x3, RZ, 0xc0, !PT ;  /* 0x000000030c0e7812 */ /* 0x002fc800078ec0ff */
[----:B------:R-:W-:-:S07]  /*06c0*/  ISETP.NE.AND P4, PT, R14, RZ, PT ;  /* 0x000000ff0e00720c */ /* 0x000fce0003f85270 */
[----:B------:R-:W-:Y:S06]  /*06d0*/  @!P0 BRA `(.L_x_277) ;  /* 0x0000000000488947 */ /* 0x000fec0003800000 */
[C---:B0-----:R-:W-:Y:S02]  /*06e0*/  IMAD R5, R8.reuse, 0x80, R9 ;  /* 0x0000008008057824 */ /* 0x041fe400078e0209 */
[----:B------:R-:W-:Y:S02]  /*06f0*/  VIADD R8, R8, 0x4 ;  /* 0x0000000408087836 */ /* 0x000fe40000000000 */
[C---:B------:R-:W-:Y:S01]  /*0700*/  VIADD R11, R5.reuse, 0x80 ;  /* 0x00000080050b7836 */ /* 0x040fe20000000000 */
[C---:B------:R-:W-:Y:S01]  /*0710*/  IADD3 R15, PT, PT, R5.reuse, 0x180, RZ ;  /* 0x00000180050f7810 */ /* 0x040fe20007ffe0ff */
[C---:B------:R-:W-:Y:S01]  /*0720*/  VIADD R13, R5.reuse, 0x100 ;  /* 0x00000100050d7836 */ /* 0x040fe20000000000 */
[CC--:B------:R-:W-:Y:S01]  /*0730*/  ISETP.GE.AND P0, PT, R5.reuse, R4.reuse, PT ;  /* 0x000000040500720c */ /* 0x0c0fe20003f06270 */
[----:B------:R-:W-:Y:S01]  /*0740*/  IMAD.WIDE R6, R5, 0x4, R2 ;  /* 0x0000000405067825 */ /* 0x000fe200078e0202 */
[-C--:B------:R-:W-:Y:S02]  /*0750*/  ISETP.GE.AND P1, PT, R11, R4.reuse, PT ;  /* 0x000000040b00720c */ /* 0x080fe40003f26270 */
[----:B------:R-:W-:-:S02]  /*0760*/  ISETP.GE.AND P2, PT, R13, R4, PT ;  /* 0x000000040d00720c */ /* 0x000fc40003f46270 */
[----:B------:R-:W-:-:S07]  /*0770*/  ISETP.GE.AND P3, PT, R15, R4, PT ;  /* 0x000000040f00720c */ /* 0x000fce0003f66270 */
[C---:B------:R-:W-:Y:S02]  /*0780*/  @!P0 IMAD.IADD R5, R0.reuse, 0x1, R5 ;  /* 0x0000000100058824 */ /* 0x040fe400078e0205 */
[C---:B------:R-:W-:Y:S02]  /*0790*/  @!P1 IMAD.IADD R11, R0.reuse, 0x1, R11 ;  /* 0x00000001000b9824 */ /* 0x040fe400078e020b */
[C---:B------:R-:W-:Y:S01]  /*07a0*/  @!P2 IMAD.IADD R13, R0.reuse, 0x1, R13 ;  /* 0x00000001000da824 */ /* 0x040fe200078e020d */
[----:B------:R1:W-:Y:S01]  /*07b0*/  @!P0 STG.E desc[UR4][R6.64], R5 ;  /* 0x0000000506008986 */ /* 0x0003e2000c101904 */
[----:B------:R-:W-:-:S03]  /*07c0*/  @!P3 IADD3 R15, PT, PT, R0, R15, RZ ;  /* 0x0000000f000fb210 */ /* 0x000fc60007ffe0ff */
[----:B------:R1:W-:Y:S04]  /*07d0*/  @!P1 STG.E desc[UR4][R6.64+0x200], R11 ;  /* 0x0002000b06009986 */ /* 0x0003e8000c101904 */
[----:B------:R1:W-:Y:S04]  /*07e0*/  @!P2 STG.E desc[UR4][R6.64+0x400], R13 ;  /* 0x0004000d0600a986 */ /* 0x0003e8000c101904 */
[----:B------:R1:W-:Y:S02]  /*07f0*/  @!P3 STG.E desc[UR4][R6.64+0x600], R15 ;  /* 0x0006000f0600b986 */ /* 0x0003e4000c101904 */
.L_x_277:
[----:B------:R-:W-:Y:S05]  /*0800*/  @!P4 EXIT ;  /* 0x000000000000c94d */ /* 0x000fea0003800000 */
[----:B------:R-:W-:Y:S02]  /*0810*/  ISETP.NE.AND P0, PT, R14, 0x1, PT ;  /* 0x000000010e00780c */ /* 0x000fe40003f05270 */
[----:B-1----:R-:W-:-:S04]  /*0820*/  LOP3.LUT R5, R12, 0x1, RZ, 0xc0, !PT ;  /* 0x000000010c057812 */ /* 0x002fc800078ec0ff */
[----:B------:R-:W-:-:S07]  /*0830*/  ISETP.NE.U32.AND P2, PT, R5, 0x1, PT ;  /* 0x000000010500780c */ /* 0x000fce0003f45070 */
[----:B------:R-:W-:Y:S06]  /*0840*/  @!P0 BRA `(.L_x_278) ;  /* 0x0000000000288947 */ /* 0x000fec0003800000 */
[C---:B0-----:R-:W-:Y:S02]  /*0850*/  IMAD R5, R8.reuse, 0x80, R9 ;  /* 0x0000008008057824 */ /* 0x041fe400078e0209 */
[----:B------:R-:W-:Y:S02]  /*0860*/  VIADD R8, R8, 0x2 ;  /* 0x0000000208087836 */ /* 0x000fe40000000000 */
[C---:B------:R-:W-:Y:S01]  /*0870*/  VIADD R11, R5.reuse, 0x80 ;  /* 0x00000080050b7836 */ /* 0x040fe20000000000 */
[C---:B------:R-:W-:Y:S01]  /*0880*/  ISETP.GE.AND P0, PT, R5.reuse, R4, PT ;  /* 0x000000040500720c */ /* 0x040fe20003f06270 */
[----:B------:R-:W-:-:S03]  /*0890*/  IMAD.WIDE R6, R5, 0x4, R2 ;  /* 0x0000000405067825 */ /* 0x000fc600078e0202 */
[----:B------:R-:W-:-:S09]  /*08a0*/  ISETP.GE.AND P1, PT, R11, R4, PT ;  /* 0x000000040b00720c */ /* 0x000fd20003f26270 */
[----:B------:R-:W-:-:S04]  /*08b0*/  @!P0 IADD3 R5, PT, PT, R0, R5, RZ ;  /* 0x0000000500058210 */ /* 0x000fc80007ffe0ff */
[----:B------:R-:W-:Y:S01]  /*08c0*/  @!P1 IMAD.IADD R11, R0, 0x1, R11 ;  /* 0x00000001000b9824 */ /* 0x000fe200078e020b */
[----:B------:R1:W-:Y:S04]  /*08d0*/  @!P0 STG.E desc[UR4][R6.64], R5 ;  /* 0x0000000506008986 */ /* 0x0003e8000c101904 */
[----:B------:R1:W-:Y:S02]  /*08e0*/  @!P1 STG.E desc[UR4][R6.64+0x200], R11 ;  /* 0x0002000b06009986 */ /* 0x0003e4000c101904 */
.L_x_278:
[----:B------:R-:W-:Y:S05]  /*08f0*/  @P2 EXIT ;  /* 0x000000000000294d */ /* 0x000fea0003800000 */
[----:B0-----:R-:W-:-:S05]  /*0900*/  IMAD R9, R8, 0x80, R9 ;  /* 0x0000008008097824 */ /* 0x001fca00078e0209 */
[----:B------:R-:W-:-:S13]  /*0910*/  ISETP.GE.AND P0, PT, R9, R4, PT ;  /* 0x000000040900720c */ /* 0x000fda0003f06270 */
[----:B------:R-:W-:Y:S05]  /*0920*/  @P0 EXIT ;  /* 0x000000000000094d */ /* 0x000fea0003800000 */
[----:B-1----:R-:W-:Y:S01]  /*0930*/  IADD3 R5, PT, PT, R0, R9, RZ ;  /* 0x0000000900057210 */ /* 0x002fe20007ffe0ff */
[----:B------:R-:W-:-:S05]  /*0940*/  IMAD.WIDE R2, R9, 0x4, R2 ;  /* 0x0000000409027825 */ /* 0x000fca00078e0202 */
[----:B------:R-:W-:Y:S01]  /*0950*/  STG.E desc[UR4][R2.64], R5 ;  /* 0x0000000502007986 */ /* 0x000fe2000c101904 */
[----:B------:R-:W-:Y:S05]  /*0960*/  EXIT ;  /* 0x000000000000794d */ /* 0x000fea0003800000 */
.L_x_274:
[----:B------:R-:W-:-:S13]  /*0970*/  ISETP.GE.AND P0, PT, R5, 0x1, PT ;  /* 0x000000010500780c */ /* 0x000fda0003f06270 */
[----:B------:R-:W-:Y:S05]  /*0980*/  @!P0 EXIT ;  /* 0x000000000000894d */ /* 0x000fea0003800000 */
[----:B------:R-:W0:Y:S01]  /*0990*/  S2R R4, SR_TID.X ;  /* 0x0000000000047919 */ /* 0x000e220000002100 */
[C---:B------:R-:W-:Y:S01]  /*09a0*/  ISETP.GE.U32.AND P0, PT, R5.reuse, 0x8, PT ;  /* 0x000000080500780c */ /* 0x040fe20003f06070 */
[----:B------:R-:W-:Y:S01]  /*09b0*/  IMAD.MOV.U32 R9, RZ, RZ, RZ ;  /* 0x000000ffff097224 */ /* 0x000fe200078e00ff */
[----:B------:R-:W-:-:S04]  /*09c0*/  LOP3.LUT R12, R5, 0x7, RZ, 0xc0, !PT ;  /* 0x00000007050c7812 */ /* 0x000fc800078ec0ff */
[----:B------:R-:W-:-:S07]  /*09d0*/  ISETP.NE.AND P1, PT, R12, RZ, PT ;  /* 0x000000ff0c00720c */ /* 0x000fce0003f25270 */
[----:B------:R-:W-:Y:S06]  /*09e0*/  @!P0 BRA `(.L_x_279) ;  /* 0x0000000000648947 */ /* 0x000fec0003800000 */
[----:B------:R-:W-:Y:S01]  /*09f0*/  LOP3.LUT R9, R5, 0x7ffffff8, RZ, 0xc0, !PT ;  /* 0x7ffffff805097812 */ /* 0x000fe200078ec0ff */
[----:B------:R-:W-:-:S07]  /*0a00*/  IMAD.MOV.U32 R8, RZ, RZ, RZ ;  /* 0x000000ffff087224 */ /* 0x000fce00078e00ff */
.L_x_280:
[C---:B01----:R-:W-:Y:S02]  /*0a10*/  IMAD R11, R8.reuse, 0x80, R4 ;  /* 0x00000080080b7824 */ /* 0x043fe400078e0204 */
[----:B------:R-:W-:Y:S02]  /*0a20*/  VIADD R8, R8, 0x8 ;  /* 0x0000000808087836 */ /* 0x000fe40000000000 */
[C---:B------:R-:W-:Y:S01]  /*0a30*/  VIADD R7, R11.reuse, 0x80 ;  /* 0x000000800b077836 */ /* 0x040fe20000000000 */
[----:B------:R-:W-:Y:S01]  /*0a40*/  IADD3 R13, PT, PT, R0, R11, RZ ;  /* 0x0000000b000d7210 */ /* 0x000fe20007ffe0ff */
[--C-:B------:R-:W-:Y:S01]  /*0a50*/  IMAD.WIDE.U32 R10, R11, 0x4, R2.reuse ;  /* 0x000000040b0a7825 */ /* 0x100fe200078e0002 */
[----:B------:R-:W-:Y:S02]  /*0a60*/  ISETP.NE.AND P0, PT, R8, R9, PT ;  /* 0x000000090800720c */ /* 0x000fe40003f05270 */
[C---:B------:R-:W-:Y:S01]  /*0a70*/  IADD3 R19, PT, PT, R13.reuse, 0x180, RZ ;  /* 0x000001800d137810 */ /* 0x040fe20007ffe0ff */
[C---:B------:R-:W-:Y:S01]  /*0a80*/  VIADD R15, R13.reuse, 0x80 ;  /* 0x000000800d0f7836 */ /* 0x040fe20000000000 */
[----:B------:R-:W-:Y:S01]  /*0a90*/  IADD3 R27, PT, PT, R13, 0x380, RZ ;  /* 0x000003800d1b7810 */ /* 0x000fe20007ffe0ff */
[----:B------:R-:W-:Y:S01]  /*0aa0*/  IMAD.WIDE R6, R7, 0x4, R2 ;  /* 0x0000000407067825 */ /* 0x000fe200078e0202 */
[----:B------:R1:W-:Y:S03]  /*0ab0*/  STG.E desc[UR4][R10.64], R13 ;  /* 0x0000000d0a007986 */ /* 0x0003e6000c101904 */
[C---:B------:R-:W-:Y:S01]  /*0ac0*/  VIADD R17, R13.reuse, 0x100 ;  /* 0x000001000d117836 */ /* 0x040fe20000000000 */
[----:B------:R1:W-:Y:S01]  /*0ad0*/  STG.E desc[UR4][R6.64], R15 ;  /* 0x0000000f06007986 */ /* 0x0003e2000c101904 */
[----:B------:R-:W-:-:S02]  /*0ae0*/  VIADD R21, R13, 0x200 ;  /* 0x000002000d157836 */ /* 0x000fc40000000000 */
[C---:B------:R-:W-:Y:S01]  /*0af0*/  VIADD R23, R13.reuse, 0x280 ;  /* 0x000002800d177836 */ /* 0x040fe20000000000 */
[----:B------:R1:W-:Y:S01]  /*0b00*/  STG.E desc[UR4][R6.64+0x200], R17 ;  /* 0x0002001106007986 */ /* 0x0003e2000c101904 */
[----:B------:R-:W-:-:S03]  /*0b10*/  VIADD R25, R13, 0x300 ;  /* 0x000003000d197836 */ /* 0x000fc60000000000 */
[----:B------:R1:W-:Y:S04]  /*0b20*/  STG.E desc[UR4][R6.64+0x400], R19 ;  /* 0x0004001306007986 */ /* 0x0003e8000c101904 */
[----:B------:R1:W-:Y:S04]  /*0b30*/  STG.E desc[UR4][R6.64+0x600], R21 ;  /* 0x0006001506007986 */ /* 0x0003e8000c101904 */
[----:B------:R1:W-:Y:S04]  /*0b40*/  STG.E desc[UR4][R6.64+0x800], R23 ;  /* 0x0008001706007986 */ /* 0x0003e8000c101904 */
[----:B------:R1:W-:Y:S04]  /*0b50*/  STG.E desc[UR4][R6.64+0xa00], R25 ;  /* 0x000a001906007986 */ /* 0x0003e8000c101904 */
[----:B------:R1:W-:Y:S01]  /*0b60*/  STG.E desc[UR4][R6.64+0xc00], R27 ;  /* 0x000c001b06007986 */ /* 0x0003e2000c101904 */
[----:B------:R-:W-:Y:S05]  /*0b70*/  @P0 BRA `(.L_x_280) ;  /* 0xfffffffc00a40947 */ /* 0x000fea000383ffff */
.L_x_279:
[----:B------:R-:W-:Y:S05]  /*0b80*/  @!P1 EXIT ;  /* 0x000000000000994d */ /* 0x000fea0003800000 */
[----:B------:R-:W-:Y:S02]  /*0b90*/  ISETP.GE.U32.AND P0, PT, R12, 0x4, PT ;  /* 0x000000040c00780c */ /* 0x000fe40003f06070 */
[----:B------:R-:W-:-:S04]  /*0ba0*/  LOP3.LUT R8, R5, 0x3, RZ, 0xc0, !PT ;  /* 0x0000000305087812 */ /* 0x000fc800078ec0ff */
[----:B------:R-:W-:-:S07]  /*0bb0*/  ISETP.NE.AND P1, PT, R8, RZ, PT ;  /* 0x000000ff0800720c */ /* 0x000fce0003f25270 */
[----:B------:R-:W-:Y:S06]  /*0bc0*/  @!P0 BRA `(.L_x_281) ;  /* 0x00000000002c8947 */ /* 0x000fec0003800000 */
[C---:B01----:R-:W-:Y:S02]  /*0bd0*/  IMAD R7, R9.reuse, 0x80, R4 ;  /* 0x0000008009077824 */ /* 0x043fe400078e0204 */
[----:B------:R-:W-:Y:S02]  /*0be0*/  VIADD R9, R9, 0x4 ;  /* 0x0000000409097836 */ /* 0x000fe40000000000 */
[----:B------:R-:W-:Y:S02]  /*0bf0*/  IMAD.IADD R11, R0, 0x1, R7 ;  /* 0x00000001000b7824 */ /* 0x000fe400078e0207 */
[----:B------:R-:W-:-:S03]  /*0c00*/  IMAD.WIDE R6, R7, 0x4, R2 ;  /* 0x0000000407067825 */ /* 0x000fc600078e0202 */
[C---:B------:R-:W-:Y:S01]  /*0c10*/  IADD3 R13, PT, PT, R11.reuse, 0x80, RZ ;  /* 0x000000800b0d7810 */ /* 0x040fe20007ffe0ff */
[C---:B------:R-:W-:Y:S01]  /*0c20*/  VIADD R15, R11.reuse, 0x100 ;  /* 0x000001000b0f7836 */ /* 0x040fe20000000000 */
[----:B------:R2:W-:Y:S01]  /*0c30*/  STG.E desc[UR4][R6.64], R11 ;  /* 0x0000000b06007986 */ /* 0x0005e2000c101904 */
[----:B------:R-:W-:-:S03]  /*0c40*/  VIADD R17, R11, 0x180 ;  /* 0x000001800b117836 */ /* 0x000fc60000000000 */
[----:B------:R2:W-:Y:S04]  /*0c50*/  STG.E desc[UR4][R6.64+0x200], R13 ;  /* 0x0002000d06007986 */ /* 0x0005e8000c101904 */
[----:B------:R2:W-:Y:S04]  /*0c60*/  STG.E desc[UR4][R6.64+0x400], R15 ;  /* 0x0004000f06007986 */ /* 0x0005e8000c101904 */
[----:B------:R2:W-:Y:S02]  /*0c70*/  STG.E desc[UR4][R6.64+0x600], R17 ;  /* 0x0006001106007986 */ /* 0x0005e4000c101904 */
.L_x_281:
[----:B------:R-:W-:Y:S05]  /*0c80*/  @!P1 EXIT ;  /* 0x000000000000994d */ /* 0x000fea0003800000 */
[----:B------:R-:W-:Y:S02]  /*0c90*/  ISETP.NE.AND P0, PT, R8, 0x1, PT ;  /* 0x000000010800780c */ /* 0x000fe40003f05270 */
[----:B------:R-:W-:-:S04]  /*0ca0*/  LOP3.LUT R5, R5, 0x1, RZ, 0xc0, !PT ;  /* 0x0000000105057812 */ /* 0x000fc800078ec0ff */
[----:B------:R-:W-:-:S07]  /*0cb0*/  ISETP.NE.U32.AND P1, PT, R5, 0x1, PT ;  /* 0x000000010500780c */ /* 0x000fce0003f25070 */
[----:B------:R-:W-:Y:S06]  /*0cc0*/  @!P0 BRA `(.L_x_282) ;  /* 0x00000000001c8947 */ /* 0x000fec0003800000 */
[C---:B012---:R-:W-:Y:S01]  /*0cd0*/  LEA R7, R9.reuse, R4, 0x7 ;  /* 0x0000000409077211 */ /* 0x047fe200078e38ff */
[----:B------:R-:W-:-:S04]  /*0ce0*/  VIADD R9, R9, 0x2 ;  /* 0x0000000209097836 */ /* 0x000fc80000000000 */
[----:B------:R-:W-:Y:S02]  /*0cf0*/  IMAD.IADD R5, R0, 0x1, R7 ;  /* 0x0000000100057824 */ /* 0x000fe400078e0207 */
[----:B------:R-:W-:-:S04]  /*0d00*/  IMAD.WIDE R6, R7, 0x4, R2 ;  /* 0x0000000407067825 */ /* 0x000fc800078e0202 */
[----:B------:R-:W-:Y:S01]  /*0d10*/  VIADD R11, R5, 0x80 ;  /* 0x00000080050b7836 */ /* 0x000fe20000000000 */
[----:B------:R3:W-:Y:S04]  /*0d20*/  STG.E desc[UR4][R6.64], R5 ;  /* 0x0000000506007986 */ /* 0x0007e8000c101904 */
[----:B------:R3:W-:Y:S02]  /*0d30*/  STG.E desc[UR4][R6.64+0x200], R11 ;  /* 0x0002000b06007986 */ /* 0x0007e4000c101904 */
.L_x_282:
[----:B------:R-:W-:Y:S05]  /*0d40*/  @P1 EXIT ;  /* 0x000000000000194d */ /* 0x000fea0003800000 */
[----:B0-----:R-:W-:-:S05]  /*0d50*/  LEA R9, R9, R4, 0x7 ;  /* 0x0000000409097211 */ /* 0x001fca00078e38ff */
[----:B---3--:R-:W-:Y:S02]  /*0d60*/  IMAD.IADD R5, R0, 0x1, R9 ;  /* 0x0000000100057824 */ /* 0x008fe400078e0209 */
[----:B------:R-:W-:-:S05]  /*0d70*/  IMAD.WIDE R2, R9, 0x4, R2 ;  /* 0x0000000409027825 */ /* 0x000fca00078e0202 */
[----:B------:R-:W-:Y:S01]  /*0d80*/  STG.E desc[UR4][R2.64], R5 ;  /* 0x0000000502007986 */ /* 0x000fe2000c101904 */
[----:B------:R-:W-:Y:S05]  /*0d90*/  EXIT ;  /* 0x000000000000794d */ /* 0x000fea0003800000 */
.L_x_283:
        /* <DEDUP_REMOVED lines=14> */
.L_x_808:


//--------------------- .text._ZN3cub18CUB_300001_SM_10006detail9transform16transform_kernelINS2_10policy_hubILb1EN4cuda3std3__45tupleIJN6thrust24THRUST_300001_SM_1000_NS17counting_iteratorIiNSA_11use_defaultESC_SC_EEEEEE10policy1000EiNS7_10__identityENSA_6detail15normal_iteratorINSA_10device_ptrIiEEEEJSD_EEEvT0_iT1_T2_DpNS2_10kernel_argIT3_EE --------------------------
	.section	.text._ZN3cub18CUB_300001_SM_10006detail9transform16transform_kernelINS2_10policy_hubILb1EN4cuda3std3__45tupleIJN6thrust24THRUST_300001_SM_1000_NS17counting_iteratorIiNSA_11use_defaultESC_SC_EEEEEE10policy1000EiNS7_10__identityENSA_6detail15normal_iteratorINSA_10device_ptrIiEEEEJSD_EEEvT0_iT1_T2_DpNS2_10kernel_argIT3_EE,"ax",@progbits
	.align	128
        .global         _ZN3cub18CUB_300001_SM_10006detail9transform16transform_kernelINS2_10policy_hubILb1EN4cuda3std3__45tupleIJN6thrust24THRUST_300001_SM_1000_NS17counting_iteratorIiNSA_11use_defaultESC_SC_EEEEEE10policy1000EiNS7_10__identityENSA_6detail15normal_iteratorINSA_10device_ptrIiEEEEJSD_EEEvT0_iT1_T2_DpNS2_10kernel_argIT3_EE
        .type           _ZN3cub18CUB_300001_SM_10006detail9transform16transform_kernelINS2_10policy_hubILb1EN4cuda3std3__45tupleIJN6thrust24THRUST_300001_SM_1000_NS17counting_iteratorIiNSA_11use_defaultESC_SC_EEEEEE10policy1000EiNS7_10__identityENSA_6detail15normal_iteratorINSA_10device_ptrIiEEEEJSD_EEEvT0_iT1_T2_DpNS2_10kernel_argIT3_EE,@function
        .size           _ZN3cub18CUB_300001_SM_10006detail9transform16transform_kernelINS2_10policy_hubILb1EN4cuda3std3__45tupleIJN6thrust24THRUST_300001_SM_1000_NS17counting_iteratorIiNSA_11use_defaultESC_SC_EEEEEE10policy1000EiNS7_10__identityENSA_6detail15normal_iteratorINSA_10device_ptrIiEEEEJSD_EEEvT0_iT1_T2_DpNS2_10kernel_argIT3_EE,(.L_x_809 - _ZN3cub18CUB_300001_SM_10006detail9transform16transform_kernelINS2_10policy_hubILb1EN4cuda3std3__45tupleIJN6thrust24THRUST_300001_SM_1000_NS17counting_iteratorIiNSA_11use_defaultESC_SC_EEEEEE10policy1000EiNS7_10__identityENSA_6detail15normal_iteratorINSA_10device_ptrIiEEEEJSD_EEEvT0_iT1_T2_DpNS2_10kernel_argIT3_EE)
        .other          _ZN3cub18CUB_300001_SM_10006detail9transform16transform_kernelINS2_10policy_hubILb1EN4cuda3std3__45tupleIJN6thrust24THRUST_300001_SM_1000_NS17counting_iteratorIiNSA_11use_defaultESC_SC_EEEEEE10policy1000EiNS7_10__identityENSA_6detail15normal_iteratorINSA_10device_ptrIiEEEEJSD_EEEvT0_iT1_T2_DpNS2_10kernel_argIT3_EE,@"STO_CUDA_ENTRY STV_DEFAULT"
_ZN3cub18CUB_300001_SM_10006detail9transform16transform_kernelINS2_10policy_hubILb1EN4cuda3std3__45tupleIJN6thrust24THRUST_300001_SM_1000_NS17counting_iteratorIiNSA_11use_defaultESC_SC_EEEEEE10policy1000EiNS7_10__identityENSA_6detail15normal_iteratorINSA_10device_ptrIiEEEEJSD_EEEvT0_iT1_T2_DpNS2_10kernel_argIT3_EE:
.text._ZN3cub18CUB_300001_SM_10006detail9transform16transform_kernelINS2_10policy_hubILb1EN4cuda3std3__45tupleIJN6thrust24THRUST_300001_SM_1000_NS17counting_iteratorIiNSA_11use_defaultESC_SC_EEEEEE10policy1000EiNS7_10__identityENSA_6detail15normal_iteratorINSA_10device_ptrIiEEEEJSD_EEEvT0_iT1_T2_DpNS2_10kernel_argIT3_EE:
[----:B------:R-:W-:Y:S08]  /*0000*/  LDC R1, c[0x0][0x37c] ;  /* 0x0000df00ff017b82 */ /* 0x000ff00000000800 */
[----:B------:R-:W0:Y:S01]  /*0010*/  LDC.64 R8, c[0x0][0x380] ;  /* 0x0000e000ff087b82 */ /* 0x000e220000000a00 */
[----:B------:R-:W1:Y:S07]  /*0020*/  LDCU UR6, c[0x0][0x398] ;  /* 0x00007300ff0677ac */ /* 0x000e6e0008000800 */
[----:B------:R-:W2:Y:S08]  /*0030*/  S2UR UR4, SR_CTAID.X ;  /* 0x00000000000479c3 */ /* 0x000eb00000002500 */
[----:B------:R-:W3:Y:S01]  /*0040*/  LDC.64 R2, c[0x0][0x390] ;  /* 0x0000e400ff027b82 */ /* 0x000ee20000000a00 */
[----:B0-----:R-:W-:-:S04]  /*0050*/  IMAD.SHL.U32 R6, R9, 0x80, RZ ;  /* 0x0000008009067824 */ /* 0x001fc800078e00ff */
[----:B--2---:R-:W-:Y:S01]  /*0060*/  IMAD R5, R6, UR4, RZ ;  /* 0x0000000406057c24 */ /* 0x004fe2000f8e02ff */
[----:B------:R-:W0:Y:S03]  /*0070*/  LDCU.64 UR4, c[0x0][0x358] ;  /* 0x00006b00ff0477ac */ /* 0x000e260008000a00 */
[----:B------:R-:W-:Y:S02]  /*0080*/  IMAD.IADD R7, R8, 0x1, -R5 ;  /* 0x0000000108077824 */ /* 0x000fe400078e0a05 */
[C---:B-1----:R-:W-:Y:S02]  /*0090*/  VIADD R0, R5.reuse, UR6 ;  /* 0x0000000605007c36 */ /* 0x042fe40008000000 */
[----:B---3--:R-:W-:Y:S01]  /*00a0*/  IMAD.WIDE R2, R5, 0x4, R2 ;  /* 0x0000000405027825 */ /* 0x008fe200078e0202 */
[CC--:B------:R-:W-:Y:S02]  /*00b0*/  ISETP.GT.AND P0, PT, R6.reuse, R7.reuse, PT ;  /* 0x000000070600720c */ /* 0x0c0fe40003f04270 */
[----:B------:R-:W-:-:S11]  /*00c0*/  VIMNMX R6, PT, PT, R6, R7, PT ;  /* 0x0000000706067248 */ /* 0x000fd60003fe0100 */
[----:B0-----:R-:W-:Y:S05]  /*00d0*/  @P0 BRA `(.L_x_284) ;  /* 0x0000000400100947 */ /* 0x001fea0003800000 */
[----:B------:R-:W-:-:S13]  /*00e0*/  ISETP.GE.AND P0, PT, R9, 0x1, PT ;  /* 0x000000010900780c */ /* 0x000fda0003f06270 */
[----:B------:R-:W-:Y:S05]  /*00f0*/  @!P0 EXIT ;  /* 0x000000000000894d */ /* 0x000fea0003800000 */
[----:B------:R-:W0:Y:S01]  /*0100*/  S2R R6, SR_TID.X ;  /* 0x0000000000067919 */ /* 0x000e220000002100 */
[C---:B------:R-:W-:Y:S01]  /*0110*/  ISETP.GE.U32.AND P0, PT, R9.reuse, 0x8, PT ;  /* 0x000000080900780c */ /* 0x040fe20003f06070 */
[----:B------:R-:W-:Y:S01]  /*0120*/  HFMA2 R7, -RZ, RZ, 0, 0 ;  /* 0x00000000ff077431 */ /* 0x000fe200000001ff */
[----:B------:R-:W-:-:S04]  /*0130*/  LOP3.LUT R12, R9, 0x7, RZ, 0xc0, !PT ;  /* 0x00000007090c7812 */ /* 0x000fc800078ec0ff */
[----:B------:R-:W-:-:S07]  /*0140*/  ISETP.NE.AND P1, PT, R12, RZ, PT ;  /* 0x000000ff0c00720c */ /* 0x000fce0003f25270 */
[----:B------:R-:W-:Y:S06]  /*0150*/  @!P0 BRA `(.L_x_285) ;  /* 0x0000000000648947 */ /* 0x000fec0003800000 */
[----:B------:R-:W-:Y:S01]  /*0160*/  LOP3.LUT R7, R9, 0x7ffffff8, RZ, 0xc0, !PT ;  /* 0x7ffffff809077812 */ /* 0x000fe200078ec0ff */
[----:B------:R-:W-:-:S07]  /*0170*/  IMAD.MOV.U32 R10, RZ, RZ, RZ ;  /* 0x000000ffff0a7224 */ /* 0x000fce00078e00ff */
.L_x_286:
[C---:B01----:R-:W-:Y:S01]  /*0180*/  IMAD R9, R10.reuse, 0x80, R6 ;  /* 0x000000800a097824 */ /* 0x043fe200078e0206 */
[----:B------:R-:W-:-:S03]  /*0190*/  IADD3 R10, PT, PT, R10, 0x8, RZ ;  /* 0x000000080a0a7810 */ /* 0x000fc60007ffe0ff */
[----:B------:R-:W-:Y:S01]  /*01a0*/  IMAD.IADD R11, R0, 0x1, R9 ;  /* 0x00000001000b7824 */ /* 0x000fe200078e0209 */
[C---:B------:R-:W-:Y:S01]  /*01b0*/  IADD3 R5, PT, PT, R9.reuse, 0x80, RZ ;  /* 0x0000008009057810 */ /* 0x040fe20007ffe0ff */
[--C-:B------:R-:W-:Y:S01]  /*01c0*/  IMAD.WIDE.U32 R8, R9, 0x4, R2.reuse ;  /* 0x0000000409087825 */ /* 0x100fe200078e0002 */
[----:B------:R-:W-:Y:S02]  /*01d0*/  ISETP.NE.AND P0, PT, R10, R7, PT ;  /* 0x000000070a00720c */ /* 0x000fe40003f05270 */
[C---:B------:R-:W-:Y:S01]  /*01e0*/  IADD3 R19, PT, PT, R11.reuse, 0x200, RZ ;  /* 0x000002000b137810 */ /* 0x040fe20007ffe0ff */
[----:B------:R-:W-:Y:S01]  /*01f0*/  VIADD R13, R11, 0x80 ;  /* 0x000000800b0d7836 */ /* 0x000fe20000000000 */
[----:B------:R1:W-:Y:S01]  /*0200*/  STG.E desc[UR4][R8.64], R11 ;  /* 0x0000000b08007986 */ /* 0x0003e2000c101904 */
[----:B------:R-:W-:-:S04]  /*0210*/  IMAD.WIDE R4, R5, 0x4, R2 ;  /* 0x0000000405047825 */ /* 0x000fc800078e0202 */
[C---:B------:R-:W-:Y:S01]  /*0220*/  VIADD R15, R11.reuse, 0x100 ;  /* 0x000001000b0f7836 */ /* 0x040fe20000000000 */
[----:B------:R1:W-:Y:S01]  /*0230*/  STG.E desc[UR4][R4.64], R13 ;  /* 0x0000000d04007986 */ /* 0x0003e2000c101904 */
[C---:B------:R-:W-:Y:S02]  /*0240*/  VIADD R17, R11.reuse, 0x180 ;  /* 0x000001800b117836 */ /* 0x040fe40000000000 */
[C---:B------:R-:W-:Y:S01]  /*0250*/  VIADD R21, R11.reuse, 0x280 ;  /* 0x000002800b157836 */ /* 0x040fe20000000000 */
[----:B------:R1:W-:Y:S01]  /*0260*/  STG.E desc[UR4][R4.64+0x200], R15 ;  /* 0x0002000f04007986 */ /* 0x0003e2000c101904 */
[C---:B------:R-:W-:Y:S02]  /*0270*/  VIADD R23, R11.reuse, 0x300 ;  /* 0x000003000b177836 */ /* 0x040fe40000000000 */
[----:B------:R-:W-:Y:S01]  /*0280*/  VIADD R25, R11, 0x380 ;  /* 0x000003800b197836 */ /* 0x000fe20000000000 */
[----:B------:R1:W-:Y:S04]  /*0290*/  STG.E desc[UR4][R4.64+0x400], R17 ;  /* 0x0004001104007986 */ /* 0x0003e8000c101904 */
[----:B------:R1:W-:Y:S04]  /*02a0*/  STG.E desc[UR4][R4.64+0x600], R19 ;  /* 0x0006001304007986 */ /* 0x0003e8000c101904 */
[----:B------:R1:W-:Y:S04]  /*02b0*/  STG.E desc[UR4][R4.64+0x800], R21 ;  /* 0x0008001504007986 */ /* 0x0003e8000c101904 */
[----:B------:R1:W-:Y:S04]  /*02c0*/  STG.E desc[UR4][R4.64+0xa00], R23 ;  /* 0x000a001704007986 */ /* 0x0003e8000c101904 */
[----:B------:R1:W-:Y:S01]  /*02d0*/  STG.E desc[UR4][R4.64+0xc00], R25 ;  /* 0x000c001904007986 */ /* 0x0003e2000c101904 */
[----:B------:R-:W-:Y:S05]  /*02e0*/  @P0 BRA `(.L_x_286) ;  /* 0xfffffffc00a40947 */ /* 0x000fea000383ffff */
.L_x_285:
[----:B------:R-:W-:Y:S05]  /*02f0*/  @!P1 EXIT ;  /* 0x000000000000994d */ /* 0x000fea0003800000 */
[----:B-1----:R-:W1:Y:S01]  /*0300*/  LDC R8, c[0x0][0x384] ;  /* 0x0000e100ff087b82 */ /* 0x002e620000000800 */
[----:B------:R-:W-:Y:S02]  /*0310*/  ISETP.GE.U32.AND P0, PT, R12, 0x4, PT ;  /* 0x000000040c00780c */ /* 0x000fe40003f06070 */
[----:B-1----:R-:W-:-:S04]  /*0320*/  LOP3.LUT R10, R8, 0x3, RZ, 0xc0, !PT ;  /* 0x00000003080a7812 */ /* 0x002fc800078ec0ff */
[----:B------:R-:W-:-:S07]  /*0330*/  ISETP.NE.AND P1, PT, R10, RZ, PT ;  /* 0x000000ff0a00720c */ /* 0x000fce0003f25270 */
[----:B------:R-:W-:Y:S06]  /*0340*/  @!P0 BRA `(.L_x_287) ;  /* 0x00000000002c8947 */ /* 0x000fec0003800000 */
[C---:B0-----:R-:W-:Y:S02]  /*0350*/  IMAD R5, R7.reuse, 0x80, R6 ;  /* 0x0000008007057824 */ /* 0x041fe400078e0206 */
        /* <DEDUP_REMOVED lines=10> */
.L_x_287:
[----:B------:R-:W-:Y:S05]  /*0400*/  @!P1 EXIT ;  /* 0x000000000000994d */ /* 0x000fea0003800000 */
[----:B------:R-:W-:Y:S02]  /*0410*/  ISETP.NE.AND P0, PT, R10, 0x1, PT ;  /* 0x000000010a00780c */ /* 0x000fe40003f05270 */
[----:B-1----:R-:W-:-:S04]  /*0420*/  LOP3.LUT R4, R8, 0x1, RZ, 0xc0, !PT ;  /* 0x0000000108047812 */ /* 0x002fc800078ec0ff */
[----:B------:R-:W-:-:S07]  /*0430*/  ISETP.NE.U32.AND P1, PT, R4, 0x1, PT ;  /* 0x000000010400780c */ /* 0x000fce0003f25070 */
[----:B------:R-:W-:Y:S06]  /*0440*/  @!P0 BRA `(.L_x_288) ;  /* 0x00000000001c8947 */ /* 0x000fec0003800000 */
[C---:B0-----:R-:W-:Y:S02]  /*0450*/  IMAD R5, R7.reuse, 0x80, R6 ;  /* 0x0000008007057824 */ /* 0x041fe400078e0206 */
[----:B------:R-:W-:-:S03]  /*0460*/  VIADD R7, R7, 0x2 ;  /* 0x0000000207077836 */ /* 0x000fc60000000000 */
[----:B------:R-:W-:Y:S01]  /*0470*/  IADD3 R9, PT, PT, R0, R5, RZ ;  /* 0x0000000500097210 */ /* 0x000fe20007ffe0ff */
[----:B------:R-:W-:-:S04]  /*0480*/  IMAD.WIDE R4, R5, 0x4, R2 ;  /* 0x0000000405047825 */ /* 0x000fc800078e0202 */
[----:B------:R-:W-:Y:S01]  /*0490*/  VIADD R11, R9, 0x80 ;  /* 0x00000080090b7836 */ /* 0x000fe20000000000 */
[----:B------:R1:W-:Y:S04]  /*04a0*/  STG.E desc[UR4][R4.64], R9 ;  /* 0x0000000904007986 */ /* 0x0003e8000c101904 */
[----:B------:R1:W-:Y:S02]  /*04b0*/  STG.E desc[UR4][R4.64+0x200], R11 ;  /* 0x0002000b04007986 */ /* 0x0003e4000c101904 */
.L_x_288:
[----:B------:R-:W-:Y:S05]  /*04c0*/  @P1 EXIT ;  /* 0x000000000000194d */ /* 0x000fea0003800000 */
[----:B0-----:R-:W-:-:S04]  /*04d0*/  IMAD R7, R7, 0x80, R6 ;  /* 0x0000008007077824 */ /* 0x001fc800078e0206 */
[----:B------:R-:W-:Y:S01]  /*04e0*/  IMAD.WIDE R2, R7, 0x4, R2 ;  /* 0x0000000407027825 */ /* 0x000fe200078e0202 */
[----:B-1----:R-:W-:-:S05]  /*04f0*/  IADD3 R5, PT, PT, R0, R7, RZ ;  /* 0x0000000700057210 */ /* 0x002fca0007ffe0ff */
[----:B------:R-:W-:Y:S01]  /*0500*/  STG.E desc[UR4][R2.64], R5 ;  /* 0x0000000502007986 */ /* 0x000fe2000c101904 */
[----:B------:R-:W-:Y:S05]  /*0510*/  EXIT ;  /* 0x000000000000794d */ /* 0x000fea0003800000 */
.L_x_284:
        /* <DEDUP_REMOVED lines=10> */
.L_x_290:
[C---:B0-----:R-:W-:Y:S01]  /*05c0*/  IMAD R17, R9.reuse, 0x80, R7 ;  /* 0x0000008009117824 */ /* 0x041fe200078e0207 */
[----:B------:R-:W-:-:S03]  /*05d0*/  IADD3 R9, PT, PT, R9, 0x8, RZ ;  /* 0x0000000809097810 */ /* 0x000fc60007ffe0ff */
[C---:B------:R-:W-:Y:S01]  /*05e0*/  VIADD R19, R17.reuse, 0x100 ;  /* 0x0000010011137836 */ /* 0x040fe20000000000 */
[C---:B------:R-:W-:Y:S01]  /*05f0*/  IADD3 R15, PT, PT, R17.reuse, 0x80, RZ ;  /* 0x00000080110f7810 */ /* 0x040fe20007ffe0ff */
[C---:B------:R-:W-:Y:S01]  /*0600*/  VIADD R21, R17.reuse, 0x180 ;  /* 0x0000018011157836 */ /* 0x040fe20000000000 */
[CC--:B------:R-:W-:Y:S01]  /*0610*/  ISETP.GE.AND P1, PT, R17.reuse, R6.reuse, PT ;  /* 0x000000061100720c */ /* 0x0c0fe20003f26270 */
[----:B------:R-:W-:Y:S01]  /*0620*/  VIADD R23, R17, 0x200 ;  /* 0x0000020011177836 */ /* 0x000fe20000000000 */
[CC--:B------:R-:W-:Y:S01]  /*0630*/  ISETP.GE.AND P2, PT, R15.reuse, R6.reuse, PT ;  /* 0x000000060f00720c */ /* 0x0c0fe20003f46270 */
[----:B------:R-:W-:Y:S01]  /*0640*/  IMAD.WIDE R4, R15, 0x4, R2 ;  /* 0x000000040f047825 */ /* 0x000fe200078e0202 */
[----:B------:R-:W-:Y:S02]  /*0650*/  IADD3 R25, PT, PT, R17, 0x280, RZ ;  /* 0x0000028011197810 */ /* 0x000fe40007ffe0ff */
[-C--:B------:R-:W-:Y:S01]  /*0660*/  ISETP.GE.AND P3, PT, R23, R6.reuse, PT ;  /* 0x000000061700720c */ /* 0x080fe20003f66270 */
[----:B------:R-:W-:Y:S01]  /*0670*/  VIADD R27, R17, 0x300 ;  /* 0x00000300111b7836 */ /* 0x000fe20000000000 */
[----:B------:R-:W-:Y:S01]  /*0680*/  ISETP.GE.AND P4, PT, R25, R6, PT ;  /* 0x000000061900720c */ /* 0x000fe20003f86270 */
[----:B------:R-:W-:-:S03]  /*0690*/  VIADD R29, R17, 0x380 ;  /* 0x00000380111d7836 */ /* 0x000fc60000000000 */
[-C--:B------:R-:W-:Y:S01]  /*06a0*/  ISETP.GE.AND P5, PT, R27, R6.reuse, PT ;  /* 0x000000061b00720c */ /* 0x080fe20003fa6270 */
[C---:B------:R-:W-:Y:S01]  /*06b0*/  @!P1 IMAD.IADD R13, R0.reuse, 0x1, R17 ;  /* 0x00000001000d9824 */ /* 0x040fe200078e0211 */
[----:B------:R-:W-:Y:S01]  /*06c0*/  ISETP.GE.AND P6, PT, R29, R6, PT ;  /* 0x000000061d00720c */ /* 0x000fe20003fc6270 */
[----:B------:R-:W-:Y:S01]  /*06d0*/  @!P1 IMAD.WIDE.U32 R10, R17, 0x4, R2 ;  /* 0x00000004110a9825 */ /* 0x000fe200078e0002 */
[----:B------:R-:W-:-:S04]  /*06e0*/  @!P2 IADD3 R15, PT, PT, R0, R15, RZ ;  /* 0x0000000f000fa210 */ /* 0x000fc80007ffe0ff */
[----:B------:R0:W-:Y:S01]  /*06f0*/  @!P1 STG.E desc[UR4][R10.64], R13 ;  /* 0x0000000d0a009986 */ /* 0x0001e2000c101904 */
[-C--:B------:R-:W-:Y:S02]  /*0700*/  ISETP.GE.AND P1, PT, R19, R6.reuse, PT ;  /* 0x000000061300720c */ /* 0x080fe40003f26270 */
[----:B------:R-:W-:Y:S01]  /*0710*/  @!P4 IADD3 R17, PT, PT, R0, R25, RZ ;  /* 0x000000190011c210 */ /* 0x000fe20007ffe0ff */
[----:B------:R1:W-:Y:S01]  /*0720*/  @!P2 STG.E desc[UR4][R4.64], R15 ;  /* 0x0000000f0400a986 */ /* 0x0003e2000c101904 */
[----:B------:R-:W-:-:S03]  /*0730*/  ISETP.GE.AND P2, PT, R21, R6, PT ;  /* 0x000000061500720c */ /* 0x000fc60003f46270 */
[----:B------:R2:W-:Y:S06]  /*0740*/  @!P4 STG.E desc[UR4][R4.64+0x800], R17 ;  /* 0x000800110400c986 */ /* 0x0005ec000c101904 */
[C---:B0-----:R-:W-:Y:S01]  /*0750*/  @!P1 IADD3 R11, PT, PT, R0.reuse, R19, RZ ;  /* 0x00000013000b9210 */ /* 0x041fe20007ffe0ff */
[C---:B------:R-:W-:Y:S02]  /*0760*/  @!P5 IMAD.IADD R19, R0.reuse, 0x1, R27 ;  /* 0x000000010013d824 */ /* 0x040fe400078e021b */
[C---:B-1----:R-:W-:Y:S02]  /*0770*/  @!P3 IMAD.IADD R15, R0.reuse, 0x1, R23 ;  /* 0x00000001000fb824 */ /* 0x042fe400078e0217 */
[C---:B------:R-:W-:Y:S01]  /*0780*/  @!P2 IMAD.IADD R13, R0.reuse, 0x1, R21 ;  /* 0x00000001000da824 */ /* 0x040fe200078e0215 */
[----:B------:R2:W-:Y:S01]  /*0790*/  @!P5 STG.E desc[UR4][R4.64+0xa00], R19 ;  /* 0x000a00130400d986 */ /* 0x0005e2000c101904 */
[----:B------:R-:W-:-:S03]  /*07a0*/  @!P6 IMAD.IADD R21, R0, 0x1, R29 ;  /* 0x000000010015e824 */ /* 0x000fc600078e021d */
[----:B------:R2:W-:Y:S04]  /*07b0*/  @!P2 STG.E desc[UR4][R4.64+0x400], R13 ;  /* 0x0004000d0400a986 */ /* 0x0005e8000c101904 */
[----:B------:R2:W-:Y:S04]  /*07c0*/  @!P3 STG.E desc[UR4][R4.64+0x600], R15 ;  /* 0x0006000f0400b986 */ /* 0x0005e8000c101904 */
[----:B------:R2:W-:Y:S04]  /*07d0*/  @!P6 STG.E desc[UR4][R4.64+0xc00], R21 ;  /* 0x000c00150400e986 */ /* 0x0005e8000c101904 */
[----:B------:R2:W-:Y:S01]  /*07e0*/  @!P1 STG.E desc[UR4][R4.64+0x200], R11 ;  /* 0x0002000b04009986 */ /* 0x0005e2000c101904 */
[----:B------:R-:W-:-:S13]  /*07f0*/  ISETP.NE.AND P1, PT, R9, R8, PT ;  /* 0x000000080900720c */ /* 0x000fda0003f25270 */
[----:B--2---:R-:W-:Y:S05]  /*0800*/  @P1 BRA `(.L_x_290) ;  /* 0xfffffffc006c1947 */ /* 0x004fea000383ffff */
.L_x_289:
[----:B------:R-:W-:Y:S05]  /*0810*/  @!P0 EXIT ;  /* 0x000000000000894d */ /* 0x000fea0003800000 */
[----:B------:R-:W1:Y:S01]  /*0820*/  LDC R10, c[0x0][0x384] ;  /* 0x0000e100ff0a7b82 */ /* 0x000e620000000800 */
[----:B------:R-:W-:Y:S02]  /*0830*/  ISETP.GE.U32.AND P0, PT, R12, 0x4, PT ;  /* 0x000000040c00780c */ /* 0x000fe40003f06070 */
[----:B-1----:R-:W-:-:S04]  /*0840*/  LOP3.LUT R14, R10, 0x3, RZ, 0xc0, !PT ;  /* 0x000000030a0e7812 */ /* 0x002fc800078ec0ff */
[----:B------:R-:W-:-:S07]  /*0850*/  ISETP.NE.AND P4, PT, R14, RZ, PT ;  /* 0x000000ff0e00720c */ /* 0x000fce0003f85270 */
[----:B------:R-:W-:Y:S06]  /*0860*/  @!P0 BRA `(.L_x_291) ;  /* 0x0000000000488947 */ /* 0x000fec0003800000 */
[C---:B0-----:R-:W-:Y:S01]  /*0870*/  IMAD R9, R8.reuse, 0x80, R7 ;  /* 0x0000008008097824 */ /* 0x041fe200078e0207 */
[----:B------:R-:W-:-:S03]  /*0880*/  IADD3 R8, PT, PT, R8, 0x4, RZ ;  /* 0x0000000408087810 */ /* 0x000fc60007ffe0ff */
[C---:B------:R-:W-:Y:S01]  /*0890*/  VIADD R11, R9.reuse, 0x80 ;  /* 0x00000080090b7836 */ /* 0x040fe20000000000 */
[C---:B------:R-:W-:Y:S01]  /*08a0*/  IADD3 R13, PT, PT, R9.reuse, 0x100, RZ ;  /* 0x00000100090d7810 */ /* 0x040fe20007ffe0ff */
[C---:B------:R-:W-:Y:S01]  /*08b0*/  VIADD R15, R9.reuse, 0x180 ;  /* 0x00000180090f7836 */ /* 0x040fe20000000000 */
[CC--:B------:R-:W-:Y:S01]  /*08c0*/  ISETP.GE.AND P0, PT, R9.reuse, R6.reuse, PT ;  /* 0x000000060900720c */ /* 0x0c0fe20003f06270 */
[----:B------:R-:W-:Y:S01]  /*08d0*/  IMAD.WIDE R4, R9, 0x4, R2 ;  /* 0x0000000409047825 */ /* 0x000fe200078e0202 */
[-C--:B------:R-:W-:Y:S02]  /*08e0*/  ISETP.GE.AND P1, PT, R11, R6.reuse, PT ;  /* 0x000000060b00720c */ /* 0x080fe40003f26270 */
[-C--:B------:R-:W-:Y:S02]  /*08f0*/  ISETP.GE.AND P2, PT, R13, R6.reuse, PT ;  /* 0x000000060d00720c */ /* 0x080fe40003f46270 */
[----:B------:R-:W-:-:S07]  /*0900*/  ISETP.GE.AND P3, PT, R15, R6, PT ;  /* 0x000000060f00720c */ /* 0x000fce0003f66270 */
[C---:B------:R-:W-:Y:S02]  /*0910*/  @!P0 IMAD.IADD R9, R0.reuse, 0x1, R9 ;  /* 0x0000000100098824 */ /* 0x040fe400078e0209 */
[C---:B------:R-:W-:Y:S02]  /*0920*/  @!P1 IADD3 R11, PT, PT, R0.reuse, R11, RZ ;  /* 0x0000000b000b9210 */ /* 0x040fe40007ffe0ff */
[C---:B------:R-:W-:Y:S01]  /*0930*/  @!P2 IMAD.IADD R13, R0.reuse, 0x1, R13 ;  /* 0x00000001000da824 */ /* 0x040fe200078e020d */
[----:B------:R1:W-:Y:S01]  /*0940*/  @!P0 STG.E desc[UR4][R4.64], R9 ;  /* 0x0000000904008986 */ /* 0x0003e2000c101904 */
[----:B------:R-:W-:-:S03]  /*0950*/  @!P3 IMAD.IADD R15, R0, 0x1, R15 ;  /* 0x00000001000fb824 */ /* 0x000fc600078e020f */
[----:B------:R1:W-:Y:S04]  /*0960*/  @!P1 STG.E desc[UR4][R4.64+0x200], R11 ;  /* 0x0002000b04009986 */ /* 0x0003e8000c101904 */
[----:B------:R1:W-:Y:S04]  /*0970*/  @!P2 STG.E desc[UR4][R4.64+0x400], R13 ;  /* 0x0004000d0400a986 */ /* 0x0003e8000c101904 */
[----:B------:R1:W-:Y:S02]  /*0980*/  @!P3 STG.E desc[UR4][R4.64+0x600], R15 ;  /* 0x0006000f0400b986 */ /* 0x0003e4000c101904 */
.L_x_291:
[----:B------:R-:W-:Y:S05]  /*0990*/  @!P4 EXIT ;  /* 0x000000000000c94d */ /* 0x000fea0003800000 */
[----:B------:R-:W-:Y:S02]  /*09a0*/  ISETP.NE.AND P0, PT, R14, 0x1, PT ;  /* 0x000000010e00780c */ /* 0x000fe40003f05270 */
[----:B------:R-:W-:-:S04]  /*09b0*/  LOP3.LUT R10, R10, 0x1, RZ, 0xc0, !PT ;  /* 0x000000010a0a7812 */ /* 0x000fc800078ec0ff */
[----:B------:R-:W-:-:S07]  /*09c0*/  ISETP.NE.U32.AND P2, PT, R10, 0x1, PT ;  /* 0x000000010a00780c */ /* 0x000fce0003f45070 */
[----:B------:R-:W-:Y:S06]  /*09d0*/  @!P0 BRA `(.L_x_292) ;  /* 0x0000000000288947 */ /* 0x000fec0003800000 */
[C---:B01----:R-:W-:Y:S02]  /*09e0*/  IMAD R9, R8.reuse, 0x80, R7 ;  /* 0x0000008008097824 */ /* 0x043fe400078e0207 */
        /* <DEDUP_REMOVED lines=9> */
.L_x_292:
[----:B------:R-:W-:Y:S05]  /*0a80*/  @P2 EXIT ;  /* 0x000000000000294d */ /* 0x000fea0003800000 */
[----:B0-----:R-:W-:-:S04]  /*0a90*/  LEA R7, R8, R7, 0x7 ;  /* 0x0000000708077211 */ /* 0x001fc800078e38ff */
[----:B------:R-:W-:-:S13]  /*0aa0*/  ISETP.GE.AND P0, PT, R7, R6, PT ;  /* 0x000000060700720c */ /* 0x000fda0003f06270 */
[----:B------:R-:W-:Y:S05]  /*0ab0*/  @P0 EXIT ;  /* 0x000000000000094d */ /* 0x000fea0003800000 */
[----:B-12---:R-:W-:Y:S02]  /*0ac0*/  IMAD.IADD R5, R0, 0x1, R7 ;  /* 0x0000000100057824 */ /* 0x006fe400078e0207 */
[----:B------:R-:W-:-:S05]  /*0ad0*/  IMAD.WIDE R2, R7, 0x4, R2 ;  /* 0x0000000407027825 */ /* 0x000fca00078e0202 */
[----:B------:R-:W-:Y:S01]  /*0ae0*/  STG.E desc[UR4][R2.64], R5 ;  /* 0x0000000502007986 */ /* 0x000fe2000c101904 */
[----:B------:R-:W-:Y:S05]  /*0af0*/  EXIT ;  /* 0x000000000000794d */ /* 0x000fea0003800000 */
.L_x_293:
        /* <DEDUP_REMOVED lines=16> */
.L_x_809:


//--------------------- .text._ZN3cub18CUB_300001_SM_10006detail8for_each13static_kernelINS2_12policy_hub_t12policy_500_tElN6thrust24THRUST_300001_SM_1000_NS8cuda_cub6__fill7functorINS7_6detail15normal_iteratorINS7_10device_ptrIdEEEEiEEEEvT0_T1_ --------------------------
	.section	.text._ZN3cub18CUB_300001_SM_10006detail8for_each13static_kernelINS2_12policy_hub_t12policy_500_tElN6thrust24THRUST_300001_SM_1000_NS8cuda_cub6__fill7functorINS7_6detail15normal_iteratorINS7_10device_ptrIdEEEEiEEEEvT0_T1_,"ax",@progbits
	.align	128
        .global         _ZN3cub18CUB_300001_SM_10006detail8for_each13static_kernelINS2_12policy_hub_t12policy_500_tElN6thrust24THRUST_300001_SM_1000_NS8cuda_cub6__fill7functorINS7_6detail15normal_iteratorINS7_10device_ptrIdEEEEiEEEEvT0_T1_
        .type           _ZN3cub18CUB_300001_SM_10006detail8for_each13static_kernelINS2_12policy_hub_t12policy_500_tElN6thrust24THRUST_300001_SM_1000_NS8cuda_cub6__fill7functorINS7_6detail15normal_iteratorINS7_10device_ptrIdEEEEiEEEEvT0_T1_,@function
        .size           _ZN3cub18CUB_300001_SM_10006detail8for_each13static_kernelINS2_12policy_hub_t12policy_500_tElN6thrust24THRUST_300001_SM_1000_NS8cuda_cub6__fill7functorINS7_6detail15normal_iteratorINS7_10device_ptrIdEEEEiEEEEvT0_T1_,(.L_x_810 - _ZN3cub18CUB_300001_SM_10006detail8for_each13static_kernelINS2_12policy_hub_t12policy_500_tElN6thrust24THRUST_300001_SM_1000_NS8cuda_cub6__fill7functorINS7_6detail15normal_iteratorINS7_10device_ptrIdEEEEiEEEEvT0_T1_)
        .other          _ZN3cub18CUB_300001_SM_10006detail8for_each13static_kernelINS2_12policy_hub_t12policy_500_tElN6thrust24THRUST_300001_SM_1000_NS8cuda_cub6__fill7functorINS7_6detail15normal_iteratorINS7_10device_ptrIdEEEEiEEEEvT0_T1_,@"STO_CUDA_ENTRY STV_DEFAULT"
_ZN3cub18CUB_300001_SM_10006detail8for_each13static_kernelINS2_12policy_hub_t12policy_500_tElN6thrust24THRUST_300001_SM_1000_NS8cuda_cub6__fill7functorINS7_6detail15normal_iteratorINS7_10device_ptrIdEEEEiEEEEvT0_T1_:
.text._ZN3cub18CUB_300001_SM_10006detail8for_each13static_kernelINS2_12policy_hub_t12policy_500_tElN6thrust24THRUST_300001_SM_1000_NS8cuda_cub6__fill7functorINS7_6detail15normal_iteratorINS7_10device_ptrIdEEEEiEEEEvT0_T1_:
[----:B------:R-:W-:Y:S08]  /*0000*/  LDC R1, c[0x0][0x37c] ;  /* 0x0000df00ff017b82 */ /* 0x000ff00000000800 */
[----:B------:R-:W0:Y:S01]  /*0010*/  S2UR UR4, SR_CTAID.X ;  /* 0x00000000000479c3 */ /* 0x000e220000002500 */
[----:B------:R-:W1:Y:S01]  /*0020*/  LDCU.64 UR6, c[0x0][0x380] ;  /* 0x00007000ff0677ac */ /* 0x000e620008000a00 */
[----:B------:R-:W2:Y:S01]  /*0030*/  LDCU.64 UR8, c[0x0][0x358] ;  /* 0x00006b00ff0877ac */ /* 0x000ea20008000a00 */
[----:B0-----:R-:W-:-:S04]  /*0040*/  UIMAD.WIDE.U32 UR4, UR4, 0x200, URZ ;  /* 0x00000200040478a5 */ /* 0x001fc8000f8e00ff */
[----:B-1----:R-:W-:-:S04]  /*0050*/  UIADD3 UR6, UP0, UPT, -UR4, UR6, URZ ;  /* 0x0000000604067290 */ /* 0x002fc8000ff1e1ff */
[----:B------:R-:W-:Y:S02]  /*0060*/  UIADD3.X UR7, UPT, UPT, ~UR5, UR7, URZ, UP0, !UPT ;  /* 0x0000000705077290 */ /* 0x000fe400087fe5ff */
[----:B------:R-:W-:-:S04]  /*0070*/  UISETP.GE.U32.AND UP0, UPT, UR6, 0x200, UPT ;  /* 0x000002000600788c */ /* 0x000fc8000bf06070 */
[----:B------:R-:W-:-:S09]  /*0080*/  UISETP.GE.AND.EX UP0, UPT, UR7, URZ, UPT, UP0 ;  /* 0x000000ff0700728c */ /* 0x000fd2000bf06300 */
[----:B--2---:R-:W-:Y:S05]  /*0090*/  BRA.U !UP0, `(.L_x_294) ;  /* 0x00000001082c7547 */ /* 0x004fea000b800000 */
[----:B------:R-:W0:Y:S01]  /*00a0*/  S2R R0, SR_TID.X ;  /* 0x0000000000007919 */ /* 0x000e220000002100 */
[----:B------:R-:W1:Y:S01]  /*00b0*/  LDCU UR6, c[0x0][0x390] ;  /* 0x00007200ff0677ac */ /* 0x000e620008000800 */
[----:B------:R-:W2:Y:S01]  /*00c0*/  LDCU.64 UR10, c[0x0][0x388] ;  /* 0x00007100ff0a77ac */ /* 0x000ea20008000a00 */
[----:B-1----:R-:W1:Y:S01]  /*00d0*/  I2F.F64 R2, UR6 ;  /* 0x0000000600027d12 */ /* 0x002e620008201c00 */
[----:B0-----:R-:W-:-:S05]  /*00e0*/  IADD3 R0, P0, PT, R0, UR4, RZ ;  /* 0x0000000400007c10 */ /* 0x001fca000ff1e0ff */
[----:B------:R-:W-:Y:S01]  /*00f0*/  IMAD.X R5, RZ, RZ, UR5, P0 ;  /* 0x00000005ff057e24 */ /* 0x000fe200080e06ff */
[----:B--2---:R-:W-:-:S04]  /*0100*/  LEA R4, P0, R0, UR10, 0x3 ;  /* 0x0000000a00047c11 */ /* 0x004fc8000f8018ff */
[----:B------:R-:W-:-:S05]  /*0110*/  LEA.HI.X R5, R0, UR11, R5, 0x3, P0 ;  /* 0x0000000b00057c11 */ /* 0x000fca00080f1c05 */
[----:B-1----:R-:W-:Y:S04]  /*0120*/  STG.E.64 desc[UR8][R4.64], R2 ;  /* 0x0000000204007986 */ /* 0x002fe8000c101b08 */
[----:B------:R-:W-:Y:S01]  /*0130*/  STG.E.64 desc[UR8][R4.64+0x800], R2 ;  /* 0x0008000204007986 */ /* 0x000fe2000c101b08 */
[----:B------:R-:W-:Y:S05]  /*0140*/  EXIT ;  /* 0x000000000000794d */ /* 0x000fea0003800000 */
.L_x_294:
[----:B------:R-:W0:Y:S01]  /*0150*/  S2R R0, SR_TID.X ;  /* 0x0000000000007919 */ /* 0x000e220000002100 */
[----:B------:R-:W1:Y:S01]  /*0160*/  LDCU UR10, c[0x0][0x390] ;  /* 0x00007200ff0a77ac */ /* 0x000e620008000800 */
[----:B------:R-:W2:Y:S01]  /*0170*/  LDCU.64 UR12, c[0x0][0x388] ;  /* 0x00007100ff0c77ac */ /* 0x000ea20008000a00 */
[----:B------:R-:W-:-:S06]  /*0180*/  USHF.R.S32.HI UR7, URZ, 0x1f, UR6 ;  /* 0x0000001fff077899 */ /* 0x000fcc0008011406 */
[----:B------:R-:W-:Y:S02]  /*0190*/  IMAD.U32 R5, RZ, RZ, UR7 ;  /* 0x00000007ff057e24 */ /* 0x000fe4000f8e00ff */
[----:B------:R-:W-:Y:S01]  /*01a0*/  IMAD.U32 R6, RZ, RZ, UR7 ;  /* 0x00000007ff067e24 */ /* 0x000fe2000f8e00ff */
[----:B-1----:R-:W1:Y:S01]  /*01b0*/  I2F.F64 R2, UR10 ;  /* 0x0000000a00027d12 */ /* 0x002e620008201c00 */
[C---:B0-----:R-:W-:Y:S01]  /*01c0*/  VIADD R4, R0.reuse, 0x100 ;  /* 0x0000010000047836 */ /* 0x041fe20000000000 */
[C---:B------:R-:W-:Y:S02]  /*01d0*/  ISETP.LT.U32.AND P0, PT, R0.reuse, UR6, PT ;  /* 0x0000000600007c0c */ /* 0x040fe4000bf01070 */
[----:B------:R-:W-:Y:S02]  /*01e0*/  IADD3 R0, P2, PT, R0, UR4, RZ ;  /* 0x0000000400007c10 */ /* 0x000fe4000ff5e0ff */
[----:B------:R-:W-:Y:S02]  /*01f0*/  ISETP.LT.U32.AND P1, PT, R4, UR6, PT ;  /* 0x0000000604007c0c */ /* 0x000fe4000bf21070 */
[----:B------:R-:W-:Y:S01]  /*0200*/  ISETP.GT.AND.EX P0, PT, R5, RZ, PT, P0 ;  /* 0x000000ff0500720c */ /* 0x000fe20003f04300 */
[----:B------:R-:W-:Y:S01]  /*0210*/  IMAD.X R5, RZ, RZ, UR5, P2 ;  /* 0x00000005ff057e24 */ /* 0x000fe200090e06ff */
[----:B------:R-:W-:-:S02]  /*0220*/  ISETP.GT.AND.EX P1, PT, R6, RZ, PT, P1 ;  /* 0x000000ff0600720c */ /* 0x000fc40003f24310 */
[----:B--2---:R-:W-:-:S04]  /*0230*/  LEA R4, P2, R0, UR12, 0x3 ;  /* 0x0000000c00047c11 */ /* 0x004fc8000f8418ff */
[----:B------:R-:W-:-:S05]  /*0240*/  LEA.HI.X R5, R0, UR13, R5, 0x3, P2 ;  /* 0x0000000d00057c11 */ /* 0x000fca00090f1c05 */
[----:B-1----:R0:W-:Y:S02]  /*0250*/  @P0 STG.E.64 desc[UR8][R4.64], R2 ;  /* 0x0000000204000986 */ /* 0x0021e4000c101b08 */
[----:B------:R-:W-:Y:S05]  /*0260*/  @!P1 EXIT ;  /* 0x000000000000994d */ /* 0x000fea0003800000 */
[----:B------:R-:W-:Y:S01]  /*0270*/  STG.E.64 desc[UR8][R4.64+0x800], R2 ;  /* 0x0008000204007986 */ /* 0x000fe2000c101b08 */
[----:B------:R-:W-:Y:S05]  /*0280*/  EXIT ;  /* 0x000000000000794d */ /* 0x000fea0003800000 */
.L_x_295:
        /* <DEDUP_REMOVED lines=15> */
.L_x_810:


//--------------------- .text._ZN3cub18CUB_300001_SM_10006detail8for_each13static_kernelINS2_12policy_hub_t12policy_500_tEmN6thrust24THRUST_300001_SM_1000_NS8cuda_cub20__uninitialized_fill7functorINS7_10device_ptrIiEEiEEEEvT0_T1_ --------------------------
	.section	.text._ZN3cub18CUB_300001_SM_10006detail8for_each13static_kernelINS2_12policy_hub_t12policy_500_tEmN6thrust24THRUST_300001_SM_1000_NS8cuda_cub20__uninitialized_fill7functorINS7_10device_ptrIiEEiEEEEvT0_T1_,"ax",@progbits
	.align	128
        .global         _ZN3cub18CUB_300001_SM_10006detail8for_each13static_kernelINS2_12policy_hub_t12policy_500_tEmN6thrust24THRUST_300001_SM_1000_NS8cuda_cub20__uninitialized_fill7functorINS7_10device_ptrIiEEiEEEEvT0_T1_
        .type           _ZN3cub18CUB_300001_SM_10006detail8for_each13static_kernelINS2_12policy_hub_t12policy_500_tEmN6thrust24THRUST_300001_SM_1000_NS8cuda_cub20__uninitialized_fill7functorINS7_10device_ptrIiEEiEEEEvT0_T1_,@function
        .size           _ZN3cub18CUB_300001_SM_10006detail8for_each13static_kernelINS2_12policy_hub_t12policy_500_tEmN6thrust24THRUST_300001_SM_1000_NS8cuda_cub20__uninitialized_fill7functorINS7_10device_ptrIiEEiEEEEvT0_T1_,(.L_x_811 - _ZN3cub18CUB_300001_SM_10006detail8for_each13static_kernelINS2_12policy_hub_t12policy_500_tEmN6thrust24THRUST_300001_SM_1000_NS8cuda_cub20__uninitialized_fill7functorINS7_10device_ptrIiEEiEEEEvT0_T1_)
        .other          _ZN3cub18CUB_300001_SM_10006detail8for_each13static_kernelINS2_12policy_hub_t12policy_500_tEmN6thrust24THRUST_300001_SM_1000_NS8cuda_cub20__uninitialized_fill7functorINS7_10device_ptrIiEEiEEEEvT0_T1_,@"STO_CUDA_ENTRY STV_DEFAULT"
_ZN3cub18CUB_300001_SM_10006detail8for_each13static_kernelINS2_12policy_hub_t12policy_500_tEmN6thrust24THRUST_300001_SM_1000_NS8cuda_cub20__uninitialized_fill7functorINS7_10device_ptrIiEEiEEEEvT0_T1_:
.text._ZN3cub18CUB_300001_SM_10006detail8for_each13static_kernelINS2_12policy_hub_t12policy_500_tEmN6thrust24THRUST_300001_SM_1000_NS8cuda_cub20__uninitialized_fill7functorINS7_10device_ptrIiEEiEEEEvT0_T1_:
        /* <DEDUP_REMOVED lines=8> */
[----:B------:R-:W-:-:S09]  /*0080*/  UISETP.GE.U32.AND.EX UP0, UPT, UR7, URZ, UPT, UP0 ;  /* 0x000000ff0700728c */ /* 0x000fd2000bf06100 */
[----:B--2---:R-:W-:Y:S05]  /*0090*/  BRA.U !UP0, `(.L_x_296) ;  /* 0x0000000108287547 */ /* 0x004fea000b800000 */
[----:B------:R-:W0:Y:S01]  /*00a0*/  S2R R0, SR_TID.X ;  /* 0x0000000000007919 */ /* 0x000e220000002100 */
[----:B------:R-:W1:Y:S01]  /*00b0*/  LDCU.64 UR6, c[0x0][0x388] ;  /* 0x00007100ff0677ac */ /* 0x000e620008000a00 */
[----:B------:R-:W2:Y:S01]  /*00c0*/  LDC R5, c[0x0][0x390] ;  /* 0x0000e400ff057b82 */ /* 0x000ea20000000800 */
[----:B0-----:R-:W-:-:S05]  /*00d0*/  IADD3 R0, P0, PT, R0, UR4, RZ ;  /* 0x0000000400007c10 */ /* 0x001fca000ff1e0ff */
[----:B------:R-:W-:Y:S01]  /*00e0*/  IMAD.X R3, RZ, RZ, UR5, P0 ;  /* 0x00000005ff037e24 */ /* 0x000fe200080e06ff */
[----:B-1----:R-:W-:-:S04]  /*00f0*/  LEA R2, P0, R0, UR6, 0x2 ;  /* 0x0000000600027c11 */ /* 0x002fc8000f8010ff */
[----:B------:R-:W-:-:S05]  /*0100*/  LEA.HI.X R3, R0, UR7, R3, 0x2, P0 ;  /* 0x0000000700037c11 */ /* 0x000fca00080f1403 */
[----:B--2---:R-:W-:Y:S04]  /*0110*/  STG.E desc[UR8][R2.64], R5 ;  /* 0x0000000502007986 */ /* 0x004fe8000c101908 */
[----:B------:R-:W-:Y:S01]  /*0120*/  STG.E desc[UR8][R2.64+0x400], R5 ;  /* 0x0004000502007986 */ /* 0x000fe2000c101908 */
[----:B------:R-:W-:Y:S05]  /*0130*/  EXIT ;  /* 0x000000000000794d */ /* 0x000fea0003800000 */
.L_x_296:
[----:B------:R-:W0:Y:S01]  /*0140*/  S2R R0, SR_TID.X ;  /* 0x0000000000007919 */ /* 0x000e220000002100 */
[----:B------:R-:W-:Y:S01]  /*0150*/  IMAD.U32 R2, RZ, RZ, UR7 ;  /* 0x00000007ff027e24 */ /* 0x000fe2000f8e00ff */
[----:B------:R-:W1:Y:S01]  /*0160*/  LDCU.64 UR10, c[0x0][0x388] ;  /* 0x00007100ff0a77ac */ /* 0x000e620008000a00 */
[----:B------:R-:W-:Y:S01]  /*0170*/  IMAD.U32 R4, RZ, RZ, UR7 ;  /* 0x00000007ff047e24 */ /* 0x000fe2000f8e00ff */
[----:B0-----:R-:W-:-:S04]  /*0180*/  ISETP.LT.U32.AND P0, PT, R0, UR6, PT ;  /* 0x0000000600007c0c */ /* 0x001fc8000bf01070 */
[----:B------:R-:W-:Y:S01]  /*0190*/  ISETP.GT.U32.AND.EX P0, PT, R2, RZ, PT, P0 ;  /* 0x000000ff0200720c */ /* 0x000fe20003f04100 */
[C---:B------:R-:W-:Y:S01]  /*01a0*/  VIADD R2, R0.reuse, 0x100 ;  /* 0x0000010000027836 */ /* 0x040fe20000000000 */
[----:B------:R-:W-:-:S04]  /*01b0*/  IADD3 R0, P2, PT, R0, UR4, RZ ;  /* 0x0000000400007c10 */ /* 0x000fc8000ff5e0ff */
[----:B------:R-:W-:Y:S01]  /*01c0*/  ISETP.LT.U32.AND P1, PT, R2, UR6, PT ;  /* 0x0000000602007c0c */ /* 0x000fe2000bf21070 */
[----:B------:R-:W-:Y:S01]  /*01d0*/  IMAD.X R3, RZ, RZ, UR5, P2 ;  /* 0x00000005ff037e24 */ /* 0x000fe200090e06ff */
[----:B-1----:R-:W-:Y:S02]  /*01e0*/  LEA R2, P2, R0, UR10, 0x2 ;  /* 0x0000000a00027c11 */ /* 0x002fe4000f8410ff */
[----:B------:R-:W-:Y:S02]  /*01f0*/  ISETP.GT.U32.AND.EX P1, PT, R4, RZ, PT, P1 ;  /* 0x000000ff0400720c */ /* 0x000fe40003f24110 */
[----:B------:R-:W-:Y:S01]  /*0200*/  LEA.HI.X R3, R0, UR11, R3, 0x2, P2 ;  /* 0x0000000b00037c11 */ /* 0x000fe200090f1403 */
[----:B------:R-:W0:Y:S04]  /*0210*/  @P0 LDC R5, c[0x0][0x390] ;  /* 0x0000e400ff050b82 */ /* 0x000e280000000800 */
[----:B0-----:R0:W-:Y:S06]  /*0220*/  @P0 STG.E desc[UR8][R2.64], R5 ;  /* 0x0000000502000986 */ /* 0x0011ec000c101908 */
[----:B------:R-:W-:Y:S05]  /*0230*/  @!P1 EXIT ;  /* 0x000000000000994d */ /* 0x000fea0003800000 */
[----:B0-----:R-:W0:Y:S02]  /*0240*/  LDC R5, c[0x0][0x390] ;  /* 0x0000e400ff057b82 */ /* 0x001e240000000800 */
[----:B0-----:R-:W-:Y:S01]  /*0250*/  STG.E desc[UR8][R2.64+0x400], R5 ;  /* 0x0004000502007986 */ /* 0x001fe2000c101908 */
[----:B------:R-:W-:Y:S05]  /*0260*/  EXIT ;  /* 0x000000000000794d */ /* 0x000fea0003800000 */
.L_x_297:
        /* <DEDUP_REMOVED lines=9> */
.L_x_811:


//--------------------- .text._ZN3cub18CUB_300001_SM_10006detail11EmptyKernelIvEEvv --------------------------
	.section	.text._ZN3cub18CUB_300001_SM_10006detail11EmptyKernelIvEEvv,"ax",@progbits
	.align	128
        .global         _ZN3cub18CUB_300001_SM_10006detail11EmptyKernelIvEEvv
        .type           _ZN3cub18CUB_300001_SM_10006detail11EmptyKernelIvEEvv,@function
        .size           _ZN3cub18CUB_300001_SM_10006detail11EmptyKernelIvEEvv,(.L_x_812 - _ZN3cub18CUB_300001_SM_10006detail11EmptyKernelIvEEvv)
        .other          _ZN3cub18CUB_300001_SM_10006detail11EmptyKernelIvEEvv,@"STO_CUDA_ENTRY STV_DEFAULT"
_ZN3cub18CUB_300001_SM_10006detail11EmptyKernelIvEEvv:
.text._ZN3cub18CUB_300001_SM_10006detail11EmptyKernelIvEEvv:
[----:B------:R-:W-:Y:S01]  /*0000*/  LDC R1, c[0x0][0x37c] ;  /* 0x0000df00ff017b82 */ /* 0x000fe20000000800 */
[----:B------:R-:W-:Y:S05]  /*0010*/  EXIT ;  /* 0x000000000000794d */ /* 0x000fea0003800000 */
.L_x_298:
        /* <DEDUP_REMOVED lines=14> */
.L_x_812:


//--------------------- .text._ZN6thrust24THRUST_300001_SM_1000_NS8cuda_cub4core6detail13_kernel_agentINS1_15__reduce_by_key16ReduceByKeyAgentINS0_6detail15normal_iteratorINS0_10device_ptrIiEEEENS0_17constant_iteratorIiNS0_11use_defaultESD_EESB_SB_N4cuda3std3__48equal_toIiEENSH_4plusIiEEPllEEJSB_SE_SB_SB_SM_N3cub18CUB_300001_SM_100024ReduceByKeyScanTileStateIilLb1EEESJ_SL_llEEEvDpT0_ --------------------------
	.section	.text._ZN6thrust24THRUST_300001_SM_1000_NS8cuda_cub4core6detail13_kernel_agentINS1_15__reduce_by_key16ReduceByKeyAgentINS0_6detail15normal_iteratorINS0_10device_ptrIiEEEENS0_17constant_iteratorIiNS0_11use_defaultESD_EESB_SB_N4cuda3std3__48equal_toIiEENSH_4plusIiEEPllEEJSB_SE_SB_SB_SM_N3cub18CUB_300001_SM_100024ReduceByKeyScanTileStateIilLb1EEESJ_SL_llEEEvDpT0_,"ax",@progbits
	.align	128
        .global         _ZN6thrust24THRUST_300001_SM_1000_NS8cuda_cub4core6detail13_kernel_agentINS1_15__reduce_by_key16ReduceByKeyAgentINS0_6detail15normal_iteratorINS0_10device_ptrIiEEEENS0_17constant_iteratorIiNS0_11use_defaultESD_EESB_SB_N4cuda3std3__48equal_toIiEENSH_4plusIiEEPllEEJSB_SE_SB_SB_SM_N3cub18CUB_300001_SM_100024ReduceByKeyScanTileStateIilLb1EEESJ_SL_llEEEvDpT0_
        .type           _ZN6thrust24THRUST_300001_SM_1000_NS8cuda_cub4core6detail13_kernel_agentINS1_15__reduce_by_key16ReduceByKeyAgentINS0_6detail15normal_iteratorINS0_10device_ptrIiEEEENS0_17constant_iteratorIiNS0_11use_defaultESD_EESB_SB_N4cuda3std3__48equal_toIiEENSH_4plusIiEEPllEEJSB_SE_SB_SB_SM_N3cub18CUB_300001_SM_100024ReduceByKeyScanTileStateIilLb1EEESJ_SL_llEEEvDpT0_,@function
        .size           _ZN6thrust24THRUST_300001_SM_1000_NS8cuda_cub4core6detail13_kernel_agentINS1_15__reduce_by_key16ReduceByKeyAgentINS0_6detail15normal_iteratorINS0_10device_ptrIiEEEENS0_17constant_iteratorIiNS0_11use_defaultESD_EESB_SB_N4cuda3std3__48equal_toIiEENSH_4plusIiEEPllEEJSB_SE_SB_SB_SM_N3cub18CUB_300001_SM_100024ReduceByKeyScanTileStateIilLb1EEESJ_SL_llEEEvDpT0_,(.L_x_813 - _ZN6thrust24THRUST_300001_SM_1000_NS8cuda_cub4core6detail13_kernel_agentINS1_15__reduce_by_key16ReduceByKeyAgentINS0_6detail15normal_iteratorINS0_10device_ptrIiEEEENS0_17constant_iteratorIiNS0_11use_defaultESD_EESB_SB_N4cuda3std3__48equal_toIiEENSH_4plusIiEEPllEEJSB_SE_SB_SB_SM_N3cub18CUB_300001_SM_100024ReduceByKeyScanTileStateIilLb1EEESJ_SL_llEEEvDpT0_)
        .other          _ZN6thrust24THRUST_300001_SM_1000_NS8cuda_cub4core6detail13_kernel_agentINS1_15__reduce_by_key16ReduceByKeyAgentINS0_6detail15normal_iteratorINS0_10device_ptrIiEEEENS0_17constant_iteratorIiNS0_11use_defaultESD_EESB_SB_N4cuda3std3__48equal_toIiEENSH_4plusIiEEPllEEJSB_SE_SB_SB_SM_N3cub18CUB_300001_SM_100024ReduceByKeyScanTileStateIilLb1EEESJ_SL_llEEEvDpT0_,@"STO_CUDA_ENTRY STV_DEFAULT"
_ZN6thrust24THRUST_300001_SM_1000_NS8cuda_cub4core6detail13_kernel_agentINS1_15__reduce_by_key16ReduceByKeyAgentINS0_6detail15normal_iteratorINS0_10device_ptrIiEEEENS0_17constant_iteratorIiNS0_11use_defaultESD_EESB_SB_N4cuda3std3__48equal_toIiEENSH_4plusIiEEPllEEJSB_SE_SB_SB_SM_N3cub18CUB_300001_SM_100024ReduceByKeyScanTileStateIilLb1EEESJ_SL_llEEEvDpT0_:
.text._ZN6thrust24THRUST_300001_SM_1000_NS8cuda_cub4core6detail13_kernel_agentINS1_15__reduce_by_key16ReduceByKeyAgentINS0_6detail15normal_iteratorINS0_10device_ptrIiEEEENS0_17constant_iteratorIiNS0_11use_defaultESD_EESB_SB_N4cuda3std3__48equal_toIiEENSH_4plusIiEEPllEEJSB_SE_SB_SB_SM_N3cub18CUB_300001_SM_100024ReduceByKeyScanTileStateIilLb1EEESJ_SL_llEEEvDpT0_:
[----:B------:R-:W-:Y:S01]  /*0000*/  LDC R1, c[0x0][0x37c] ;  /* 0x0000df00ff017b82 */ /* 0x000fe20000000800 */
[----:B------:R-:W0:Y:S01]  /*0010*/  S2R R39, SR_CTAID.X ;  /* 0x0000000000277919 */ /* 0x000e220000002500 */
[----:B------:R-:W1:Y:S01]  /*0020*/  LDCU.64 UR4, c[0x0][0x3c0] ;  /* 0x00007800ff0477ac */ /* 0x000e620008000a00 */
[----:B------:R-:W2:Y:S01]  /*0030*/  LDCU.64 UR8, c[0x0][0x358] ;  /* 0x00006b00ff0877ac */ /* 0x000ea20008000a00 */
[----:B0-----:R-:W-:-:S03]  /*0040*/  IMAD.WIDE.U32 R2, R39, 0x900, RZ ;  /* 0x0000090027027825 */ /* 0x001fc600078e00ff */
[----:B-1----:R-:W-:-:S04]  /*0050*/  IADD3 R26, P1, PT, -R2, UR4, RZ ;  /* 0x00000004021a7c10 */ /* 0x002fc8000ff3e1ff */
[----:B------:R-:W-:Y:S02]  /*0060*/  ISETP.GE.U32.AND P0, PT, R26, 0x901, PT ;  /* 0x000009011a00780c */ /* 0x000fe40003f06070 */
[----:B------:R-:W-:-:S04]  /*0070*/  IADD3.X R30, PT, PT, ~R3, UR5, RZ, P1, !PT ;  /* 0x00000005031e7c10 */ /* 0x000fc80008ffe5ff */
[----:B------:R-:W-:-:S13]  /*0080*/  ISETP.GE.AND.EX P0, PT, R30, RZ, PT, P0 ;  /* 0x000000ff1e00720c */ /* 0x000fda0003f06300 */
[----:B--2---:R-:W-:Y:S05]  /*0090*/  @!P0 BRA `(.L_x_299) ;  /* 0x0000005c00288947 */ /* 0x004fea0003800000 */
[----:B------:R-:W-:-:S13]  /*00a0*/  ISETP.NE.AND P0, PT, R39, RZ, PT ;  /* 0x000000ff2700720c */ /* 0x000fda0003f05270 */
[----:B------:R-:W-:Y:S05]  /*00b0*/  @P0 BRA `(.L_x_300) ;  /* 0x0000002400000947 */ /* 0x000fea0003800000 */
[----:B------:R-:W0:Y:S01]  /*00c0*/  S2R R0, SR_TID.X ;  /* 0x0000000000007919 */ /* 0x000e220000002100 */
[----:B------:R-:W1:Y:S01]  /*00d0*/  LDCU.64 UR4, c[0x0][0x380] ;  /* 0x00007000ff0477ac */ /* 0x000e620008000a00 */
[----:B------:R-:W2:Y:S01]  /*00e0*/  LDC R21, c[0x0][0x390] ;  /* 0x0000e400ff157b82 */ /* 0x000ea20000000800 */
[C---:B0-----:R-:W-:Y:S02]  /*00f0*/  LOP3.LUT R4, R0.reuse, 0x1f, RZ, 0xc0, !PT ;  /* 0x0000001f00047812 */ /* 0x041fe400078ec0ff */
[----:B------:R-:W-:-:S05]  /*0100*/  LOP3.LUT R5, R0, 0x3e0, RZ, 0xc0, !PT ;  /* 0x000003e000057812 */ /* 0x000fca00078ec0ff */
[----:B------:R-:W-:-:S05]  /*0110*/  IMAD R5, R5, 0x9, R4 ;  /* 0x0000000905057824 */ /* 0x000fca00078e0204 */
[----:B------:R-:W-:-:S05]  /*0120*/  IADD3 R5, P0, PT, R2, R5, RZ ;  /* 0x0000000502057210 */ /* 0x000fca0007f1e0ff */
[----:B------:R-:W-:Y:S01]  /*0130*/  IMAD.X R2, RZ, RZ, R3, P0 ;  /* 0x000000ffff027224 */ /* 0x000fe200000e0603 */
[----:B-1----:R-:W-:-:S04]  /*0140*/  LEA R4, P0, R5, UR4, 0x2 ;  /* 0x0000000405047c11 */ /* 0x002fc8000f8010ff */
[----:B------:R-:W-:-:S05]  /*0150*/  LEA.HI.X R5, R5, UR5, R2, 0x2, P0 ;  /* 0x0000000505057c11 */ /* 0x000fca00080f1402 */
[----:B------:R-:W3:Y:S04]  /*0160*/  LDG.E.CONSTANT R2, desc[UR8][R4.64] ;  /* 0x0000000804027981 */ /* 0x000ee8000c1e9900 */
[----:B------:R-:W4:Y:S04]  /*0170*/  LDG.E.CONSTANT R6, desc[UR8][R4.64+0x80] ;  /* 0x0000800804067981 */ /* 0x000f28000c1e9900 */
[----:B------:R-:W5:Y:S04]  /*0180*/  LDG.E.CONSTANT R7, desc[UR8][R4.64+0x100] ;  /* 0x0001000804077981 */ /* 0x000f68000c1e9900 */
[----:B------:R-:W2:Y:S04]  /*0190*/  LDG.E.CONSTANT R8, desc[UR8][R4.64+0x180] ;  /* 0x0001800804087981 */ /* 0x000ea8000c1e9900 */
[----:B------:R-:W2:Y:S04]  /*01a0*/  LDG.E.CONSTANT R9, desc[UR8][R4.64+0x200] ;  /* 0x0002000804097981 */ /* 0x000ea8000c1e9900 */
[----:B------:R-:W2:Y:S04]  /*01b0*/  LDG.E.CONSTANT R11, desc[UR8][R4.64+0x280] ;  /* 0x00028008040b7981 */ /* 0x000ea8000c1e9900 */
[----:B------:R-:W2:Y:S04]  /*01c0*/  LDG.E.CONSTANT R13, desc[UR8][R4.64+0x300] ;  /* 0x00030008040d7981 */ /* 0x000ea8000c1e9900 */
[----:B------:R-:W2:Y:S04]  /*01d0*/  LDG.E.CONSTANT R15, desc[UR8][R4.64+0x380] ;  /* 0x00038008040f7981 */ /* 0x000ea8000c1e9900 */
[----:B------:R0:W2:Y:S01]  /*01e0*/  LDG.E.CONSTANT R17, desc[UR8][R4.64+0x400] ;  /* 0x0004000804117981 */ /* 0x0000a2000c1e9900 */
[----:B------:R-:W1:Y:S01]  /*01f0*/  S2UR UR5, SR_CgaCtaId ;  /* 0x00000000000579c3 */ /* 0x000e620000008800 */
[----:B------:R-:W-:Y:S01]  /*0200*/  SHF.R.U32.HI R40, RZ, 0x5, R0 ;  /* 0x00000005ff287819 */ /* 0x000fe20000011600 */
[----:B------:R-:W-:Y:S01]  /*0210*/  UMOV UR4, 0x400 ;  /* 0x0000040000047882 */ /* 0x000fe20000000000 */
[----:B------:R-:W0:Y:S01]  /*0220*/  S2R R3, SR_LANEID ;  /* 0x0000000000037919 */ /* 0x000e220000000000 */
[----:B------:R-:W-:Y:S01]  /*0230*/  ISETP.NE.AND P1, PT, R0, RZ, PT ;  /* 0x000000ff0000720c */ /* 0x000fe20003f25270 */
[----:B------:R-:W-:Y:S01]  /*0240*/  IMAD.MOV.U32 R31, RZ, RZ, RZ ;  /* 0x000000ffff1f7224 */ /* 0x000fe200078e00ff */
[----:B-1----:R-:W-:-:S03]  /*0250*/  ULEA UR5, UR5, UR4, 0x18 ;  /* 0x0000000405057291 */ /* 0x002fc6000f8ec0ff */
[----:B------:R-:W-:Y:S01]  /*0260*/  UMOV UR4, URZ ;  /* 0x000000ff00047c82 */ /* 0x000fe20008000000 */
[----:B0-----:R-:W-:-:S05]  /*0270*/  IMAD R10, R40, 0x120, R3 ;  /* 0x00000120280a7824 */ /* 0x001fca00078e0203 */
[----:B------:R-:W-:-:S05]  /*0280*/  LEA R24, R10, UR5, 0x2 ;  /* 0x000000050a187c11 */ /* 0x000fca000f8e10ff */
[----:B------:R-:W-:Y:S01]  /*0290*/  IMAD R5, R3, 0x20, R24 ;  /* 0x0000002003057824 */ /* 0x000fe200078e0218 */
[----:B---3--:R-:W-:Y:S04]  /*02a0*/  STS [R24], R2 ;  /* 0x0000000218007388 */ /* 0x008fe80000000800 */
[----:B----4-:R0:W-:Y:S04]  /*02b0*/  STS [R24+0x80], R6 ;  /* 0x0000800618007388 */ /* 0x0101e80000000800 */
[----:B-----5:R-:W-:Y:S04]  /*02c0*/  STS [R24+0x100], R7 ;  /* 0x0001000718007388 */ /* 0x020fe80000000800 */
[----:B--2---:R-:W-:Y:S01]  /*02d0*/  STS [R24+0x180], R8 ;  /* 0x0001800818007388 */ /* 0x004fe20000000800 */
[----:B0-----:R-:W-:-:S03]  /*02e0*/  LEA R6, R0, UR5, 0x2 ;  /* 0x0000000500067c11 */ /* 0x001fc6000f8e10ff */
[----:B------:R-:W-:Y:S04]  /*02f0*/  STS [R24+0x200], R9 ;  /* 0x0002000918007388 */ /* 0x000fe80000000800 */
[----:B------:R-:W-:Y:S04]  /*0300*/  STS [R24+0x280], R11 ;  /* 0x0002800b18007388 */ /* 0x000fe80000000800 */
[----:B------:R-:W-:Y:S04]  /*0310*/  STS [R24+0x300], R13 ;  /* 0x0003000d18007388 */ /* 0x000fe80000000800 */
[----:B------:R-:W-:Y:S04]  /*0320*/  STS [R24+0x380], R15 ;  /* 0x0003800f18007388 */ /* 0x000fe80000000800 */
[----:B------:R-:W-:Y:S01]  /*0330*/  STS [R24+0x400], R17 ;  /* 0x0004001118007388 */ /* 0x000fe20000000800 */
[----:B------:R-:W-:-:S03]  /*0340*/  NOP ;  /* 0x0000000000007918 */ /* 0x000fc60000000000 */
[----:B------:R-:W-:Y:S04]  /*0350*/  LDS R27, [R5+0x20] ;  /* 0x00002000051b7984 */ /* 0x000fe80000000800 */
[----:B------:R-:W-:Y:S04]  /*0360*/  LDS R2, [R5] ;  /* 0x0000000005027984 */ /* 0x000fe80000000800 */
[----:B------:R-:W0:Y:S04]  /*0370*/  LDS R8, [R5+0x4] ;  /* 0x0000040005087984 */ /* 0x000e280000000800 */
[----:B------:R-:W1:Y:S04]  /*0380*/  LDS R10, [R5+0x8] ;  /* 0x00000800050a7984 */ /* 0x000e680000000800 */
[----:B------:R-:W2:Y:S04]  /*0390*/  LDS R12, [R5+0xc] ;  /* 0x00000c00050c7984 */ /* 0x000ea80000000800 */
[----:B------:R-:W3:Y:S04]  /*03a0*/  LDS R14, [R5+0x10] ;  /* 0x00001000050e7984 */ /* 0x000ee80000000800 */
[----:B------:R-:W-:Y:S04]  /*03b0*/  LDS R16, [R5+0x14] ;  /* 0x0000140005107984 */ /* 0x000fe80000000800 */
[----:B------:R-:W-:Y:S04]  /*03c0*/  LDS R18, [R5+0x18] ;  /* 0x0000180005127984 */ /* 0x000fe80000000800 */
[----:B------:R-:W-:Y:S01]  /*03d0*/  LDS R20, [R5+0x1c] ;  /* 0x00001c0005147984 */ /* 0x000fe20000000800 */
[----:B------:R-:W-:Y:S01]  /*03e0*/  BAR.SYNC.DEFER_BLOCKING 0x0 ;  /* 0x0000000000007b1d */ /* 0x000fe20000010000 */
[----:B0-----:R-:W-:-:S02]  /*03f0*/  ISETP.NE.AND P4, PT, R2, R8, PT ;  /* 0x000000080200720c */ /* 0x001fc40003f85270 */
[----:B-1----:R-:W-:-:S04]  /*0400*/  ISETP.NE.AND P2, PT, R8, R10, PT ;  /* 0x0000000a0800720c */ /* 0x002fc80003f45270 */
[----:B------:R-:W-:Y:S02]  /*0410*/  SEL R32, RZ, 0x1, !P2 ;  /* 0x00000001ff207807 */ /* 0x000fe40005000000 */
[----:B--2---:R-:W-:Y:S01]  /*0420*/  ISETP.NE.AND P5, PT, R10, R12, PT ;  /* 0x0000000c0a00720c */ /* 0x004fe20003fa5270 */
[----:B------:R-:W-:Y:S01]  /*0430*/  STS [R24], R21 ;  /* 0x0000001518007388 */ /* 0x000fe20000000800 */
[----:B---3--:R-:W-:Y:S02]  /*0440*/  ISETP.NE.AND P2, PT, R12, R14, PT ;  /* 0x0000000e0c00720c */ /* 0x008fe40003f45270 */
[----:B------:R-:W-:Y:S01]  /*0450*/  SEL R33, RZ, 0x1, !P5 ;  /* 0x00000001ff217807 */ /* 0x000fe20006800000 */
[----:B------:R-:W-:Y:S01]  /*0460*/  STS [R24+0x80], R21 ;  /* 0x0000801518007388 */ /* 0x000fe20000000800 */
[----:B------:R-:W-:-:S03]  /*0470*/  P2R R44, PR, RZ, 0x20 ;  /* 0x00000020ff2c7803 */ /* 0x000fc60000000000 */
[----:B------:R-:W-:Y:S04]  /*0480*/  STS [R24+0x100], R21 ;  /* 0x0001001518007388 */ /* 0x000fe80000000800 */
[----:B------:R-:W-:Y:S04]  /*0490*/  STS [R24+0x180], R21 ;  /* 0x0001801518007388 */ /* 0x000fe80000000800 */
[----:B------:R-:W-:Y:S04]  /*04a0*/  STS [R24+0x200], R21 ;  /* 0x0002001518007388 */ /* 0x000fe80000000800 */
[----:B------:R-:W-:Y:S04]  /*04b0*/  STS [R24+0x280], R21 ;  /* 0x0002801518007388 */ /* 0x000fe80000000800 */
[----:B------:R-:W-:Y:S04]  /*04c0*/  STS [R24+0x300], R21 ;  /* 0x0003001518007388 */ /* 0x000fe80000000800 */
[----:B------:R-:W-:Y:S04]  /*04d0*/  STS [R24+0x380], R21 ;  /* 0x0003801518007388 */ /* 0x000fe80000000800 */
[----:B------:R0:W-:Y:S01]  /*04e0*/  STS [R24+0x400], R21 ;  /* 0x0004001518007388 */ /* 0x0001e20000000800 */
[----:B------:R-:W-:-:S03]  /*04f0*/  NOP ;  /* 0x0000000000007918 */ /* 0x000fc60000000000 */
[----:B------:R-:W-:Y:S01]  /*0500*/  LDS R42, [R5] ;  /* 0x00000000052a7984 */ /* 0x000fe20000000800 */
[----:B0-----:R-:W-:-:S03]  /*0510*/  SEL R24, RZ, 0x1, !P4 ;  /* 0x00000001ff187807 */ /* 0x001fc60006000000 */
        /* <DEDUP_REMOVED lines=9> */
[----:B------:R-:W-:Y:S02]  /*05b0*/  STS [R6+0x4d8], R27 ;  /* 0x0004d81b06007388 */ /* 0x000fe40000000800 */
[----:B------:R-:W-:Y:S06]  /*05c0*/  BAR.SYNC.DEFER_BLOCKING 0x0 ;  /* 0x0000000000007b1d */ /* 0x000fec0000010000 */
[----:B------:R0:W1:Y:S02]  /*05d0*/  @P1 LDS R22, [R6+0x4d4] ;  /* 0x0004d40006161984 */ /* 0x0000640000000800 */
[----:B0-----:R-:W-:-:S02]  /*05e0*/  SEL R6, RZ, 0x1, !P2 ;  /* 0x00000001ff067807 */ /* 0x001fc40005000000 */
[----:B-1----:R-:W-:-:S04]  /*05f0*/  @P1 ISETP.NE.AND P0, PT, R22, R2, PT ;  /* 0x000000021600120c */ /* 0x002fc80003f05270 */
[----:B------:R-:W-:-:S04]  /*0600*/  @P1 SEL R31, RZ, 0x1, !P0 ;  /* 0x00000001ff1f1807 */ /* 0x000fc80004000000 */
[----:B------:R-:W-:-:S04]  /*0610*/  IADD3 R5, P0, PT, R31, R24, RZ ;  /* 0x000000181f057210 */ /* 0x000fc80007f1e0ff */
[----:B------:R-:W-:Y:S01]  /*0620*/  IADD3 R32, P3, PT, R5, R32, RZ ;  /* 0x0000002005207210 */ /* 0x000fe20007f7e0ff */
[----:B------:R-:W-:-:S03]  /*0630*/  IMAD.X R34, RZ, RZ, UR4, P0 ;  /* 0x00000004ff227e24 */ /* 0x000fc600080e06ff */
[----:B------:R-:W-:Y:S01]  /*0640*/  IADD3 R33, P1, PT, R32, R33, RZ ;  /* 0x0000002120217210 */ /* 0x000fe20007f3e0ff */
[----:B------:R-:W-:Y:S01]  /*0650*/  IMAD.X R34, RZ, RZ, R34, P3 ;  /* 0x000000ffff227224 */ /* 0x000fe200018e0622 */
[----:B------:R-:W-:Y:S02]  /*0660*/  ISETP.NE.AND P3, PT, R14, R16, PT ;  /* 0x000000100e00720c */ /* 0x000fe40003f65270 */
[----:B------:R-:W-:Y:S01]  /*0670*/  IADD3 R35, P0, PT, R33, R6, RZ ;  /* 0x0000000621237210 */ /* 0x000fe20007f1e0ff */
[----:B------:R-:W-:Y:S01]  /*0680*/  IMAD.X R36, RZ, RZ, R34, P1 ;  /* 0x000000ffff247224 */ /* 0x000fe200008e0622 */
[----:B------:R-:W-:Y:S02]  /*0690*/  SEL R6, RZ, 0x1, !P3 ;  /* 0x00000001ff067807 */ /* 0x000fe40005800000 */
[----:B------:R-:W-:Y:S01]  /*06a0*/  ISETP.NE.AND P1, PT, R16, R18, PT ;  /* 0x000000121000720c */ /* 0x000fe20003f25270 */
[----:B------:R-:W-:Y:S01]  /*06b0*/  IMAD.X R26, RZ, RZ, R36, P0 ;  /* 0x000000ffff1a7224 */ /* 0x000fe200000e0624 */
[----:B------:R-:W-:-:S02]  /*06c0*/  IADD3 R37, P0, PT, R35, R6, RZ ;  /* 0x0000000623257210 */ /* 0x000fc40007f1e0ff */
[----:B------:R-:W-:Y:S02]  /*06d0*/  SEL R38, RZ, 0x1, !P1 ;  /* 0x00000001ff267807 */ /* 0x000fe40004800000 */
[----:B------:R-:W-:Y:S01]  /*06e0*/  SEL R6, R42, RZ, !P4 ;  /* 0x000000ff2a067207 */ /* 0x000fe20006000000 */
[----:B------:R-:W-:Y:S01]  /*06f0*/  IMAD.X R28, RZ, RZ, R26, P0 ;  /* 0x000000ffff1c7224 */ /* 0x000fe200000e061a */
[----:B------:R-:W-:-:S03]  /*0700*/  IADD3 R38, P0, PT, R37, R38, RZ ;  /* 0x0000002625267210 */ /* 0x000fc60007f1e0ff */
[----:B------:R-:W-:Y:S02]  /*0710*/  IMAD.IADD R6, R9, 0x1, R6 ;  /* 0x0000000109067824 */ /* 0x000fe400078e0206 */
[----:B------:R-:W-:Y:S01]  /*0720*/  IMAD.X R29, RZ, RZ, R28, P0 ;  /* 0x000000ffff1d7224 */ /* 0x000fe200000e061c */
[----:B------:R-:W-:-:S04]  /*0730*/  ISETP.NE.AND P0, PT, R18, R20, PT ;  /* 0x000000141200720c */ /* 0x000fc80003f05270 */
[----:B------:R-:W-:-:S04]  /*0740*/  SEL R39, RZ, 0x1, !P0 ;  /* 0x00000001ff277807 */ /* 0x000fc80004000000 */
[----:B------:R-:W-:-:S05]  /*0750*/  IADD3 R39, P6, PT, R38, R39, RZ ;  /* 0x0000002726277210 */ /* 0x000fca0007fde0ff */
[----:B------:R-:W-:Y:S01]  /*0760*/  IMAD.X R30, RZ, RZ, R29, P6 ;  /* 0x000000ffff1e7224 */ /* 0x000fe200030e061d */
[----:B------:R-:W-:-:S04]  /*0770*/  ISETP.NE.AND P6, PT, R8, R10, PT ;  /* 0x0000000a0800720c */ /* 0x000fc80003fc5270 */
[----:B------:R-:W-:Y:S02]  /*0780*/  SEL R6, R6, RZ, !P6 ;  /* 0x000000ff06067207 */ /* 0x000fe40007000000 */
[----:B------:R-:W-:-:S03]  /*0790*/  ISETP.NE.AND P6, PT, R20, R27, PT ;  /* 0x0000001b1400720c */ /* 0x000fc60003fc5270 */
[----:B------:R-:W-:Y:S01]  /*07a0*/  IMAD.IADD R6, R11, 0x1, R6 ;  /* 0x000000010b067824 */ /* 0x000fe200078e0206 */
[----:B------:R-:W-:-:S04]  /*07b0*/  SEL R24, RZ, 0x1, !P6 ;  /* 0x00000001ff187807 */ /* 0x000fc80007000000 */
[----:B------:R-:W-:Y:S02]  /*07c0*/  SEL R6, R6, RZ, !P5 ;  /* 0x000000ff06067207 */ /* 0x000fe40006800000 */
[----:B------:R-:W-:-:S03]  /*07d0*/  ISETP.GE.AND P5, PT, R3, 0x10, PT ;  /* 0x000000100300780c */ /* 0x000fc60003fa6270 */
[----:B------:R-:W-:-:S05]  /*07e0*/  IMAD.IADD R6, R13, 0x1, R6 ;  /* 0x000000010d067824 */ /* 0x000fca00078e0206 */
[----:B------:R-:W-:-:S05]  /*07f0*/  SEL R6, R6, RZ, !P2 ;  /* 0x000000ff06067207 */ /* 0x000fca0005000000 */
[----:B------:R-:W-:-:S05]  /*0800*/  IMAD.IADD R6, R15, 0x1, R6 ;  /* 0x000000010f067824 */ /* 0x000fca00078e0206 */
[----:B------:R-:W-:-:S05]  /*0810*/  SEL R6, R6, RZ, !P3 ;  /* 0x000000ff06067207 */ /* 0x000fca0005800000 */
[----:B------:R-:W-:-:S05]  /*0820*/  IMAD.IADD R6, R17, 0x1, R6 ;  /* 0x0000000111067824 */ /* 0x000fca00078e0206 */
[----:B------:R-:W-:-:S05]  /*0830*/  SEL R6, R6, RZ, !P1 ;  /* 0x000000ff06067207 */ /* 0x000fca0004800000 */
[----:B------:R-:W-:-:S05]  /*0840*/  IMAD.IADD R6, R19, 0x1, R6 ;  /* 0x0000000113067824 */ /* 0x000fca00078e0206 */
[----:B------:R-:W-:-:S05]  /*0850*/  SEL R6, R6, RZ, !P0 ;  /* 0x000000ff06067207 */ /* 0x000fca0004000000 */
[----:B------:R-:W-:-:S05]  /*0860*/  IMAD.IADD R6, R21, 0x1, R6 ;  /* 0x0000000115067824 */ /* 0x000fca00078e0206 */
[----:B------:R-:W-:Y:S02]  /*0870*/  SEL R5, R6, RZ, !P6 ;  /* 0x000000ff06057207 */ /* 0x000fe40007000000 */
[----:B------:R-:W-:-:S03]  /*0880*/  IADD3 R24, P6, PT, R39, R24, RZ ;  /* 0x0000001827187210 */ /* 0x000fc60007fde0ff */
[----:B------:R-:W-:Y:S02]  /*0890*/  IMAD.IADD R4, R4, 0x1, R5 ;  /* 0x0000000104047824 */ /* 0x000fe400078e0205 */
[----:B------:R-:W-:Y:S01]  /*08a0*/  IMAD.X R25, RZ, RZ, R30, P6 ;  /* 0x000000ffff197224 */ /* 0x000fe200030e061e */
[----:B------:R-:W-:Y:S02]  /*08b0*/  ISETP.NE.U32.AND P6, PT, R24, RZ, PT ;  /* 0x000000ff1800720c */ /* 0x000fe40003fc5070 */
[----:B------:R-:W0:Y:S02]  /*08c0*/  SHFL.UP PT, R5, R4, 0x1, RZ ;  /* 0x0420000004057989 */ /* 0x000e2400000e00ff */
[----:B------:R-:W-:Y:S02]  /*08d0*/  ISETP.NE.AND.EX P6, PT, R25, RZ, PT, P6 ;  /* 0x000000ff1900720c */ /* 0x000fe40003fc5360 */
[----:B------:R-:W1:Y:S02]  /*08e0*/  SHFL.UP PT, R6, R25, 0x1, RZ ;  /* 0x0420000019067989 */ /* 0x000e6400000e00ff */
[----:B0-----:R-:W-:-:S02]  /*08f0*/  SEL R7, R5, RZ, !P6 ;  /* 0x000000ff05077207 */ /* 0x001fc40007000000 */
[----:B------:R-:W0:Y:S01]  /*0900*/  SHFL.UP PT, R5, R24, 0x1, RZ ;  /* 0x0420000018057989 */ /* 0x000e2200000e00ff */
[----:B------:R-:W-:-:S04]  /*0910*/  ISETP.GE.AND P6, PT, R3, 0x1, PT ;  /* 0x000000010300780c */ /* 0x000fc80003fc6270 */
[----:B------:R-:W-:Y:S02]  /*0920*/  SEL R7, R7, RZ, P6 ;  /* 0x000000ff07077207 */ /* 0x000fe40003000000 */
[----:B-1----:R-:W-:-:S03]  /*0930*/  SEL R6, R6, RZ, P6 ;  /* 0x000000ff06067207 */ /* 0x002fc60003000000 */
[----:B------:R-:W-:-:S05]  /*0940*/  IMAD.IADD R7, R4, 0x1, R7 ;  /* 0x0000000104077824 */ /* 0x000fca00078e0207 */
[----:B------:R-:W1:Y:S01]  /*0950*/  SHFL.UP PT, R4, R7, 0x2, RZ ;  /* 0x0440000007047989 */ /* 0x000e6200000e00ff */
[----:B0-----:R-:W-:-:S04]  /*0960*/  SEL R5, R5, RZ, P6 ;  /* 0x000000ff05057207 */ /* 0x001fc80003000000 */
[----:B------:R-:W-:-:S05]  /*0970*/  IADD3 R23, P6, PT, R5, R24, RZ ;  /* 0x0000001805177210 */ /* 0x000fca0007fde0ff */
[----:B------:R-:W-:Y:S01]  /*0980*/  IMAD.X R46, R6, 0x1, R25, P6 ;  /* 0x00000001062e7824 */ /* 0x000fe200030e0619 */
[----:B------:R-:W-:-:S04]  /*0990*/  ISETP.NE.U32.AND P6, PT, R23, RZ, PT ;  /* 0x000000ff1700720c */ /* 0x000fc80003fc5070 */
[----:B------:R-:W-:Y:S01]  /*09a0*/  ISETP.NE.AND.EX P6, PT, R46, RZ, PT, P6 ;  /* 0x000000ff2e00720c */ /* 0x000fe20003fc5360 */
[----:B------:R-:W0:Y:S03]  /*09b0*/  SHFL.UP PT, R5, R46, 0x2, RZ ;  /* 0x044000002e057989 */ /* 0x000e2600000e00ff */
[----:B-1----:R-:W-:Y:S02]  /*09c0*/  SEL R6, R4, RZ, !P6 ;  /* 0x000000ff04067207 */ /* 0x002fe40007000000 */
[----:B------:R-:W1:Y:S01]  /*09d0*/  SHFL.UP PT, R4, R23, 0x2, RZ ;  /* 0x0440000017047989 */ /* 0x000e6200000e00ff */
[----:B------:R-:W-:-:S04]  /*09e0*/  ISETP.GE.AND P6, PT, R3, 0x2, PT ;  /* 0x000000020300780c */ /* 0x000fc80003fc6270 */
[----:B------:R-:W-:-:S05]  /*09f0*/  SEL R6, R6, RZ, P6 ;  /* 0x000000ff06067207 */ /* 0x000fca0003000000 */
[----:B------:R-:W-:Y:S01]  /*0a00*/  IMAD.IADD R6, R7, 0x1, R6 ;  /* 0x0000000107067824 */ /* 0x000fe200078e0206 */
[----:B0-----:R-:W-:Y:S02]  /*0a10*/  SEL R5, R5, RZ, P6 ;  /* 0x000000ff05057207 */ /* 0x001fe40003000000 */
[----:B-1----:R-:W-:-:S04]  /*0a20*/  SEL R4, R4, RZ, P6 ;  /* 0x000000ff04047207 */ /* 0x002fc80003000000 */
[----:B------:R-:W-:Y:S02]  /*0a30*/  IADD3 R25, P6, PT, R4, R23, RZ ;  /* 0x0000001704197210 */ /* 0x000fe40007fde0ff */
[----:B------:R-:W0:Y:S03]  /*0a40*/  SHFL.UP PT, R4, R6, 0x4, RZ ;  /* 0x0480000006047989 */ /* 0x000e2600000e00ff */
[----:B------:R-:W-:Y:S01]  /*0a50*/  IMAD.X R24, R5, 0x1, R46, P6 ;  /* 0x0000000105187824 */ /* 0x000fe200030e062e */
[----:B------:R-:W-:-:S04]  /*0a60*/  ISETP.NE.U32.AND P6, PT, R25, RZ, PT ;  /* 0x000000ff1900720c */ /* 0x000fc80003fc5070 */
[----:B------:R-:W-:Y:S01]  /*0a70*/  ISETP.NE.AND.EX P6, PT, R24, RZ, PT, P6 ;  /* 0x000000ff1800720c */ /* 0x000fe20003fc5360 */
[----:B------:R-:W1:Y:S03]  /*0a80*/  SHFL.UP PT, R5, R24, 0x4, RZ ;  /* 0x0480000018057989 */ /* 0x000e6600000e00ff */
[----:B0-----:R-:W-:Y:S02]  /*0a90*/  SEL R7, R4, RZ, !P6 ;  /* 0x000000ff04077207 */ /* 0x001fe40007000000 */
[----:B------:R-:W0:Y:S01]  /*0aa0*/  SHFL.UP PT, R4, R25, 0x4, RZ ;  /* 0x0480000019047989 */ /* 0x000e2200000e00ff */
[----:B------:R-:W-:-:S04]  /*0ab0*/  ISETP.GE.AND P6, PT, R3, 0x4, PT ;  /* 0x000000040300780c */ /* 0x000fc80003fc6270 */
[----:B------:R-:W-:Y:S02]  /*0ac0*/  SEL R7, R7, RZ, P6 ;  /* 0x000000ff07077207 */ /* 0x000fe40003000000 */
[----:B-1----:R-:W-:-:S03]  /*0ad0*/  SEL R5, R5, RZ, P6 ;  /* 0x000000ff05057207 */ /* 0x002fc60003000000 */
[----:B------:R-:W-:Y:S01]  /*0ae0*/  IMAD.IADD R7, R6, 0x1, R7 ;  /* 0x0000000106077824 */ /* 0x000fe200078e0207 */
[----:B0-----:R-:W-:-:S04]  /*0af0*/  SEL R4, R4, RZ, P6 ;  /* 0x000000ff04047207 */ /* 0x001fc80003000000 */
        /* <DEDUP_REMOVED lines=20> */
[----:B------:R-:W0:Y:S02]  /*0c40*/  SHFL.UP PT, R4, R25, 0x10, RZ ;  /* 0x0600000019047989 */ /* 0x000e2400000e00ff */
[----:B------:R-:W-:Y:S02]  /*0c50*/  SEL R7, R7, RZ, P5 ;  /* 0x000000ff07077207 */ /* 0x000fe40002800000 */
[----:B-1----:R-:W-:-:S03]  /*0c60*/  SEL R5, R5, RZ, P5 ;  /* 0x000000ff05057207 */ /* 0x002fc60002800000 */
[----:B------:R-:W-:Y:S01]  /*0c70*/  IMAD.IADD R43, R6, 0x1, R7 ;  /* 0x00000001062b7824 */ /* 0x000fe200078e0207 */
[----:B0-----:R-:W-:Y:S02]  /*0c80*/  SEL R4, R4, RZ, P5 ;  /* 0x000000ff04047207 */ /* 0x001fe40002800000 */
[----:B------:R-:W-:Y:S02]  /*0c90*/  ISETP.NE.AND P5, PT, R3, RZ, PT ;  /* 0x000000ff0300720c */ /* 0x000fe40003fa5270 */
[----:B------:R-:W-:-:S05]  /*0ca0*/  IADD3 R4, P6, PT, R4, R25, RZ ;  /* 0x0000001904047210 */ /* 0x000fca0007fde0ff */
[----:B------:R-:W-:Y:S01]  /*0cb0*/  IMAD.X R5, R5, 0x1, R24, P6 ;  /* 0x0000000105057824 */ /* 0x000fe200030e0618 */
[----:B------:R-:W-:-:S13]  /*0cc0*/  ISETP.NE.AND P6, PT, R3, 0x1f, PT ;  /* 0x0000001f0300780c */ /* 0x000fda0003fc5270 */
[----:B------:R-:W-:-:S05]  /*0cd0*/  @!P6 LEA R23, R40, UR5, 0x4 ;  /* 0x000000052817ec11 */ /* 0x000fca000f8e20ff */
[----:B------:R-:W-:Y:S04]  /*0ce0*/  @!P6 STS.64 [R23], R4 ;  /* 0x000000041700e388 */ /* 0x000fe80000000a00 */
[----:B------:R-:W-:Y:S01]  /*0cf0*/  @!P6 STS [R23+0x8], R43 ;  /* 0x0000082b1700e388 */ /* 0x000fe20000000800 */
[----:B------:R-:W-:Y:S06]  /*0d00*/  BAR.SYNC.DEFER_BLOCKING 0x0 ;  /* 0x0000000000007b1d */ /* 0x000fec0000010000 */
[----:B------:R-:W-:Y:S04]  /*0d10*/  SHFL.UP PT, R4, R4, 0x1, RZ ;  /* 0x0420000004047989 */ /* 0x000fe800000e00ff */
[----:B------:R-:W-:Y:S04]  /*0d20*/  SHFL.UP PT, R5, R5, 0x1, RZ ;  /* 0x0420000005057989 */ /* 0x000fe800000e00ff */
[----:B------:R-:W-:Y:S04]  /*0d30*/  LDS.64 R24, [UR5+0x10] ;  /* 0x00001005ff187984 */ /* 0x000fe80008000a00 */
[----:B------:R-:W0:Y:S04]  /*0d40*/  LDS.64 R6, [UR5] ;  /* 0x00000005ff067984 */ /* 0x000e280008000a00 */
[----:B------:R-:W1:Y:S04]  /*0d50*/  LDS R41, [UR5+0x8] ;  /* 0x00000805ff297984 */ /* 0x000e680008000800 */
[----:B------:R-:W2:Y:S01]  /*0d60*/  LDS R23, [UR5+0x18] ;  /* 0x00001805ff177984 */ /* 0x000ea20008000800 */
[----:B0-----:R-:W-:-:S05]  /*0d70*/  IADD3 R49, P6, PT, R6, R24, RZ ;  /* 0x0000001806317210 */ /* 0x001fca0007fde0ff */
[----:B------:R-:W-:Y:S01]  /*0d80*/  IMAD.X R51, R7, 0x1, R25, P6 ;  /* 0x0000000107337824 */ /* 0x000fe200030e0619 */
[----:B------:R-:W-:-:S04]  /*0d90*/  ISETP.NE.U32.AND P6, PT, R24, RZ, PT ;  /* 0x000000ff1800720c */ /* 0x000fc80003fc5070 */
[----:B------:R-:W-:Y:S02]  /*0da0*/  ISETP.NE.AND.EX P6, PT, R25, RZ, PT, P6 ;  /* 0x000000ff1900720c */ /* 0x000fe40003fc5360 */
[----:B------:R-:W0:Y:S02]  /*0db0*/  LDS.64 R24, [UR5+0x20] ;  /* 0x00002005ff187984 */ /* 0x000e240008000a00 */
[----:B-1----:R-:W-:-:S05]  /*0dc0*/  SEL R46, R41, RZ, !P6 ;  /* 0x000000ff292e7207 */ /* 0x002fca0007000000 */
[----:B--2---:R-:W-:Y:S02]  /*0dd0*/  IMAD.IADD R46, R23, 0x1, R46 ;  /* 0x00000001172e7824 */ /* 0x004fe400078e022e */
[----:B------:R-:W1:Y:S01]  /*0de0*/  LDS R23, [UR5+0x28] ;  /* 0x00002805ff177984 */ /* 0x000e620008000800 */
[----:B0-----:R-:W-:-:S05]  /*0df0*/  IADD3 R45, P6, PT, R24, R49, RZ ;  /* 0x00000031182d7210 */ /* 0x001fca0007fde0ff */
[----:B------:R-:W-:Y:S01]  /*0e00*/  IMAD.X R47, R25, 0x1, R51, P6 ;  /* 0x00000001192f7824 */ /* 0x000fe200030e0633 */
[----:B------:R-:W-:-:S04]  /*0e10*/  ISETP.NE.AND P6, PT, R40, 0x2, PT ;  /* 0x000000022800780c */ /* 0x000fc80003fc5270 */
[----:B------:R-:W-:Y:S02]  /*0e20*/  SEL R48, R49, R6, !P6 ;  /* 0x0000000631307207 */ /* 0x000fe40007000000 */
[----:B------:R-:W-:Y:S02]  /*0e30*/  SEL R50, R51, R7, !P6 ;  /* 0x0000000733327207 */ /* 0x000fe40007000000 */
[----:B------:R-:W0:Y:S01]  /*0e40*/  LDS.64 R6, [UR5+0x30] ;  /* 0x00003005ff067984 */ /* 0x000e220008000a00 */
[----:B------:R-:W-:Y:S02]  /*0e50*/  SEL R41, R46, R41, !P6 ;  /* 0x000000292e297207 */ /* 0x000fe40007000000 */
[----:B------:R-:W-:-:S04]  /*0e60*/  ISETP.NE.U32.AND P6, PT, R24, RZ, PT ;  /* 0x000000ff1800720c */ /* 0x000fc80003fc5070 */
[----:B------:R-:W-:-:S04]  /*0e70*/  ISETP.NE.AND.EX P6, PT, R25, RZ, PT, P6 ;  /* 0x000000ff1900720c */ /* 0x000fc80003fc5360 */
[----:B------:R-:W-:-:S05]  /*0e80*/  SEL R46, R46, RZ, !P6 ;  /* 0x000000ff2e2e7207 */ /* 0x000fca0007000000 */
[----:B-1----:R-:W-:Y:S02]  /*0e90*/  IMAD.IADD R46, R23, 0x1, R46 ;  /* 0x00000001172e7824 */ /* 0x002fe400078e022e */
[----:B------:R-:W1:Y:S01]  /*0ea0*/  LDS R23, [UR5+0x38] ;  /* 0x00003805ff177984 */ /* 0x000e620008000800 */
[----:B0-----:R-:W-:-:S05]  /*0eb0*/  IADD3 R25, P6, PT, R6, R45, RZ ;  /* 0x0000002d06197210 */ /* 0x001fca0007fde0ff */
[----:B------:R-:W-:Y:S01]  /*0ec0*/  IMAD.X R49, R7, 0x1, R47, P6 ;  /* 0x0000000107317824 */ /* 0x000fe200030e062f */
[----:B------:R-:W-:-:S04]  /*0ed0*/  ISETP.NE.AND P6, PT, R40, 0x3, PT ;  /* 0x000000032800780c */ /* 0x000fc80003fc5270 */
[----:B------:R-:W-:Y:S02]  /*0ee0*/  SEL R48, R45, R48, !P6 ;  /* 0x000000302d307207 */ /* 0x000fe40007000000 */
[----:B------:R-:W-:Y:S02]  /*0ef0*/  SEL R50, R47, R50, !P6 ;  /* 0x000000322f327207 */ /* 0x000fe40007000000 */
[----:B------:R-:W-:Y:S02]  /*0f00*/  SEL R41, R46, R41, !P6 ;  /* 0x000000292e297207 */ /* 0x000fe40007000000 */
[----:B------:R-:W-:-:S04]  /*0f10*/  ISETP.NE.U32.AND P6, PT, R6, RZ, PT ;  /* 0x000000ff0600720c */ /* 0x000fc80003fc5070 */
[----:B------:R-:W-:Y:S02]  /*0f20*/  ISETP.NE.AND.EX P6, PT, R7, RZ, PT, P6 ;  /* 0x000000ff0700720c */ /* 0x000fe40003fc5360 */
[----:B------:R-:W0:Y:S02]  /*0f30*/  LDS.64 R6, [UR5+0x40] ;  /* 0x00004005ff067984 */ /* 0x000e240008000a00 */
        /* <DEDUP_REMOVED lines=25> */
[----:B-1----:R-:W-:Y:S01]  /*10d0*/  IMAD.IADD R46, R23, 0x1, R46 ;  /* 0x00000001172e7824 */ /* 0x002fe200078e022e */
[----:B0-----:R-:W-:-:S05]  /*10e0*/  IADD3 R47, P6, PT, R6, R25, RZ ;  /* 0x00000019062f7210 */ /* 0x001fca0007fde0ff */
[----:B------:R-:W-:Y:S01]  /*10f0*/  IMAD.X R45, R7, 0x1, R49, P6 ;  /* 0x00000001072d7824 */ /* 0x000fe200030e0631 */
[----:B------:R-:W-:-:S04]  /*1100*/  ISETP.NE.AND P6, PT, R40, 0x6, PT ;  /* 0x000000062800780c */ /* 0x000fc80003fc5270 */
[----:B------:R-:W-:Y:S02]  /*1110*/  SEL R48, R25, R48, !P6 ;  /* 0x0000003019307207 */ /* 0x000fe40007000000 */
[----:B------:R-:W-:Y:S02]  /*1120*/  SEL R50, R49, R50, !P6 ;  /* 0x0000003231327207 */ /* 0x000fe40007000000 */
[----:B------:R-:W-:Y:S02]  /*1130*/  SEL R24, R46, R41, !P6 ;  /* 0x000000292e187207 */ /* 0x000fe40007000000 */
[----:B------:R-:W-:Y:S02]  /*1140*/  ISETP.NE.U32.AND P6, PT, R6, RZ, PT ;  /* 0x000000ff0600720c */ /* 0x000fe40003fc5070 */
[----:B------:R-:W-:Y:S02]  /*1150*/  SEL R41, R5, RZ, P5 ;  /* 0x000000ff05297207 */ /* 0x000fe40002800000 */
[----:B------:R-:W-:-:S02]  /*1160*/  ISETP.NE.AND.EX P6, PT, R7, RZ, PT, P6 ;  /* 0x000000ff0700720c */ /* 0x000fc40003fc5360 */
[----:B------:R-:W0:Y:S02]  /*1170*/  LDS R7, [UR5+0x68] ;  /* 0x00006805ff077984 */ /* 0x000e240008000800 */
[----:B------:R-:W-:Y:S02]  /*1180*/  SEL R46, R46, RZ, !P6 ;  /* 0x000000ff2e2e7207 */ /* 0x000fe40007000000 */
[----:B------:R-:W-:Y:S02]  /*1190*/  ISETP.NE.AND P6, PT, R40, 0x7, PT ;  /* 0x000000072800780c */ /* 0x000fe40003fc5270 */
[----:B------:R-:W-:Y:S02]  /*11a0*/  SEL R40, R4, RZ, P5 ;  /* 0x000000ff04287207 */ /* 0x000fe40002800000 */
[----:B------:R-:W-:Y:S02]  /*11b0*/  SEL R6, R47, R48, !P6 ;  /* 0x000000302f067207 */ /* 0x000fe40007000000 */
[----:B------:R-:W-:Y:S01]  /*11c0*/  SEL R23, R45, R50, !P6 ;  /* 0x000000322d177207 */ /* 0x000fe20007000000 */
[----:B0-----:R-:W-:Y:S01]  /*11d0*/  IMAD.IADD R7, R7, 0x1, R46 ;  /* 0x0000000107077824 */ /* 0x001fe200078e022e */
[----:B------:R-:W-:-:S04]  /*11e0*/  SEL R46, RZ, 0x1, !P4 ;  /* 0x00000001ff2e7807 */ /* 0x000fc80006000000 */
[----:B------:R-:W-:Y:S02]  /*11f0*/  SEL R24, R7, R24, !P6 ;  /* 0x0000001807187207 */ /* 0x000fe40007000000 */
[----:B------:R-:W-:-:S04]  /*1200*/  ISETP.GE.U32.AND P6, PT, R0, 0x20, PT ;  /* 0x000000200000780c */ /* 0x000fc80003fc6070 */
[----:B------:R-:W-:Y:S02]  /*1210*/  SEL R3, R6, RZ, P6 ;  /* 0x000000ff06037207 */ /* 0x000fe40003000000 */
[----:B------:R-:W-:Y:S02]  /*1220*/  SEL R6, R23, RZ, P6 ;  /* 0x000000ff17067207 */ /* 0x000fe40003000000 */
[----:B------:R-:W-:-:S05]  /*1230*/  IADD3 R40, P6, PT, R40, R3, RZ ;  /* 0x0000000328287210 */ /* 0x000fca0007fde0ff */
[----:B------:R-:W-:Y:S01]  /*1240*/  IMAD.X R41, R41, 0x1, R6, P6 ;  /* 0x0000000129297824 */ /* 0x000fe200030e0606 */
[----:B------:R-:W-:-:S04]  /*1250*/  ISETP.GE.U32.AND P6, PT, R0, 0x20, PT ;  /* 0x000000200000780c */ /* 0x000fc80003fc6070 */
[----:B------:R-:W-:Y:S02]  /*1260*/  SEL R23, R24, RZ, P6 ;  /* 0x000000ff18177207 */ /* 0x000fe40003000000 */
[----:B------:R-:W-:Y:S02]  /*1270*/  ISETP.NE.U32.AND P6, PT, R4, RZ, PT ;  /* 0x000000ff0400720c */ /* 0x000fe40003fc5070 */
[----:B------:R-:W0:Y:S02]  /*1280*/  SHFL.UP PT, R4, R43, 0x1, RZ ;  /* 0x042000002b047989 */ /* 0x000e2400000e00ff */
[----:B------:R-:W-:-:S04]  /*1290*/  ISETP.NE.AND.EX P6, PT, R5, RZ, PT, P6 ;  /* 0x000000ff0500720c */ /* 0x000fc80003fc5360 */
[----:B------:R-:W-:Y:S02]  /*12a0*/  SEL R3, R23, RZ, !P6 ;  /* 0x000000ff17037207 */ /* 0x000fe40007000000 */
[----:B------:R-:W-:-:S04]  /*12b0*/  ISETP.NE.U32.AND P6, PT, R31, RZ, PT ;  /* 0x000000ff1f00720c */ /* 0x000fc80003fc5070 */
[----:B------:R-:W-:Y:S01]  /*12c0*/  ISETP.NE.AND.EX P6, PT, RZ, UR4, PT, P6 ;  /* 0x00000004ff007c0c */ /* 0x000fe2000bfc5360 */
[----:B0-----:R-:W-:Y:S01]  /*12d0*/  @P5 IMAD.IADD R23, R4, 0x1, R3 ;  /* 0x0000000104175824 */ /* 0x001fe200078e0203 */
[----:B------:R-:W-:-:S04]  /*12e0*/  ISETP.NE.AND P5, PT, R8, R10, PT ;  /* 0x0000000a0800720c */ /* 0x000fc80003fa5270 */
[----:B------:R-:W-:-:S05]  /*12f0*/  SEL R3, R23, RZ, !P6 ;  /* 0x000000ff17037207 */ /* 0x000fca0007000000 */
[----:B------:R-:W-:Y:S02]  /*1300*/  IMAD.IADD R3, R42, 0x1, R3 ;  /* 0x000000012a037824 */ /* 0x000fe400078e0203 */
[----:B------:R-:W-:Y:S03]  /*1310*/  LDS R42, [UR5+0x78] ;  /* 0x00007805ff2a7984 */ /* 0x000fe60008000800 */
[----:B------:R-:W-:Y:S02]  /*1320*/  SEL R4, R3, RZ, !P4 ;  /* 0x000000ff03047207 */ /* 0x000fe40006000000 */
[----:B------:R-:W-:-:S03]  /*1330*/  IADD3 R32, P4, PT, R40, R32, RZ ;  /* 0x0000002028207210 */ /* 0x000fc60007f9e0ff */
[----:B------:R-:W-:Y:S02]  /*1340*/  IMAD.IADD R9, R9, 0x1, R4 ;  /* 0x0000000109097824 */ /* 0x000fe400078e0204 */
[----:B------:R-:W0:Y:S03]  /*1350*/  LDS.64 R4, [UR5+0x70] ;  /* 0x00007005ff047984 */ /* 0x000e260008000a00 */
[----:B------:R-:W-:Y:S02]  /*1360*/  SEL R6, R9, RZ, !P5 ;  /* 0x000000ff09067207 */ /* 0x000fe40006800000 */
[----:B------:R-:W-:-:S03]  /*1370*/  ISETP.NE.AND P5, PT, R44, RZ, PT ;  /* 0x000000ff2c00720c */ /* 0x000fc60003fa5270 */
[----:B------:R-:W-:-:S05]  /*1380*/  IMAD.IADD R11, R11, 0x1, R6 ;  /* 0x000000010b0b7824 */ /* 0x000fca00078e0206 */
[----:B------:R-:W-:Y:S02]  /*1390*/  SEL R6, R11, RZ, !P5 ;  /* 0x000000ff0b067207 */ /* 0x000fe40006800000 */
[----:B------:R-:W-:-:S03]  /*13a0*/  ISETP.NE.AND P5, PT, R0, RZ, PT ;  /* 0x000000ff0000720c */ /* 0x000fc60003fa5270 */
[----:B------:R-:W-:-:S05]  /*13b0*/  IMAD.IADD R13, R13, 0x1, R6 ;  /* 0x000000010d0d7824 */ /* 0x000fca00078e0206 */
[----:B------:R-:W-:-:S05]  /*13c0*/  SEL R6, R13, RZ, !P2 ;  /* 0x000000ff0d067207 */ /* 0x000fca0005000000 */
[----:B------:R-:W1:Y:S01]  /*13d0*/  @!P5 LDC.64 R24, c[0x0][0x3b0] ;  /* 0x0000ec00ff18db82 */ /* 0x000e620000000a00 */
[----:B------:R-:W-:-:S05]  /*13e0*/  IMAD.IADD R15, R15, 0x1, R6 ;  /* 0x000000010f0f7824 */ /* 0x000fca00078e0206 */
[----:B------:R-:W-:-:S05]  /*13f0*/  SEL R44, R15, RZ, !P3 ;  /* 0x000000ff0f2c7207 */ /* 0x000fca0005800000 */
[----:B------:R-:W-:Y:S01]  /*1400*/  IMAD.IADD R17, R17, 0x1, R44 ;  /* 0x0000000111117824 */ /* 0x000fe200078e022c */
[C---:B0-----:R-:W-:Y:S02]  /*1410*/  ISETP.NE.U32.AND P2, PT, R4.reuse, RZ, PT ;  /* 0x000000ff0400720c */ /* 0x041fe40003f45070 */
[----:B------:R-:W-:Y:S02]  /*1420*/  IADD3 R6, P3, PT, R4, R47, RZ ;  /* 0x0000002f04067210 */ /* 0x000fe40007f7e0ff */
[----:B------:R-:W-:-:S04]  /*1430*/  ISETP.NE.AND.EX P2, PT, R5, RZ, PT, P2 ;  /* 0x000000ff0500720c */ /* 0x000fc80003f45320 */
[----:B------:R-:W-:Y:S01]  /*1440*/  SEL R43, R7, RZ, !P2 ;  /* 0x000000ff072b7207 */ /* 0x000fe20005000000 */
[----:B------:R-:W-:Y:S01]  /*1450*/  IMAD.X R7, R5, 0x1, R45, P3 ;  /* 0x0000000105077824 */ /* 0x000fe200018e062d */
[----:B------:R-:W-:Y:S01]  /*1460*/  ISETP.GE.U32.AND P2, PT, R6, 0x101, PT ;  /* 0x000001010600780c */ /* 0x000fe20003f46070 */
[----:B------:R-:W-:Y:S01]  /*1470*/  @!P5 IMAD.MOV.U32 R5, RZ, RZ, 0x65 ;  /* 0x00000065ff05d424 */ /* 0x000fe200078e00ff */
[----:B------:R-:W-:Y:S01]  /*1480*/  IADD3 R45, P3, PT, R31, R46, RZ ;  /* 0x0000002e1f2d7210 */ /* 0x000fe20007f7e0ff */
[----:B------:R-:W-:Y:S01]  /*1490*/  IMAD.IADD R4, R42, 0x1, R43 ;  /* 0x000000012a047824 */ /* 0x000fe200078e022b */
[----:B------:R-:W-:Y:S02]  /*14a0*/  SEL R42, R17, RZ, !P1 ;  /* 0x000000ff112a7207 */ /* 0x000fe40004800000 */
[----:B------:R-:W-:Y:S02]  /*14b0*/  ISETP.GE.AND.EX P1, PT, R7, RZ, PT, P2 ;  /* 0x000000ff0700720c */ /* 0x000fe40003f26320 */
[----:B-1----:R0:W-:Y:S01]  /*14c0*/  @!P5 ST.E.128.STRONG.GPU desc[UR8][R24.64+0x200], R4 ;  /* 0x000200041800d985 */ /* 0x0021e2000c10fd08 */
[----:B------:R-:W-:Y:S01]  /*14d0*/  IMAD.IADD R19, R19, 0x1, R42 ;  /* 0x0000000113137824 */ /* 0x000fe200078e022a */
[----:B------:R-:W-:Y:S01]  /*14e0*/  IADD3 R43, P2, PT, R31, R40, RZ ;  /* 0x000000281f2b7210 */ /* 0x000fe20007f5e0ff */
[----:B------:R-:W-:Y:S01]  /*14f0*/  IMAD.X R42, RZ, RZ, UR4, P3 ;  /* 0x00000004ff2a7e24 */ /* 0x000fe200098e06ff */
[----:B------:R-:W-:-:S02]  /*1500*/  IADD3 R31, P3, PT, R40, R45, RZ ;  /* 0x0000002d281f7210 */ /* 0x000fc40007f7e0ff */
[C---:B------:R-:W-:Y:S02]  /*1510*/  IADD3 R33, P5, PT, R40.reuse, R33, RZ ;  /* 0x0000002128217210 */ /* 0x040fe40007fbe0ff */
[----:B------:R-:W-:Y:S01]  /*1520*/  SEL R44, R19, RZ, !P0 ;  /* 0x000000ff132c7207 */ /* 0x000fe20004000000 */
[C---:B------:R-:W-:Y:S01]  /*1530*/  IMAD.X R42, R41.reuse, 0x1, R42, P3 ;  /* 0x00000001292a7824 */ /* 0x040fe200018e062a */
[C---:B------:R-:W-:Y:S01]  /*1540*/  IADD3 R35, P0, PT, R40.reuse, R35, RZ ;  /* 0x0000002328237210 */ /* 0x040fe20007f1e0ff */
[----:B------:R-:W-:Y:S01]  /*1550*/  IMAD.X R36, R41, 0x1, R36, P5 ;  /* 0x0000000129247824 */ /* 0x000fe200028e0624 */
[C---:B------:R-:W-:Y:S01]  /*1560*/  IADD3 R37, P3, PT, R40.reuse, R37, RZ ;  /* 0x0000002528257210 */ /* 0x040fe20007f7e0ff */
[----:B------:R-:W-:Y:S01]  /*1570*/  IMAD.IADD R21, R21, 0x1, R44 ;  /* 0x0000000115157824 */ /* 0x000fe200078e022c */
[C---:B------:R-:W-:Y:S01]  /*1580*/  IADD3 R39, P5, PT, R40.reuse, R39, RZ ;  /* 0x0000002728277210 */ /* 0x040fe20007fbe0ff */
[C---:B------:R-:W-:Y:S02]  /*1590*/  IMAD.X R26, R41.reuse, 0x1, R26, P0 ;  /* 0x00000001291a7824 */ /* 0x040fe400000e061a */
[C---:B------:R-:W-:Y:S01]  /*15a0*/  IMAD.X R28, R41.reuse, 0x1, R28, P3 ;  /* 0x00000001291c7824 */ /* 0x040fe200018e061c */
[C---:B0-----:R-:W-:Y:S01]  /*15b0*/  IADD3.X R4, PT, PT, R41.reuse, UR4, RZ, P2, !PT ;  /* 0x0000000429047c10 */ /* 0x041fe200097fe4ff */
[C---:B------:R-:W-:Y:S01]  /*15c0*/  IMAD.X R5, R41.reuse, 0x1, R34, P4 ;  /* 0x0000000129057824 */ /* 0x040fe200020e0622 */
[----:B------:R-:W-:Y:S01]  /*15d0*/  IADD3 R38, P4, PT, R40, R38, RZ ;  /* 0x0000002628267210 */ /* 0x000fe20007f9e0ff */
[----:B------:R-:W-:-:S04]  /*15e0*/  IMAD.X R30, R41, 0x1, R30, P5 ;  /* 0x00000001291e7824 */ /* 0x000fc800028e061e */
[----:B------:R-:W-:Y:S01]  /*15f0*/  IMAD.X R29, R41, 0x1, R29, P4 ;  /* 0x00000001291d7824 */ /* 0x000fe200020e061d */
[----:B------:R-:W-:Y:S07]  /*1600*/  @!P1 BRA `(.L_x_301) ;  /* 0x0000000400bc9947 */ /* 0x000fee0003800000 */
[----:B------:R-:W-:Y:S01]  /*1610*/  BAR.SYNC.DEFER_BLOCKING 0x0 ;  /* 0x0000000000007b1d */ /* 0x000fe20000010000 */
[----:B------:R-:W-:Y:S02]  /*1620*/  ISETP.NE.AND P2, PT, R2, R8, PT ;  /* 0x000000080200720c */ /* 0x000fe40003f45270 */
[----:B------:R-:W-:Y:S02]  /*1630*/  @P6 LEA R40, R40, UR5, 0x3 ;  /* 0x0000000528286c11 */ /* 0x000fe4000f8e18ff */
[----:B------:R-:W-:Y:S02]  /*1640*/  ISETP.NE.AND P0, PT, R8, R10, PT ;  /* 0x0000000a0800720c */ /* 0x000fe40003f05270 */
[----:B------:R-:W-:Y:S02]  /*1650*/  ISETP.NE.AND P1, PT, R10, R12, PT ;  /* 0x0000000c0a00720c */ /* 0x000fe40003f25270 */
[----:B------:R-:W-:Y:S02]  /*1660*/  ISETP.NE.AND P5, PT, R14, R16, PT ;  /* 0x000000100e00720c */ /* 0x000fe40003fa5270 */
[----:B------:R-:W-:-:S02]  /*1670*/  ISETP.NE.AND P4, PT, R16, R18, PT ;  /* 0x000000121000720c */ /* 0x000fc40003f85270 */
[----:B------:R-:W-:Y:S02]  /*1680*/  ISETP.NE.AND P3, PT, R18, R20, PT ;  /* 0x000000141200720c */ /* 0x000fe40003f65270 */
[----:B------:R-:W-:-:S03]  /*1690*/  @P2 LEA R43, R43, UR5, 0x3 ;  /* 0x000000052b2b2c11 */ /* 0x000fc6000f8e18ff */
[----:B------:R-:W-:Y:S02]  /*16a0*/  @P0 LEA R31, R31, UR5, 0x3 ;  /* 0x000000051f1f0c11 */ /* 0x000fe4000f8e18ff */
[----:B------:R-:W-:Y:S02]  /*16b0*/  @P1 LEA R32, R32, UR5, 0x3 ;  /* 0x0000000520201c11 */ /* 0x000fe4000f8e18ff */
[----:B------:R-:W-:Y:S01]  /*16c0*/  @P5 LEA R35, R35, UR5, 0x3 ;  /* 0x0000000523235c11 */ /* 0x000fe2000f8e18ff */
[----:B------:R0:W-:Y:S01]  /*16d0*/  @P6 STS.64 [R40], R22 ;  /* 0x0000001628006388 */ /* 0x0001e20000000a00 */
[----:B------:R-:W-:Y:S02]  /*16e0*/  ISETP.NE.AND P6, PT, R12, R14, PT ;  /* 0x0000000e0c00720c */ /* 0x000fe40003fc5270 */
[----:B------:R-:W-:Y:S01]  /*16f0*/  @P4 LEA R37, R37, UR5, 0x3 ;  /* 0x0000000525254c11 */ /* 0x000fe2000f8e18ff */
[----:B------:R0:W-:Y:S01]  /*1700*/  @P2 STS.64 [R43], R2 ;  /* 0x000000022b002388 */ /* 0x0001e20000000a00 */
[----:B------:R-:W-:-:S02]  /*1710*/  ISETP.NE.AND P2, PT, R20, R27, PT ;  /* 0x0000001b1400720c */ /* 0x000fc40003f45270 */
[----:B------:R-:W-:Y:S01]  /*1720*/  @P3 LEA R38, R38, UR5, 0x3 ;  /* 0x0000000526263c11 */ /* 0x000fe2000f8e18ff */
[----:B------:R0:W-:Y:S01]  /*1730*/  @P0 STS.64 [R31], R8 ;  /* 0x000000081f000388 */ /* 0x0001e20000000a00 */
[----:B------:R-:W-:-:S03]  /*1740*/  ISETP.GT.U32.AND P0, PT, R6, R0, PT ;  /* 0x000000000600720c */ /* 0x000fc60003f04070 */
[----:B------:R0:W-:Y:S01]  /*1750*/  @P1 STS.64 [R32], R10 ;  /* 0x0000000a20001388 */ /* 0x0001e20000000a00 */
[----:B------:R-:W-:Y:S02]  /*1760*/  ISETP.GT.U32.AND.EX P0, PT, R7, RZ, PT, P0 ;  /* 0x000000ff0700720c */ /* 0x000fe40003f04100 */
[----:B------:R-:W-:-:S03]  /*1770*/  @P6 LEA R33, R33, UR5, 0x3 ;  /* 0x0000000521216c11 */ /* 0x000fc6000f8e18ff */
[----:B------:R-:W-:Y:S02]  /*1780*/  @P2 LEA R39, R39, UR5, 0x3 ;  /* 0x0000000527272c11 */ /* 0x000fe4000f8e18ff */
[----:B------:R0:W-:Y:S04]  /*1790*/  @P6 STS.64 [R33], R12 ;  /* 0x0000000c21006388 */ /* 0x0001e80000000a00 */
[----:B------:R0:W-:Y:S04]  /*17a0*/  @P5 STS.64 [R35], R14 ;  /* 0x0000000e23005388 */ /* 0x0001e80000000a00 */
[----:B------:R0:W-:Y:S04]  /*17b0*/  @P4 STS.64 [R37], R16 ;  /* 0x0000001025004388 */ /* 0x0001e80000000a00 */
[----:B------:R0:W-:Y:S04]  /*17c0*/  @P3 STS.64 [R38], R18 ;  /* 0x0000001226003388 */ /* 0x0001e80000000a00 */
[----:B------:R0:W-:Y:S01]  /*17d0*/  @P2 STS.64 [R39], R20 ;  /* 0x0000001427002388 */ /* 0x0001e20000000a00 */
[----:B------:R-:W-:Y:S06]  /*17e0*/  BAR.SYNC.DEFER_BLOCKING 0x0 ;  /* 0x0000000000007b1d */ /* 0x000fec0000010000 */
[----:B------:R-:W-:Y:S05]  /*17f0*/  @!P0 EXIT ;  /* 0x000000000000894d */ /* 0x000fea0003800000 */
[----:B0-----:R-:W-:Y:S01]  /*1800*/  IMAD.MOV.U32 R21, RZ, RZ, R0 ;  /* 0x000000ffff157224 */ /* 0x001fe200078e0000 */
[----:B------:R-:W0:Y:S01]  /*1810*/  LDCU.64 UR12, c[0x0][0x398] ;  /* 0x00007300ff0c77ac */ /* 0x000e220008000a00 */
[----:B------:R-:W-:Y:S01]  /*1820*/  IMAD.MOV.U32 R20, RZ, RZ, RZ ;  /* 0x000000ffff147224 */ /* 0x000fe200078e00ff */
[----:B------:R-:W-:Y:S02]  /*1830*/  BSSY.RECONVERGENT B0, `(.L_x_302) ;  /* 0x000002c000007945 */ /* 0x000fe40003800200 */
[----:B------:R-:W-:Y:S01]  /*1840*/  LOP3.LUT R3, RZ, R21, RZ, 0x33, !PT ;  /* 0x00000015ff037212 */ /* 0x000fe200078e33ff */
[----:B------:R-:W1:Y:S01]  /*1850*/  LDCU.64 UR14, c[0x0][0x3a0] ;  /* 0x00007400ff0e77ac */ /* 0x000e620008000a00 */
[----:B------:R-:W-:Y:S02]  /*1860*/  LOP3.LUT R2, RZ, R20, RZ, 0x33, !PT ;  /* 0x00000014ff027212 */ /* 0x000fe400078e33ff */
[----:B------:R-:W-:-:S04]  /*1870*/  IADD3 R3, P0, PT, R3, R6, RZ ;  /* 0x0000000603037210 */ /* 0x000fc80007f1e0ff */
[C---:B------:R-:W-:Y:S01]  /*1880*/  LOP3.LUT R4, R3.reuse, 0x300, RZ, 0xc0, !PT ;  /* 0x0000030003047812 */ /* 0x040fe200078ec0ff */
[----:B------:R-:W-:Y:S01]  /*1890*/  IMAD.X R2, R2, 0x1, R7, P0 ;  /* 0x0000000102027824 */ /* 0x000fe200000e0607 */
[----:B------:R-:W-:Y:S02]  /*18a0*/  ISETP.GE.U32.AND P0, PT, R3, 0x300, PT ;  /* 0x000003000300780c */ /* 0x000fe40003f06070 */
[----:B------:R-:W-:Y:S02]  /*18b0*/  ISETP.NE.U32.AND P1, PT, R4, 0x300, PT ;  /* 0x000003000400780c */ /* 0x000fe40003f25070 */
[----:B------:R-:W-:Y:S02]  /*18c0*/  ISETP.GE.U32.AND.EX P0, PT, R2, RZ, PT, P0 ;  /* 0x000000ff0200720c */ /* 0x000fe40003f06100 */
[----:B------:R-:W-:-:S13]  /*18d0*/  ISETP.NE.AND.EX P1, PT, RZ, RZ, PT, P1 ;  /* 0x000000ffff00720c */ /* 0x000fda0003f25310 */
[----:B01----:R-:W-:Y:S05]  /*18e0*/  @!P1 BRA `(.L_x_303) ;  /* 0x0000000000809947 */ /* 0x003fea0003800000 */
[----:B------:R-:W0:Y:S01]  /*18f0*/  LDCU.64 UR6, c[0x0][0x3a0] ;  /* 0x00007400ff0677ac */ /* 0x000e220008000a00 */
[----:B------:R-:W-:Y:S01]  /*1900*/  SHF.R.U64 R14, R3, 0x8, R2 ;  /* 0x00000008030e7819 */ /* 0x000fe20000001202 */
[C---:B------:R-:W-:Y:S01]  /*1910*/  IMAD.SHL.U32 R10, R21.reuse, 0x4, RZ ;  /* 0x00000004150a7824 */ /* 0x040fe200078e00ff */
[----:B------:R-:W-:Y:S01]  /*1920*/  SHF.L.U64.HI R11, R21, 0x2, R20 ;  /* 0x00000002150b7819 */ /* 0x000fe20000010214 */
[----:B------:R-:W1:Y:S01]  /*1930*/  LDCU.64 UR10, c[0x0][0x398] ;  /* 0x00007300ff0a77ac */ /* 0x000e620008000a00 */
[----:B------:R-:W-:Y:S01]  /*1940*/  IMAD.MOV.U32 R15, RZ, RZ, RZ ;  /* 0x000000ffff0f7224 */ /* 0x000fe200078e00ff */
[----:B------:R-:W-:Y:S01]  /*1950*/  LEA R0, R0, UR5, 0x3 ;  /* 0x0000000500007c11 */ /* 0x000fe2000f8e18ff */
[----:B------:R-:W-:-:S05]  /*1960*/  VIADD R14, R14, 0x1 ;  /* 0x000000010e0e7836 */ /* 0x000fca0000000000 */
[----:B------:R-:W-:-:S04]  /*1970*/  LOP3.LUT R14, R14, 0x3, RZ, 0xc0, !PT ;  /* 0x000000030e0e7812 */ /* 0x000fc800078ec0ff */
[----:B------:R-:W-:Y:S02]  /*1980*/  LEA R21, P3, R14, R21, 0x8 ;  /* 0x000000150e157211 */ /* 0x000fe400078640ff */
[----:B0-----:R-:W-:Y:S02]  /*1990*/  IADD3 R12, P1, PT, R10, UR6, RZ ;  /* 0x000000060a0c7c10 */ /* 0x001fe4000ff3e0ff */
[----:B------:R-:W-:Y:S02]  /*19a0*/  LEA.HI.X R20, R14, R20, R15, 0x8, P3 ;  /* 0x000000140e147211 */ /* 0x000fe400018f440f */
[----:B-1----:R-:W-:Y:S02]  /*19b0*/  IADD3 R10, P2, PT, R10, UR10, RZ ;  /* 0x0000000a0a0a7c10 */ /* 0x002fe4000ff5e0ff */
[C---:B------:R-:W-:Y:S02]  /*19c0*/  IADD3.X R13, PT, PT, R11.reuse, UR7, RZ, P1, !PT ;  /* 0x000000070b0d7c10 */ /* 0x040fe40008ffe4ff */
[----:B------:R-:W-:-:S09]  /*19d0*/  IADD3.X R11, PT, PT, R11, UR11, RZ, P2, !PT ;  /* 0x0000000b0b0b7c10 */ /* 0x000fd200097fe4ff */
.L_x_304:
[----:B0-----:R0:W1:Y:S01]  /*19e0*/  LDS.64 R8, [R0] ;  /* 0x0000000000087984 */ /* 0x0010620000000a00 */
[----:B------:R-:W-:Y:S01]  /*19f0*/  IMAD.MOV.U32 R2, RZ, RZ, R10 ;  /* 0x000000ffff027224 */ /* 0x000fe200078e000a */
[----:B------:R-:W-:Y:S01]  /*1a00*/  IADD3 R14, P1, PT, R14, -0x1, RZ ;  /* 0xffffffff0e0e7810 */ /* 0x000fe20007f3e0ff */
[----:B------:R-:W-:Y:S01]  /*1a10*/  IMAD.MOV.U32 R3, RZ, RZ, R11 ;  /* 0x000000ffff037224 */ /* 0x000fe200078e000b */
[----:B------:R-:W-:Y:S01]  /*1a20*/  IADD3 R10, P3, PT, R10, 0x400, RZ ;  /* 0x000004000a0a7810 */ /* 0x000fe20007f7e0ff */
[----:B------:R-:W-:Y:S01]  /*1a30*/  IMAD.MOV.U32 R4, RZ, RZ, R12 ;  /* 0x000000ffff047224 */ /* 0x000fe200078e000c */
[----:B------:R-:W-:Y:S01]  /*1a40*/  IADD3.X R15, PT, PT, R15, -0x1, RZ, P1, !PT ;  /* 0xffffffff0f0f7810 */ /* 0x000fe20000ffe4ff */
[----:B------:R-:W-:Y:S01]  /*1a50*/  IMAD.MOV.U32 R5, RZ, RZ, R13 ;  /* 0x000000ffff057224 */ /* 0x000fe200078e000d */
[----:B------:R-:W-:Y:S01]  /*1a60*/  ISETP.NE.U32.AND P1, PT, R14, RZ, PT ;  /* 0x000000ff0e00720c */ /* 0x000fe20003f25070 */
[----:B0-----:R-:W-:Y:S01]  /*1a70*/  VIADD R0, R0, 0x800 ;  /* 0x0000080000007836 */ /* 0x001fe20000000000 */
[----:B------:R-:W-:Y:S01]  /*1a80*/  IADD3 R12, P2, PT, R12, 0x400, RZ ;  /* 0x000004000c0c7810 */ /* 0x000fe20007f5e0ff */
[----:B------:R-:W-:Y:S01]  /*1a90*/  IMAD.X R11, RZ, RZ, R11, P3 ;  /* 0x000000ffff0b7224 */ /* 0x000fe200018e060b */
[----:B------:R-:W-:-:S03]  /*1aa0*/  ISETP.NE.AND.EX P1, PT, R15, RZ, PT, P1 ;  /* 0x000000ff0f00720c */ /* 0x000fc60003f25310 */
[----:B------:R-:W-:Y:S01]  /*1ab0*/  IMAD.X R13, RZ, RZ, R13, P2 ;  /* 0x000000ffff0d7224 */ /* 0x000fe200010e060d */
[----:B-1----:R0:W-:Y:S04]  /*1ac0*/  STG.E desc[UR8][R2.64], R8 ;  /* 0x0000000802007986 */ /* 0x0021e8000c101908 */
[----:B------:R0:W-:Y:S05]  /*1ad0*/  STG.E desc[UR8][R4.64], R9 ;  /* 0x0000000904007986 */ /* 0x0001ea000c101908 */
[----:B------:R-:W-:Y:S05]  /*1ae0*/  @P1 BRA `(.L_x_304) ;  /* 0xfffffffc00bc1947 */ /* 0x000fea000383ffff */
.L_x_303:
[----:B------:R-:W-:Y:S05]  /*1af0*/  BSYNC.RECONVERGENT B0 ;  /* 0x0000000000007941 */ /* 0x000fea0003800200 */
.L_x_302:
[----:B------:R-:W-:Y:S05]  /*1b00*/  @!P0 EXIT ;  /* 0x000000000000894d */ /* 0x000fea0003800000 */
.L_x_305:
[C---:B------:R-:W-:Y:S01]  /*1b10*/  LEA R0, R21.reuse, UR5, 0x3 ;  /* 0x0000000515007c11 */ /* 0x040fe2000f8e18ff */
[C---:B----4-:R-:W-:Y:S01]  /*1b20*/  IMAD.SHL.U32 R10, R21.reuse, 0x4, RZ ;  /* 0x00000004150a7824 */ /* 0x050fe200078e00ff */
[C---:B0-----:R-:W-:Y:S01]  /*1b30*/  SHF.L.U64.HI R3, R21.reuse, 0x2, R20 ;  /* 0x0000000215037819 */ /* 0x041fe20000010214 */
[----:B------:R-:W-:Y:S02]  /*1b40*/  VIADD R21, R21, 0x400 ;  /* 0x0000040015157836 */ /* 0x000fe40000000000 */
[----:B------:R-:W0:Y:S01]  /*1b50*/  LDS.64 R12, [R0] ;  /* 0x00000000000c7984 */ /* 0x000e220000000a00 */
[C---:B------:R-:W-:Y:S01]  /*1b60*/  IADD3 R8, P0, PT, R10.reuse, UR12, RZ ;  /* 0x0000000c0a087c10 */ /* 0x040fe2000ff1e0ff */
[----:B------:R-:W-:Y:S01]  /*1b70*/  IMAD.MOV.U32 R20, RZ, RZ, RZ ;  /* 0x000000ffff147224 */ /* 0x000fe200078e00ff */
[C---:B------:R-:W-:Y:S01]  /*1b80*/  LOP3.LUT R4, R10.reuse, 0xfffffffc, RZ, 0xc0, !PT ;  /* 0xfffffffc0a047812 */ /* 0x040fe200078ec0ff */
[----:B------:R-:W1:Y:S01]  /*1b90*/  LDS.64 R14, [R0+0x800] ;  /* 0x00080000000e7984 */ /* 0x000e620000000a00 */
[----:B------:R-:W-:-:S02]  /*1ba0*/  IADD3 R10, P1, PT, R10, UR14, RZ ;  /* 0x0000000e0a0a7c10 */ /* 0x000fc4000ff3e0ff */
[C---:B------:R-:W-:Y:S01]  /*1bb0*/  IADD3.X R9, PT, PT, R3.reuse, UR13, RZ, P0, !PT ;  /* 0x0000000d03097c10 */ /* 0x040fe200087fe4ff */
[----:B------:R-:W2:Y:S01]  /*1bc0*/  LDS.64 R16, [R0+0x1000] ;  /* 0x0010000000107984 */ /* 0x000ea20000000a00 */
[C---:B------:R-:W-:Y:S02]  /*1bd0*/  LOP3.LUT R5, R3.reuse, 0x3, RZ, 0xc0, !PT ;  /* 0x0000000303057812 */ /* 0x040fe400078ec0ff */
[C---:B------:R-:W-:Y:S01]  /*1be0*/  IADD3 R2, P0, PT, R4.reuse, UR12, RZ ;  /* 0x0000000c04027c10 */ /* 0x040fe2000ff1e0ff */
[----:B------:R-:W3:Y:S01]  /*1bf0*/  LDS.64 R18, [R0+0x1800] ;  /* 0x0018000000127984 */ /* 0x000ee20000000a00 */
[----:B------:R-:W-:Y:S02]  /*1c00*/  IADD3.X R11, PT, PT, R3, UR15, RZ, P1, !PT ;  /* 0x0000000f030b7c10 */ /* 0x000fe40008ffe4ff */
[----:B------:R-:W-:Y:S02]  /*1c10*/  IADD3 R4, P1, PT, R4, UR14, RZ ;  /* 0x0000000e04047c10 */ /* 0x000fe4000ff3e0ff */
[----:B------:R-:W-:-:S02]  /*1c20*/  IADD3.X R3, PT, PT, R5, UR13, RZ, P0, !PT ;  /* 0x0000000d05037c10 */ /* 0x000fc400087fe4ff */
[----:B------:R-:W-:Y:S02]  /*1c30*/  IADD3.X R5, PT, PT, R5, UR15, RZ, P1, !PT ;  /* 0x0000000f05057c10 */ /* 0x000fe40008ffe4ff */
[----:B------:R-:W-:-:S04]  /*1c40*/  ISETP.GT.U32.AND P0, PT, R6, R21, PT ;  /* 0x000000150600720c */ /* 0x000fc80003f04070 */
[----:B------:R-:W-:Y:S01]  /*1c50*/  ISETP.GT.U32.AND.EX P0, PT, R7, RZ, PT, P0 ;  /* 0x000000ff0700720c */ /* 0x000fe20003f04100 */
[----:B0-----:R4:W-:Y:S04]  /*1c60*/  STG.E desc[UR8][R8.64], R12 ;  /* 0x0000000c08007986 */ /* 0x0019e8000c101908 */
[----:B------:R4:W-:Y:S04]  /*1c70*/  STG.E desc[UR8][R10.64], R13 ;  /* 0x0000000d0a007986 */ /* 0x0009e8000c101908 */
[----:B-1----:R4:W-:Y:S04]  /*1c80*/  STG.E desc[UR8][R2.64+0x400], R14 ;  /* 0x0004000e02007986 */ /* 0x0029e8000c101908 */
[----:B------:R4:W-:Y:S04]  /*1c90*/  STG.E desc[UR8][R4.64+0x400], R15 ;  /* 0x0004000f04007986 */ /* 0x0009e8000c101908 */
[----:B--2---:R4:W-:Y:S04]  /*1ca0*/  STG.E desc[UR8][R2.64+0x800], R16 ;  /* 0x0008001002007986 */ /* 0x0049e8000c101908 */
[----:B------:R4:W-:Y:S04]  /*1cb0*/  STG.E desc[UR8][R4.64+0x800], R17 ;  /* 0x0008001104007986 */ /* 0x0009e8000c101908 */
[----:B---3--:R4:W-:Y:S04]  /*1cc0*/  STG.E desc[UR8][R2.64+0xc00], R18 ;  /* 0x000c001202007986 */ /* 0x0089e8000c101908 */
[----:B------:R4:W-:Y:S01]  /*1cd0*/  STG.E desc[UR8][R4.64+0xc00], R19 ;  /* 0x000c001304007986 */ /* 0x0009e2000c101908 */
[----:B------:R-:W-:Y:S05]  /*1ce0*/  @P0 BRA `(.L_x_305) ;  /* 0xfffffffc00880947 */ /* 0x000fea000383ffff */
[----:B------:R-:W-:Y:S05]  /*1cf0*/  EXIT ;  /* 0x000000000000794d */ /* 0x000fea0003800000 */
.L_x_301:
[----:B------:R-:W-:Y:S01]  /*1d00*/  BSSY.RECONVERGENT B0, `(.L_x_306) ;  /* 0x000000f000007945 */ /* 0x000fe20003800200 */
[----:B------:R-:W-:Y:S02]  /*1d10*/  ISETP.NE.AND P1, PT, R20, R27, PT ;  /* 0x0000001b1400720c */ /* 0x000fe40003f25270 */
[----:B------:R-:W-:Y:S02]  /*1d20*/  ISETP.NE.AND P4, PT, R2, R8, PT ;  /* 0x000000080200720c */ /* 0x000fe40003f85270 */
[----:B------:R-:W-:Y:S01]  /*1d30*/  ISETP.NE.AND P0, PT, R8, R10, PT ;  /* 0x0000000a0800720c */ /* 0x000fe20003f05270 */
[----:B------:R-:W-:-:S12]  /*1d40*/  @!P6 BRA `(.L_x_307) ;  /* 0x000000000028e947 */ /* 0x000fd80003800000 */
[----:B------:R-:W0:Y:S01]  /*1d50*/  LDCU.64 UR4, c[0x0][0x398] ;  /* 0x00007300ff0477ac */ /* 0x000e220008000a00 */
[C---:B------:R-:W-:Y:S01]  /*1d60*/  IMAD.SHL.U32 R24, R40.reuse, 0x4, RZ ;  /* 0x0000000428187824 */ /* 0x040fe200078e00ff */
[----:B------:R-:W-:Y:S01]  /*1d70*/  SHF.L.U64.HI R40, R40, 0x2, R41 ;  /* 0x0000000228287819 */ /* 0x000fe20000010229 */
[----:B------:R-:W1:Y:S03]  /*1d80*/  LDCU.64 UR6, c[0x0][0x3a0] ;  /* 0x00007400ff0677ac */ /* 0x000e660008000a00 */
[C---:B0-----:R-:W-:Y:S02]  /*1d90*/  IADD3 R6, P2, PT, R24.reuse, UR4, RZ ;  /* 0x0000000418067c10 */ /* 0x041fe4000ff5e0ff */
[----:B-1----:R-:W-:Y:S02]  /*1da0*/  IADD3 R24, P3, PT, R24, UR6, RZ ;  /* 0x0000000618187c10 */ /* 0x002fe4000ff7e0ff */
[----:B------:R-:W-:-:S02]  /*1db0*/  IADD3.X R7, PT, PT, R40, UR5, RZ, P2, !PT ;  /* 0x0000000528077c10 */ /* 0x000fc400097fe4ff */
[----:B------:R-:W-:-:S03]  /*1dc0*/  IADD3.X R25, PT, PT, R40, UR7, RZ, P3, !PT ;  /* 0x0000000728197c10 */ /* 0x000fc60009ffe4ff */
[----:B------:R0:W-:Y:S04]  /*1dd0*/  STG.E desc[UR8][R6.64], R22 ;  /* 0x0000001606007986 */ /* 0x0001e8000c101908 */
[----:B------:R0:W-:Y:S02]  /*1de0*/  STG.E desc[UR8][R24.64], R23 ;  /* 0x0000001718007986 */ /* 0x0001e4000c101908 */
.L_x_307:
[----:B------:R-:W-:Y:S05]  /*1df0*/  BSYNC.RECONVERGENT B0 ;  /* 0x0000000000007941 */ /* 0x000fea0003800200 */
.L_x_306:
[----:B------:R-:W-:Y:S04]  /*1e00*/  BSSY.RECONVERGENT B0, `(.L_x_308) ;  /* 0x000000c000007945 */ /* 0x000fe80003800200 */
[----:B------:R-:W-:Y:S05]  /*1e10*/  @!P4 BRA `(.L_x_309) ;  /* 0x000000000028c947 */ /* 0x000fea0003800000 */
[----:B------:R-:W1:Y:S01]  /*1e20*/  LDCU.64 UR4, c[0x0][0x398] ;  /* 0x00007300ff0477ac */ /* 0x000e620008000a00 */
[C---:B0-----:R-:W-:Y:S01]  /*1e30*/  IMAD.SHL.U32 R22, R43.reuse, 0x4, RZ ;  /* 0x000000042b167824 */ /* 0x041fe200078e00ff */
[----:B------:R-:W-:Y:S01]  /*1e40*/  SHF.L.U64.HI R43, R43, 0x2, R4 ;  /* 0x000000022b2b7819 */ /* 0x000fe20000010204 */
[----:B------:R-:W0:Y:S03]  /*1e50*/  LDCU.64 UR6, c[0x0][0x3a0] ;  /* 0x00007400ff0677ac */ /* 0x000e260008000a00 */
[C---:B-1----:R-:W-:Y:S02]  /*1e60*/  IADD3 R6, P2, PT, R22.reuse, UR4, RZ ;  /* 0x0000000416067c10 */ /* 0x042fe4000ff5e0ff */
[----:B0-----:R-:W-:Y:S02]  /*1e70*/  IADD3 R22, P3, PT, R22, UR6, RZ ;  /* 0x0000000616167c10 */ /* 0x001fe4000ff7e0ff */
[----:B------:R-:W-:-:S02]  /*1e80*/  IADD3.X R7, PT, PT, R43, UR5, RZ, P2, !PT ;  /* 0x000000052b077c10 */ /* 0x000fc400097fe4ff */
[----:B------:R-:W-:-:S03]  /*1e90*/  IADD3.X R23, PT, PT, R43, UR7, RZ, P3, !PT ;  /* 0x000000072b177c10 */ /* 0x000fc60009ffe4ff */
[----:B------:R1:W-:Y:S04]  /*1ea0*/  STG.E desc[UR8][R6.64], R2 ;  /* 0x0000000206007986 */ /* 0x0003e8000c101908 */
[----:B------:R1:W-:Y:S02]  /*1eb0*/  STG.E desc[UR8][R22.64], R3 ;  /* 0x0000000316007986 */ /* 0x0003e4000c101908 */
.L_x_309:
[----:B------:R-:W-:Y:S05]  /*1ec0*/  BSYNC.RECONVERGENT B0 ;  /* 0x0000000000007941 */ /* 0x000fea0003800200 */
.L_x_308:
[----:B------:R-:W-:Y:S01]  /*1ed0*/  BSSY.RECONVERGENT B0, `(.L_x_310) ;  /* 0x0000011000007945 */ /* 0x000fe20003800200 */
[----:B------:R-:W-:Y:S02]  /*1ee0*/  ISETP.NE.AND P2, PT, R10, R12, PT ;  /* 0x0000000c0a00720c */ /* 0x000fe40003f45270 */
[----:B------:R-:W-:Y:S02]  /*1ef0*/  ISETP.NE.AND P3, PT, R12, R14, PT ;  /* 0x0000000e0c00720c */ /* 0x000fe40003f65270 */
[----:B------:R-:W-:Y:S02]  /*1f00*/  ISETP.NE.AND P4, PT, R14, R16, PT ;  /* 0x000000100e00720c */ /* 0x000fe40003f85270 */
[----:B------:R-:W-:Y:S02]  /*1f10*/  ISETP.NE.AND P5, PT, R16, R18, PT ;  /* 0x000000121000720c */ /* 0x000fe40003fa5270 */
[----:B------:R-:W-:Y:S01]  /*1f20*/  ISETP.NE.AND P6, PT, R18, R20, PT ;  /* 0x000000141200720c */ /* 0x000fe20003fc5270 */
[----:B------:R-:W-:-:S12]  /*1f30*/  @!P0 BRA `(.L_x_311) ;  /* 0x0000000000288947 */ /* 0x000fd80003800000 */
[----:B------:R-:W2:Y:S01]  /*1f40*/  LDCU.64 UR4, c[0x0][0x398] ;  /* 0x00007300ff0477ac */ /* 0x000ea20008000a00 */
[C---:B01----:R-:W-:Y:S01]  /*1f50*/  IMAD.SHL.U32 R6, R31.reuse, 0x4, RZ ;  /* 0x000000041f067824 */ /* 0x043fe200078e00ff */
[----:B------:R-:W-:Y:S01]  /*1f60*/  SHF.L.U64.HI R42, R31, 0x2, R42 ;  /* 0x000000021f2a7819 */ /* 0x000fe2000001022a */
[----:B------:R-:W0:Y:S03]  /*1f70*/  LDCU.64 UR6, c[0x0][0x3a0] ;  /* 0x00007400ff0677ac */ /* 0x000e260008000a00 */
[----:B--2---:R-:W-:-:S04]  /*1f80*/  IADD3 R2, P0, PT, R6, UR4, RZ ;  /* 0x0000000406027c10 */ /* 0x004fc8000ff1e0ff */
[----:B------:R-:W-:Y:S02]  /*1f90*/  IADD3.X R3, PT, PT, R42, UR5, RZ, P0, !PT ;  /* 0x000000052a037c10 */ /* 0x000fe400087fe4ff */
[----:B0-----:R-:W-:-:S03]  /*1fa0*/  IADD3 R6, P0, PT, R6, UR6, RZ ;  /* 0x0000000606067c10 */ /* 0x001fc6000ff1e0ff */
[----:B------:R2:W-:Y:S01]  /*1fb0*/  STG.E desc[UR8][R2.64], R8 ;  /* 0x0000000802007986 */ /* 0x0005e2000c101908 */
[----:B------:R-:W-:-:S05]  /*1fc0*/  IADD3.X R7, PT, PT, R42, UR7, RZ, P0, !PT ;  /* 0x000000072a077c10 */ /* 0x000fca00087fe4ff */
[----:B------:R2:W-:Y:S04]  /*1fd0*/  STG.E desc[UR8][R6.64], R9 ;  /* 0x0000000906007986 */ /* 0x0005e8000c101908 */
.L_x_311:
[----:B------:R-:W-:Y:S05]  /*1fe0*/  BSYNC.RECONVERGENT B0 ;  /* 0x0000000000007941 */ /* 0x000fea0003800200 */
.L_x_310:
[----:B------:R-:W-:Y:S04]  /*1ff0*/  BSSY.RECONVERGENT B0, `(.L_x_312) ;  /* 0x000000c000007945 */ /* 0x000fe80003800200 */
[----:B------:R-:W-:Y:S05]  /*2000*/  @!P2 BRA `(.L_x_313) ;  /* 0x000000000028a947 */ /* 0x000fea0003800000 */
[----:B------:R-:W1:Y:S01]  /*2010*/  LDCU.64 UR4, c[0x0][0x398] ;  /* 0x00007300ff0477ac */ /* 0x000e620008000a00 */
[C---:B------:R-:W-:Y:S01]  /*2020*/  IMAD.SHL.U32 R4, R32.reuse, 0x4, RZ ;  /* 0x0000000420047824 */ /* 0x040fe200078e00ff */
[----:B------:R-:W-:Y:S01]  /*2030*/  SHF.L.U64.HI R5, R32, 0x2, R5 ;  /* 0x0000000220057819 */ /* 0x000fe20000010205 */
[----:B------:R-:W3:Y:S03]  /*2040*/  LDCU.64 UR6, c[0x0][0x3a0] ;  /* 0x00007400ff0677ac */ /* 0x000ee60008000a00 */
[C---:B-12---:R-:W-:Y:S02]  /*2050*/  IADD3 R2, P0, PT, R4.reuse, UR4, RZ ;  /* 0x0000000404027c10 */ /* 0x046fe4000ff1e0ff */
[----:B---3--:R-:W-:Y:S02]  /*2060*/  IADD3 R4, P2, PT, R4, UR6, RZ ;  /* 0x0000000604047c10 */ /* 0x008fe4000ff5e0ff */
[----:B------:R-:W-:-:S02]  /*2070*/  IADD3.X R3, PT, PT, R5, UR5, RZ, P0, !PT ;  /* 0x0000000505037c10 */ /* 0x000fc400087fe4ff */
[----:B------:R-:W-:-:S03]  /*2080*/  IADD3.X R5, PT, PT, R5, UR7, RZ, P2, !PT ;  /* 0x0000000705057c10 */ /* 0x000fc600097fe4ff */
[----:B------:R3:W-:Y:S04]  /*2090*/  STG.E desc[UR8][R2.64], R10 ;  /* 0x0000000a02007986 */ /* 0x0007e8000c101908 */
[----:B------:R3:W-:Y:S02]  /*20a0*/  STG.E desc[UR8][R4.64], R11 ;  /* 0x0000000b04007986 */ /* 0x0007e4000c101908 */
.L_x_313:
[----:B------:R-:W-:Y:S05]  /*20b0*/  BSYNC.RECONVERGENT B0 ;  /* 0x0000000000007941 */ /* 0x000fea0003800200 */
.L_x_312:
[----:B------:R-:W-:Y:S04]  /*20c0*/  BSSY.RECONVERGENT B0, `(.L_x_314) ;  /* 0x000000c000007945 */ /* 0x000fe80003800200 */
[----:B------:R-:W-:Y:S05]  /*20d0*/  @!P3 BRA `(.L_x_315) ;  /* 0x000000000028b947 */ /* 0x000fea0003800000 */
[----:B------:R-:W1:Y:S01]  /*20e0*/  LDCU.64 UR4, c[0x0][0x398] ;  /* 0x00007300ff0477ac */ /* 0x000e620008000a00 */
[C---:B---3--:R-:W-:Y:S01]  /*20f0*/  IMAD.SHL.U32 R4, R33.reuse, 0x4, RZ ;  /* 0x0000000421047824 */ /* 0x048fe200078e00ff */
        /* <DEDUP_REMOVED lines=8> */
.L_x_315:
[----:B------:R-:W-:Y:S05]  /*2180*/  BSYNC.RECONVERGENT B0 ;  /* 0x0000000000007941 */ /* 0x000fea0003800200 */
.L_x_314:
[----:B------:R-:W-:Y:S04]  /*2190*/  BSSY.RECONVERGENT B0, `(.L_x_316) ;  /* 0x000000c000007945 */ /* 0x000fe80003800200 */
[----:B------:R-:W-:Y:S05]  /*21a0*/  @!P4 BRA `(.L_x_317) ;  /* 0x000000000028c947 */ /* 0x000fea0003800000 */
[----:B------:R-:W1:Y:S01]  /*21b0*/  LDCU.64 UR4, c[0x0][0x398] ;  /* 0x00007300ff0477ac */ /* 0x000e620008000a00 */
[C---:B---34-:R-:W-:Y:S01]  /*21c0*/  IMAD.SHL.U32 R4, R35.reuse, 0x4, RZ ;  /* 0x0000000423047824 */ /* 0x058fe200078e00ff */
        /* <DEDUP_REMOVED lines=8> */
.L_x_317:
[----:B------:R-:W-:Y:S05]  /*2250*/  BSYNC.RECONVERGENT B0 ;  /* 0x0000000000007941 */ /* 0x000fea0003800200 */
.L_x_316:
[----:B------:R-:W-:Y:S04]  /*2260*/  BSSY.RECONVERGENT B0, `(.L_x_318) ;  /* 0x000000c000007945 */ /* 0x000fe80003800200 */
[----:B------:R-:W-:Y:S05]  /*2270*/  @!P5 BRA `(.L_x_319) ;  /* 0x000000000028d947 */ /* 0x000fea0003800000 */
[----:B------:R-:W2:Y:S01]  /*2280*/  LDCU.64 UR4, c[0x0][0x398] ;  /* 0x00007300ff0477ac */ /* 0x000ea20008000a00 */
[C---:B-1-34-:R-:W-:Y:S01]  /*2290*/  IMAD.SHL.U32 R4, R37.reuse, 0x4, RZ ;  /* 0x0000000425047824 */ /* 0x05afe200078e00ff */
[----:B------:R-:W-:Y:S01]  /*22a0*/  SHF.L.U64.HI R28, R37, 0x2, R28 ;  /* 0x00000002251c7819 */ /* 0x000fe2000001021c */
[----:B------:R-:W1:Y:S03]  /*22b0*/  LDCU.64 UR6, c[0x0][0x3a0] ;  /* 0x00007400ff0677ac */ /* 0x000e660008000a00 */
[C---:B--2---:R-:W-:Y:S02]  /*22c0*/  IADD3 R2, P0, PT, R4.reuse, UR4, RZ ;  /* 0x0000000404027c10 */ /* 0x044fe4000ff1e0ff */
[----:B-1----:R-:W-:Y:S02]  /*22d0*/  IADD3 R4, P2, PT, R4, UR6, RZ ;  /* 0x0000000604047c10 */ /* 0x002fe4000ff5e0ff */
[----:B------:R-:W-:-:S02]  /*22e0*/  IADD3.X R3, PT, PT, R28, UR5, RZ, P0, !PT ;  /* 0x000000051c037c10 */ /* 0x000fc400087fe4ff */
[----:B------:R-:W-:-:S03]  /*22f0*/  IADD3.X R5, PT, PT, R28, UR7, RZ, P2, !PT ;  /* 0x000000071c057c10 */ /* 0x000fc600097fe4ff */
[----:B------:R1:W-:Y:S04]  /*2300*/  STG.E desc[UR8][R2.64], R16 ;  /* 0x0000001002007986 */ /* 0x0003e8000c101908 */
[----:B------:R1:W-:Y:S02]  /*2310*/  STG.E desc[UR8][R4.64], R17 ;  /* 0x0000001104007986 */ /* 0x0003e4000c101908 */
.L_x_319:
[----:B------:R-:W-:Y:S05]  /*2320*/  BSYNC.RECONVERGENT B0 ;  /* 0x0000000000007941 */ /* 0x000fea0003800200 */
.L_x_318:
        /* <DEDUP_REMOVED lines=12> */
.L_x_321:
[----:B------:R-:W-:Y:S05]  /*23f0*/  BSYNC.RECONVERGENT B0 ;  /* 0x0000000000007941 */ /* 0x000fea0003800200 */
.L_x_320:
[----:B------:R-:W-:Y:S05]  /*2400*/  @!P1 EXIT ;  /* 0x000000000000994d */ /* 0x000fea0003800000 */
        /* <DEDUP_REMOVED lines=8> */
[----:B------:R-:W-:Y:S04]  /*2490*/  STG.E desc[UR8][R2.64], R20 ;  /* 0x0000001402007986 */ /* 0x000fe8000c101908 */
[----:B------:R-:W-:Y:S01]  /*24a0*/  STG.E desc[UR8][R4.64], R21 ;  /* 0x0000001504007986 */ /* 0x000fe2000c101908 */
[----:B------:R-:W-:Y:S05]  /*24b0*/  EXIT ;  /* 0x000000000000794d */ /* 0x000fea0003800000 */
.L_x_300:
[----:B------:R-:W0:Y:S01]  /*24c0*/  S2R R40, SR_TID.X ;  /* 0x0000000000287919 */ /* 0x000e220000002100 */
        /* <DEDUP_REMOVED lines=8> */
[----:B------:R-:W2:Y:S04]  /*2550*/  LDG.E.CONSTANT R0, desc[UR8][R6.64] ;  /* 0x0000000806007981 */ /* 0x000ea8000c1e9900 */
[----:B------:R-:W3:Y:S04]  /*2560*/  LDG.E.CONSTANT R8, desc[UR8][R6.64+0x80] ;  /* 0x0000800806087981 */ /* 0x000ee8000c1e9900 */
[----:B------:R-:W4:Y:S04]  /*2570*/  LDG.E.CONSTANT R9, desc[UR8][R6.64+0x100] ;  /* 0x0001000806097981 */ /* 0x000f28000c1e9900 */
[----:B------:R-:W5:Y:S04]  /*2580*/  LDG.E.CONSTANT R11, desc[UR8][R6.64+0x180] ;  /* 0x00018008060b7981 */ /* 0x000f68000c1e9900 */
[----:B------:R-:W5:Y:S04]  /*2590*/  LDG.E.CONSTANT R13, desc[UR8][R6.64+0x200] ;  /* 0x00020008060d7981 */ /* 0x000f68000c1e9900 */
[----:B------:R-:W5:Y:S04]  /*25a0*/  LDG.E.CONSTANT R15, desc[UR8][R6.64+0x280] ;  /* 0x00028008060f7981 */ /* 0x000f68000c1e9900 */
[----:B------:R-:W5:Y:S04]  /*25b0*/  LDG.E.CONSTANT R17, desc[UR8][R6.64+0x300] ;  /* 0x0003000806117981 */ /* 0x000f68000c1e9900 */
[----:B------:R-:W5:Y:S04]  /*25c0*/  LDG.E.CONSTANT R19, desc[UR8][R6.64+0x380] ;  /* 0x0003800806137981 */ /* 0x000f68000c1e9900 */
[----:B------:R0:W5:Y:S01]  /*25d0*/  LDG.E.CONSTANT R21, desc[UR8][R6.64+0x400] ;  /* 0x0004000806157981 */ /* 0x000162000c1e9900 */
[----:B------:R-:W-:Y:S01]  /*25e0*/  ISETP.NE.AND P1, PT, R40, RZ, PT ;  /* 0x000000ff2800720c */ /* 0x000fe20003f25270 */
[----:B------:R-:W-:Y:S01]  /*25f0*/  IMAD.MOV.U32 R2, RZ, RZ, RZ ;  /* 0x000000ffff027224 */ /* 0x000fe200078e00ff */
[----:B------:R-:W1:Y:S01]  /*2600*/  S2R R38, SR_LANEID ;  /* 0x0000000000267919 */ /* 0x000e620000000000 */
[----:B------:R-:W1:Y:S01]  /*2610*/  S2UR UR5, SR_CgaCtaId ;  /* 0x00000000000579c3 */ /* 0x000e620000008800 */
[----:B------:R-:W-:Y:S01]  /*2620*/  SHF.R.U32.HI R3, RZ, 0x5, R40 ;  /* 0x00000005ff037819 */ /* 0x000fe20000011628 */
[----:B------:R-:W-:-:S06]  /*2630*/  UMOV UR4, 0x400 ;  /* 0x0000040000047882 */ /* 0x000fcc0000000000 */
[----:B0-----:R-:W0:Y:S08]  /*2640*/  LDC R7, c[0x0][0x390] ;  /* 0x0000e400ff077b82 */ /* 0x001e300000000800 */
[----:B------:R-:W1:Y:S02]  /*2650*/  @!P1 LDC.64 R4, c[0x0][0x380] ;  /* 0x0000e000ff049b82 */ /* 0x000e640000000a00 */
[----:B-1----:R-:W-:-:S05]  /*2660*/  @!P1 IMAD.WIDE.U32 R4, R39, 0x2400, R4 ;  /* 0x0000240027049825 */ /* 0x002fca00078e0004 */
[----:B------:R1:W5:Y:S01]  /*2670*/  @!P1 LDG.E.CONSTANT R2, desc[UR8][R4.64+-0x4] ;  /* 0xfffffc0804029981 */ /* 0x000362000c1e9900 */
[----:B------:R-:W-:Y:S01]  /*2680*/  ULEA UR4, UR5, UR4, 0x18 ;  /* 0x0000000405047291 */ /* 0x000fe2000f8ec0ff */
[----:B------:R-:W-:Y:S01]  /*2690*/  IMAD R6, R3, 0x120, R38 ;  /* 0x0000012003067824 */ /* 0x000fe200078e0226 */
[----:B------:R-:W-:-:S04]  /*26a0*/  ISETP.NE.AND P0, PT, R40, RZ, PT ;  /* 0x000000ff2800720c */ /* 0x000fc80003f05270 */
[----:B------:R-:W-:Y:S02]  /*26b0*/  LEA R6, R6, UR4, 0x2 ;  /* 0x0000000406067c11 */ /* 0x000fe4000f8e10ff */
[----:B------:R-:W-:-:S03]  /*26c0*/  LEA R24, R40, UR4, 0x2 ;  /* 0x0000000428187c11 */ /* 0x000fc6000f8e10ff */
[----:B-1----:R-:W-:Y:S01]  /*26d0*/  IMAD R5, R38, 0x20, R6 ;  /* 0x0000002026057824 */ /* 0x002fe200078e0206 */
[----:B--2---:R-:W-:Y:S04]  /*26e0*/  STS [R6], R0 ;  /* 0x0000000006007388 */ /* 0x004fe80000000800 */
[----:B---3--:R-:W-:Y:S04]  /*26f0*/  STS [R6+0x80], R8 ;  /* 0x0000800806007388 */ /* 0x008fe80000000800 */
[----:B----4-:R-:W-:Y:S04]  /*2700*/  STS [R6+0x100], R9 ;  /* 0x0001000906007388 */ /* 0x010fe80000000800 */
[----:B-----5:R-:W-:Y:S04]  /*2710*/  STS [R6+0x180], R11 ;  /* 0x0001800b06007388 */ /* 0x020fe80000000800 */
        /* <DEDUP_REMOVED lines=8> */
[----:B------:R-:W1:Y:S04]  /*27a0*/  LDS R10, [R5+0x4] ;  /* 0x00000400050a7984 */ /* 0x000e680000000800 */
[----:B------:R-:W2:Y:S04]  /*27b0*/  LDS R12, [R5+0x8] ;  /* 0x00000800050c7984 */ /* 0x000ea80000000800 */
[----:B------:R-:W3:Y:S04]  /*27c0*/  LDS R14, [R5+0xc] ;  /* 0x00000c00050e7984 */ /* 0x000ee80000000800 */
[----:B------:R-:W4:Y:S04]  /*27d0*/  LDS R16, [R5+0x10] ;  /* 0x0000100005107984 */ /* 0x000f280000000800 */
[----:B------:R-:W5:Y:S04]  /*27e0*/  LDS R18, [R5+0x14] ;  /* 0x0000140005127984 */ /* 0x000f680000000800 */
[----:B------:R-:W-:Y:S04]  /*27f0*/  LDS R20, [R5+0x18] ;  /* 0x0000180005147984 */ /* 0x000fe80000000800 */
[----:B------:R-:W-:Y:S01]  /*2800*/  LDS R22, [R5+0x1c] ;  /* 0x00001c0005167984 */ /* 0x000fe20000000800 */
[----:B------:R-:W-:Y:S01]  /*2810*/  BAR.SYNC.DEFER_BLOCKING 0x0 ;  /* 0x0000000000007b1d */ /* 0x000fe20000010000 */
[----:B-1----:R-:W-:-:S02]  /*2820*/  ISETP.NE.AND P2, PT, R8, R10, PT ;  /* 0x0000000a0800720c */ /* 0x002fc40003f45270 */
[----:B--2---:R-:W-:Y:S02]  /*2830*/  ISETP.NE.AND P3, PT, R10, R12, PT ;  /* 0x0000000c0a00720c */ /* 0x004fe40003f65270 */
[----:B---3--:R-:W-:Y:S01]  /*2840*/  ISETP.NE.AND P4, PT, R12, R14, PT ;  /* 0x0000000e0c00720c */ /* 0x008fe20003f85270 */
[----:B0-----:R-:W-:Y:S01]  /*2850*/  STS [R6], R7 ;  /* 0x0000000706007388 */ /* 0x001fe20000000800 */
[----:B----4-:R-:W-:-:S03]  /*2860*/  ISETP.NE.AND P6, PT, R14, R16, PT ;  /* 0x000000100e00720c */ /* 0x010fc60003fc5270 */
[----:B------:R-:W-:Y:S01]  /*2870*/  STS [R6+0x80], R7 ;  /* 0x0000800706007388 */ /* 0x000fe20000000800 */
[----:B-----5:R-:W-:-:S03]  /*2880*/  ISETP.NE.AND P5, PT, R16, R18, PT ;  /* 0x000000121000720c */ /* 0x020fc60003fa5270 */
        /* <DEDUP_REMOVED lines=8> */
[----:B------:R-:W1:Y:S01]  /*2910*/  LDS R9, [R5] ;  /* 0x0000000005097984 */ /* 0x000e620000000800 */
[----:B0-----:R-:W-:-:S03]  /*2920*/  SEL R6, RZ, 0x1, !P4 ;  /* 0x00000001ff067807 */ /* 0x001fc60006000000 */
[----:B------:R-:W0:Y:S04]  /*2930*/  LDS R11, [R5+0x4] ;  /* 0x00000400050b7984 */ /* 0x000e280000000800 */
[----:B------:R-:W2:Y:S04]  /*2940*/  LDS R13, [R5+0x8] ;  /* 0x00000800050d7984 */ /* 0x000ea80000000800 */
[----:B------:R-:W3:Y:S04]  /*2950*/  LDS R15, [R5+0xc] ;  /* 0x00000c00050f7984 */ /* 0x000ee80000000800 */
[----:B------:R-:W4:Y:S04]  /*2960*/  LDS R17, [R5+0x10] ;  /* 0x0000100005117984 */ /* 0x000f280000000800 */
[----:B------:R-:W5:Y:S04]  /*2970*/  LDS R19, [R5+0x14] ;  /* 0x0000140005137984 */ /* 0x000f680000000800 */
[----:B------:R-:W5:Y:S04]  /*2980*/  LDS R21, [R5+0x18] ;  /* 0x0000180005157984 */ /* 0x000f680000000800 */
[----:B------:R-:W-:Y:S04]  /*2990*/  LDS R23, [R5+0x1c] ;  /* 0x00001c0005177984 */ /* 0x000fe80000000800 */
[----:B------:R0:W-:Y:S01]  /*29a0*/  LDS R4, [R5+0x20] ;  /* 0x0000200005047984 */ /* 0x0001e20000000800 */
[----:B------:R-:W-:Y:S01]  /*29b0*/  BAR.SYNC.DEFER_BLOCKING 0x0 ;  /* 0x0000000000007b1d */ /* 0x000fe20000010000 */
[----:B-1----:R-:W-:-:S02]  /*29c0*/  SEL R0, R9, RZ, !P2 ;  /* 0x000000ff09007207 */ /* 0x002fc40005000000 */
[----:B0-----:R-:W-:-:S03]  /*29d0*/  SEL R5, RZ, 0x1, !P3 ;  /* 0x00000001ff057807 */ /* 0x001fc60005800000 */
[----:B------:R-:W-:-:S05]  /*29e0*/  IMAD.IADD R0, R11, 0x1, R0 ;  /* 0x000000010b007824 */ /* 0x000fca00078e0200 */
[----:B------:R-:W-:Y:S02]  /*29f0*/  SEL R0, R0, RZ, !P3 ;  /* 0x000000ff00007207 */ /* 0x000fe40005800000 */
[----:B------:R-:W-:-:S03]  /*2a00*/  ISETP.NE.AND P3, PT, R18, R20, PT ;  /* 0x000000141200720c */ /* 0x000fc60003f65270 */
[----:B--2---:R-:W-:Y:S01]  /*2a10*/  IMAD.IADD R0, R13, 0x1, R0 ;  /* 0x000000010d007824 */ /* 0x004fe200078e0200 */
[----:B------:R-:W-:Y:S04]  /*2a20*/  STS [R24+0x4d8], R25 ;  /* 0x0004d81918007388 */ /* 0x000fe80000000800 */
[----:B------:R-:W-:Y:S01]  /*2a30*/  SEL R0, R0, RZ, !P4 ;  /* 0x000000ff00007207 */ /* 0x000fe20006000000 */
[----:B------:R-:W-:Y:S04]  /*2a40*/  BAR.SYNC.DEFER_BLOCKING 0x0 ;  /* 0x0000000000007b1d */ /* 0x000fe80000010000 */
[----:B---3--:R-:W-:-:S05]  /*2a50*/  IMAD.IADD R0, R15, 0x1, R0 ;  /* 0x000000010f007824 */ /* 0x008fca00078e0200 */
[----:B------:R-:W-:-:S05]  /*2a60*/  SEL R0, R0, RZ, !P6 ;  /* 0x000000ff00007207 */ /* 0x000fca0007000000 */
[----:B----4-:R-:W-:-:S05]  /*2a70*/  IMAD.IADD R0, R17, 0x1, R0 ;  /* 0x0000000111007824 */ /* 0x010fca00078e0200 */
[----:B------:R-:W-:-:S05]  /*2a80*/  SEL R0, R0, RZ, !P5 ;  /* 0x000000ff00007207 */ /* 0x000fca0006800000 */
[----:B-----5:R-:W-:Y:S01]  /*2a90*/  IMAD.IADD R0, R19, 0x1, R0 ;  /* 0x0000000113007824 */ /* 0x020fe200078e0200 */
[----:B------:R0:W1:Y:S04]  /*2aa0*/  @P0 LDS R2, [R24+0x4d4] ;  /* 0x0004d40018020984 */ /* 0x0000680000000800 */
[----:B------:R-:W-:Y:S02]  /*2ab0*/  SEL R0, R0, RZ, !P3 ;  /* 0x000000ff00007207 */ /* 0x000fe40005800000 */
[----:B0-----:R-:W-:-:S03]  /*2ac0*/  SEL R24, RZ, 0x1, !P2 ;  /* 0x00000001ff187807 */ /* 0x001fc60005000000 */
[----:B------:R-:W-:Y:S01]  /*2ad0*/  IMAD.IADD R0, R21, 0x1, R0 ;  /* 0x0000000115007824 */ /* 0x000fe200078e0200 */
[----:B-1----:R-:W-:-:S04]  /*2ae0*/  ISETP.NE.AND P0, PT, R2, R8, PT ;  /* 0x000000080200720c */ /* 0x002fc80003f05270 */
[----:B------:R-:W-:-:S04]  /*2af0*/  SEL R7, RZ, 0x1, !P0 ;  /* 0x00000001ff077807 */ /* 0x000fc80004000000 */
[----:B------:R-:W-:-:S04]  /*2b00*/  IADD3 R5, P0, P2, R5, R24, R7 ;  /* 0x0000001805057210 */ /* 0x000fc80007a1e007 */
[----:B------:R-:W-:Y:S02]  /*2b10*/  IADD3 R24, P4, PT, R5, R6, RZ ;  /* 0x0000000605187210 */ /* 0x000fe40007f9e0ff */
[----:B------:R-:W-:Y:S02]  /*2b20*/  SEL R5, RZ, 0x1, !P6 ;  /* 0x00000001ff057807 */ /* 0x000fe40007000000 */
[----:B------:R-:W-:Y:S02]  /*2b30*/  ISETP.NE.AND P6, PT, R20, R22, PT ;  /* 0x000000161400720c */ /* 0x000fe40003fc5270 */
[----:B------:R-:W-:Y:S02]  /*2b40*/  SEL R6, RZ, 0x1, !P5 ;  /* 0x00000001ff067807 */ /* 0x000fe40006800000 */
[----:B------:R-:W-:Y:S02]  /*2b50*/  IADD3 R7, P5, PT, R24, R5, RZ ;  /* 0x0000000518077210 */ /* 0x000fe40007fbe0ff */
[----:B------:R-:W-:-:S02]  /*2b60*/  IADD3.X R5, PT, PT, RZ, RZ, RZ, P0, P2 ;  /* 0x000000ffff057210 */ /* 0x000fc400007e44ff */
[----:B------:R-:W-:Y:S02]  /*2b70*/  SEL R0, R0, RZ, !P6 ;  /* 0x000000ff00007207 */ /* 0x000fe40007000000 */
[----:B------:R-:W-:Y:S01]  /*2b80*/  IADD3 R7, P2, PT, R7, R6, RZ ;  /* 0x0000000607077210 */ /* 0x000fe20007f5e0ff */
[----:B------:R-:W-:Y:S01]  /*2b90*/  IMAD.X R5, RZ, RZ, R5, P4 ;  /* 0x000000ffff057224 */ /* 0x000fe200020e0605 */
[----:B------:R-:W-:Y:S01]  /*2ba0*/  SEL R6, RZ, 0x1, !P3 ;  /* 0x00000001ff067807 */ /* 0x000fe20005800000 */
[----:B------:R-:W-:Y:S01]  /*2bb0*/  IMAD.IADD R0, R23, 0x1, R0 ;  /* 0x0000000117007824 */ /* 0x000fe200078e0200 */
[----:B------:R-:W-:Y:S02]  /*2bc0*/  ISETP.NE.AND P0, PT, R22, R25, PT ;  /* 0x000000191600720c */ /* 0x000fe40003f05270 */
[----:B------:R-:W-:Y:S01]  /*2bd0*/  IADD3 R7, P3, PT, R7, R6, RZ ;  /* 0x0000000607077210 */ /* 0x000fe20007f7e0ff */
[----:B------:R-:W-:Y:S01]  /*2be0*/  IMAD.X R6, RZ, RZ, R5, P5 ;  /* 0x000000ffff067224 */ /* 0x000fe200028e0605 */
[----:B------:R-:W-:-:S02]  /*2bf0*/  SEL R5, R0, RZ, !P0 ;  /* 0x000000ff00057207 */ /* 0x000fc40004000000 */
[----:B------:R-:W-:Y:S01]  /*2c00*/  SEL R24, RZ, 0x1, !P6 ;  /* 0x00000001ff187807 */ /* 0x000fe20007000000 */
[----:B------:R-:W-:Y:S01]  /*2c10*/  IMAD.X R0, RZ, RZ, R6, P2 ;  /* 0x000000ffff007224 */ /* 0x000fe200010e0606 */
[----:B------:R-:W-:Y:S01]  /*2c20*/  ISETP.NE.AND P5, PT, R3, 0x4, PT ;  /* 0x000000040300780c */ /* 0x000fe20003fa5270 */
[----:B------:R-:W-:Y:S01]  /*2c30*/  IMAD.IADD R4, R4, 0x1, R5 ;  /* 0x0000000104047824 */ /* 0x000fe200078e0205 */
[----:B------:R-:W-:Y:S01]  /*2c40*/  IADD3 R24, P2, PT, R7, R24, RZ ;  /* 0x0000001807187210 */ /* 0x000fe20007f5e0ff */
[----:B------:R-:W-:Y:S01]  /*2c50*/  IMAD.X R26, RZ, RZ, R0, P3 ;  /* 0x000000ffff1a7224 */ /* 0x000fe200018e0600 */
[----:B------:R-:W-:Y:S02]  /*2c60*/  SEL R5, RZ, 0x1, !P0 ;  /* 0x00000001ff057807 */ /* 0x000fe40004000000 */
[----:B------:R-:W0:Y:S01]  /*2c70*/  SHFL.UP PT, R7, R4, 0x1, RZ ;  /* 0x0420000004077989 */ /* 0x000e2200000e00ff */
[----:B------:R-:W-:Y:S01]  /*2c80*/  IMAD.X R27, RZ, RZ, R26, P2 ;  /* 0x000000ffff1b7224 */ /* 0x000fe200010e061a */
[----:B------:R-:W-:-:S02]  /*2c90*/  IADD3 R30, P0, PT, R24, R5, RZ ;  /* 0x00000005181e7210 */ /* 0x000fc40007f1e0ff */
[C---:B------:R-:W-:Y:S02]  /*2ca0*/  ISETP.GE.AND P2, PT, R38.reuse, 0x1, PT ;  /* 0x000000012600780c */ /* 0x040fe40003f46270 */
[----:B------:R-:W-:Y:S01]  /*2cb0*/  ISETP.NE.AND P3, PT, R38, 0x1f, PT ;  /* 0x0000001f2600780c */ /* 0x000fe20003f65270 */
[----:B------:R-:W-:Y:S01]  /*2cc0*/  IMAD.X R29, RZ, RZ, R27, P0 ;  /* 0x000000ffff1d7224 */ /* 0x000fe200000e061b */
[----:B------:R-:W1:Y:S01]  /*2cd0*/  SHFL.UP PT, R5, R30, 0x1, RZ ;  /* 0x042000001e057989 */ /* 0x000e6200000e00ff */
[----:B------:R-:W-:Y:S02]  /*2ce0*/  ISETP.NE.U32.AND P0, PT, R30, RZ, PT ;  /* 0x000000ff1e00720c */ /* 0x000fe40003f05070 */
[----:B------:R-:W-:Y:S01]  /*2cf0*/  ISETP.NE.AND P4, PT, R3, 0x5, PT ;  /* 0x000000050300780c */ /* 0x000fe20003f85270 */
[----:B------:R-:W2:Y:S01]  /*2d00*/  SHFL.UP PT, R6, R29, 0x1, RZ ;  /* 0x042000001d067989 */ /* 0x000ea200000e00ff */
[----:B------:R-:W-:-:S04]  /*2d10*/  ISETP.NE.AND.EX P0, PT, R29, RZ, PT, P0 ;  /* 0x000000ff1d00720c */ /* 0x000fc80003f05300 */
[----:B0-----:R-:W-:-:S04]  /*2d20*/  SEL R7, R7, RZ, !P0 ;  /* 0x000000ff07077207 */ /* 0x001fc80004000000 */
[----:B------:R-:W-:Y:S02]  /*2d30*/  SEL R7, R7, RZ, P2 ;  /* 0x000000ff07077207 */ /* 0x000fe40001000000 */
[----:B-1----:R-:W-:-:S03]  /*2d40*/  SEL R5, R5, RZ, P2 ;  /* 0x000000ff05057207 */ /* 0x002fc60001000000 */
[----:B------:R-:W-:Y:S01]  /*2d50*/  IMAD.IADD R7, R4, 0x1, R7 ;  /* 0x0000000104077824 */ /* 0x000fe200078e0207 */
[----:B--2---:R-:W-:-:S04]  /*2d60*/  SEL R28, R6, RZ, P2 ;  /* 0x000000ff061c7207 */ /* 0x004fc80001000000 */
[----:B------:R-:W0:Y:S01]  /*2d70*/  SHFL.UP PT, R6, R7, 0x2, RZ ;  /* 0x0440000007067989 */ /* 0x000e2200000e00ff */
[----:B------:R-:W-:Y:S02]  /*2d80*/  IADD3 R31, P0, PT, R5, R30, RZ ;  /* 0x0000001e051f7210 */ /* 0x000fe40007f1e0ff */
[----:B------:R-:W-:-:S03]  /*2d90*/  ISETP.GE.AND P2, PT, R38, 0x2, PT ;  /* 0x000000022600780c */ /* 0x000fc60003f46270 */
[----:B------:R-:W-:Y:S01]  /*2da0*/  IMAD.X R28, R28, 0x1, R29, P0 ;  /* 0x000000011c1c7824 */ /* 0x000fe200000e061d */
[----:B------:R-:W1:Y:S01]  /*2db0*/  SHFL.UP PT, R4, R31, 0x2, RZ ;  /* 0x044000001f047989 */ /* 0x000e6200000e00ff */
[----:B------:R-:W-:-:S03]  /*2dc0*/  ISETP.NE.U32.AND P0, PT, R31, RZ, PT ;  /* 0x000000ff1f00720c */ /* 0x000fc60003f05070 */
[----:B------:R-:W2:Y:S01]  /*2dd0*/  SHFL.UP PT, R5, R28, 0x2, RZ ;  /* 0x044000001c057989 */ /* 0x000ea200000e00ff */
[----:B------:R-:W-:-:S04]  /*2de0*/  ISETP.NE.AND.EX P0, PT, R28, RZ, PT, P0 ;  /* 0x000000ff1c00720c */ /* 0x000fc80003f05300 */
[----:B0-----:R-:W-:-:S04]  /*2df0*/  SEL R6, R6, RZ, !P0 ;  /* 0x000000ff06067207 */ /* 0x001fc80004000000 */
[----:B------:R-:W-:Y:S02]  /*2e00*/  SEL R6, R6, RZ, P2 ;  /* 0x000000ff06067207 */ /* 0x000fe40001000000 */
[----:B-1----:R-:W-:-:S03]  /*2e10*/  SEL R4, R4, RZ, P2 ;  /* 0x000000ff04047207 */ /* 0x002fc60001000000 */
[----:B------:R-:W-:Y:S01]  /*2e20*/  IMAD.IADD R6, R7, 0x1, R6 ;  /* 0x0000000107067824 */ /* 0x000fe200078e0206 */
[----:B------:R-:W-:Y:S02]  /*2e30*/  IADD3 R29, P0, PT, R4, R31, RZ ;  /* 0x0000001f041d7210 */ /* 0x000fe40007f1e0ff */
[----:B--2---:R-:W-:Y:S02]  /*2e40*/  SEL R5, R5, RZ, P2 ;  /* 0x000000ff05057207 */ /* 0x004fe40001000000 */
[----:B------:R-:W0:Y:S01]  /*2e50*/  SHFL.UP PT, R7, R6, 0x4, RZ ;  /* 0x0480000006077989 */ /* 0x000e2200000e00ff */
[----:B------:R-:W-:Y:S02]  /*2e60*/  ISETP.GE.AND P2, PT, R38, 0x4, PT ;  /* 0x000000042600780c */ /* 0x000fe40003f46270 */
        /* <DEDUP_REMOVED lines=18> */
[----:B0-----:R-:W-:Y:S02]  /*2f90*/  SEL R6, R6, RZ, !P0 ;  /* 0x000000ff06067207 */ /* 0x001fe40004000000 */
[----:B-1----:R-:W-:Y:S02]  /*2fa0*/  SEL R4, R4, RZ, P2 ;  /* 0x000000ff04047207 */ /* 0x002fe40001000000 */
[----:B------:R-:W-:Y:S02]  /*2fb0*/  SEL R6, R6, RZ, P2 ;  /* 0x000000ff06067207 */ /* 0x000fe40001000000 */
[----:B------:R-:W-:Y:S02]  /*2fc0*/  IADD3 R29, P0, PT, R4, R31, RZ ;  /* 0x0000001f041d7210 */ /* 0x000fe40007f1e0ff */
[----:B--2---:R-:W-:Y:S01]  /*2fd0*/  SEL R5, R5, RZ, P2 ;  /* 0x000000ff05057207 */ /* 0x004fe20001000000 */
[----:B------:R-:W-:Y:S01]  /*2fe0*/  IMAD.IADD R6, R7, 0x1, R6 ;  /* 0x0000000107067824 */ /* 0x000fe200078e0206 */
[----:B------:R-:W-:Y:S01]  /*2ff0*/  ISETP.GE.AND P2, PT, R38, 0x10, PT ;  /* 0x000000102600780c */ /* 0x000fe20003f46270 */
[----:B------:R-:W0:Y:S02]  /*3000*/  SHFL.UP PT, R4, R29, 0x10, RZ ;  /* 0x060000001d047989 */ /* 0x000e2400000e00ff */
[----:B------:R-:W-:Y:S01]  /*3010*/  IMAD.X R28, R5, 0x1, R30, P0 ;  /* 0x00000001051c7824 */ /* 0x000fe200000e061e */
[----:B------:R-:W-:Y:S01]  /*3020*/  ISETP.NE.U32.AND P0, PT, R29, RZ, PT ;  /* 0x000000ff1d00720c */ /* 0x000fe20003f05070 */
[----:B------:R-:W1:Y:S03]  /*3030*/  SHFL.UP PT, R7, R6, 0x10, RZ ;  /* 0x0600000006077989 */ /* 0x000e6600000e00ff */
[----:B------:R-:W-:Y:S01]  /*3040*/  ISETP.NE.AND.EX P0, PT, R28, RZ, PT, P0 ;  /* 0x000000ff1c00720c */ /* 0x000fe20003f05300 */
[----:B------:R-:W2:Y:S01]  /*3050*/  SHFL.UP PT, R5, R28, 0x10, RZ ;  /* 0x060000001c057989 */ /* 0x000ea200000e00ff */
[----:B0-----:R-:W-:-:S02]  /*3060*/  SEL R4, R4, RZ, P2 ;  /* 0x000000ff04047207 */ /* 0x001fc40001000000 */
[----:B-1----:R-:W-:Y:S02]  /*3070*/  SEL R7, R7, RZ, !P0 ;  /* 0x000000ff07077207 */ /* 0x002fe40004000000 */
[----:B------:R-:W-:Y:S02]  /*3080*/  IADD3 R4, P0, PT, R4, R29, RZ ;  /* 0x0000001d04047210 */ /* 0x000fe40007f1e0ff */
[----:B--2---:R-:W-:Y:S02]  /*3090*/  SEL R5, R5, RZ, P2 ;  /* 0x000000ff05057207 */ /* 0x004fe40001000000 */
[----:B------:R-:W-:-:S03]  /*30a0*/  SEL R7, R7, RZ, P2 ;  /* 0x000000ff07077207 */ /* 0x000fc60001000000 */
[----:B------:R-:W-:Y:S01]  /*30b0*/  IMAD.X R5, R5, 0x1, R28, P0 ;  /* 0x0000000105057824 */ /* 0x000fe200000e061c */
[----:B------:R-:W-:Y:S01]  /*30c0*/  @!P3 LEA R28, R3, UR4, 0x4 ;  /* 0x00000004031cbc11 */ /* 0x000fe2000f8e20ff */
[----:B------:R-:W-:-:S04]  /*30d0*/  IMAD.IADD R41, R6, 0x1, R7 ;  /* 0x0000000106297824 */ /* 0x000fc800078e0207 */
[----:B------:R-:W-:Y:S04]  /*30e0*/  @!P3 STS.64 [R28], R4 ;  /* 0x000000041c00b388 */ /* 0x000fe80000000a00 */
[----:B------:R-:W-:Y:S01]  /*30f0*/  @!P3 STS [R28+0x8], R41 ;  /* 0x000008291c00b388 */ /* 0x000fe20000000800 */
[----:B------:R-:W-:Y:S01]  /*3100*/  BAR.SYNC.DEFER_BLOCKING 0x0 ;  /* 0x0000000000007b1d */ /* 0x000fe20000010000 */
[----:B------:R-:W-:-:S05]  /*3110*/  ISETP.NE.AND P3, PT, R3, 0x2, PT ;  /* 0x000000020300780c */ /* 0x000fca0003f65270 */
[----:B------:R-:W0:Y:S04]  /*3120*/  LDS.64 R32, [UR4+0x10] ;  /* 0x00001004ff207984 */ /* 0x000e280008000a00 */
[----:B------:R-:W1:Y:S04]  /*3130*/  LDS.64 R34, [UR4] ;  /* 0x00000004ff227984 */ /* 0x000e680008000a00 */
[----:B------:R-:W2:Y:S04]  /*3140*/  LDS R44, [UR4+0x8] ;  /* 0x00000804ff2c7984 */ /* 0x000ea80008000800 */
[----:B------:R-:W3:Y:S04]  /*3150*/  LDS.64 R36, [UR4+0x20] ;  /* 0x00002004ff247984 */ /* 0x000ee80008000a00 */
[----:B------:R-:W4:Y:S04]  /*3160*/  LDS R45, [UR4+0x18] ;  /* 0x00001804ff2d7984 */ /* 0x000f280008000800 */
[----:B------:R-:W5:Y:S04]  /*3170*/  LDS.64 R30, [UR4+0x30] ;  /* 0x00003004ff1e7984 */ /* 0x000f680008000a00 */
[----:B------:R-:W5:Y:S04]  /*3180*/  LDS R46, [UR4+0x28] ;  /* 0x00002804ff2e7984 */ /* 0x000f680008000800 */
[----:B------:R-:W5:Y:S04]  /*3190*/  LDS.64 R6, [UR4+0x40] ;  /* 0x00004004ff067984 */ /* 0x000f680008000a00 */
[----:B------:R-:W5:Y:S04]  /*31a0*/  LDS R43, [UR4+0x38] ;  /* 0x00003804ff2b7984 */ /* 0x000f680008000800 */
[----:B------:R-:W5:Y:S01]  /*31b0*/  LDS.64 R28, [UR4+0x50] ;  /* 0x00005004ff1c7984 */ /* 0x000f620008000a00 */
[----:B0-----:R-:W-:-:S03]  /*31c0*/  ISETP.NE.U32.AND P0, PT, R32, RZ, PT ;  /* 0x000000ff2000720c */ /* 0x001fc60003f05070 */
[----:B------:R-:W0:Y:S01]  /*31d0*/  LDS R42, [UR4+0x48] ;  /* 0x00004804ff2a7984 */ /* 0x000e220008000800 */
[----:B-1----:R-:W-:Y:S02]  /*31e0*/  IADD3 R47, P2, PT, R34, R32, RZ ;  /* 0x00000020222f7210 */ /* 0x002fe40007f5e0ff */
[----:B------:R-:W-:Y:S02]  /*31f0*/  ISETP.NE.AND.EX P0, PT, R33, RZ, PT, P0 ;  /* 0x000000ff2100720c */ /* 0x000fe40003f05300 */
[----:B------:R-:W-:Y:S01]  /*3200*/  SEL R48, R47, R34, !P3 ;  /* 0x000000222f307207 */ /* 0x000fe20005800000 */
[----:B------:R-:W-:Y:S01]  /*3210*/  IMAD.X R49, R35, 0x1, R33, P2 ;  /* 0x0000000123317824 */ /* 0x000fe200010e0621 */
[----:B--2---:R-:W-:Y:S02]  /*3220*/  SEL R32, R44, RZ, !P0 ;  /* 0x000000ff2c207207 */ /* 0x004fe40004000000 */
[C---:B---3--:R-:W-:Y:S02]  /*3230*/  ISETP.NE.U32.AND P0, PT, R36.reuse, RZ, PT ;  /* 0x000000ff2400720c */ /* 0x048fe40003f05070 */
[----:B------:R-:W-:-:S02]  /*3240*/  IADD3 R47, P2, PT, R36, R47, RZ ;  /* 0x0000002f242f7210 */ /* 0x000fc40007f5e0ff */
[----:B------:R-:W-:Y:S01]  /*3250*/  ISETP.NE.AND.EX P0, PT, R37, RZ, PT, P0 ;  /* 0x000000ff2500720c */ /* 0x000fe20003f05300 */
[----:B----4-:R-:W-:Y:S01]  /*3260*/  IMAD.IADD R45, R45, 0x1, R32 ;  /* 0x000000012d2d7824 */ /* 0x010fe200078e0220 */
[----:B------:R-:W-:Y:S01]  /*3270*/  SEL R34, R49, R35, !P3 ;  /* 0x0000002331227207 */ /* 0x000fe20005800000 */
[----:B------:R-:W-:Y:S01]  /*3280*/  IMAD.X R37, R37, 0x1, R49, P2 ;  /* 0x0000000125257824 */ /* 0x000fe200010e0631 */
[----:B------:R-:W-:Y:S01]  /*3290*/  ISETP.NE.AND P2, PT, R3, 0x3, PT ;  /* 0x000000030300780c */ /* 0x000fe20003f45270 */
[----:B------:R-:W1:Y:S01]  /*32a0*/  LDS.64 R32, [UR4+0x60] ;  /* 0x00006004ff207984 */ /* 0x000e620008000a00 */
[----:B------:R-:W-:Y:S02]  /*32b0*/  SEL R44, R45, R44, !P3 ;  /* 0x0000002c2d2c7207 */ /* 0x000fe40005800000 */
[----:B------:R-:W-:Y:S01]  /*32c0*/  SEL R48, R47, R48, !P2 ;  /* 0x000000302f307207 */ /* 0x000fe20005000000 */
[----:B------:R-:W2:Y:S01]  /*32d0*/  LDS R35, [UR4+0x58] ;  /* 0x00005804ff237984 */ /* 0x000ea20008000800 */
[----:B------:R-:W-:-:S02]  /*32e0*/  SEL R45, R45, RZ, !P0 ;  /* 0x000000ff2d2d7207 */ /* 0x000fc40004000000 */
[C---:B-----5:R-:W-:Y:S02]  /*32f0*/  IADD3 R47, P3, PT, R30.reuse, R47, RZ ;  /* 0x0000002f1e2f7210 */ /* 0x060fe40007f7e0ff */
[----:B------:R-:W-:Y:S01]  /*3300*/  ISETP.NE.U32.AND P0, PT, R30, RZ, PT ;  /* 0x000000ff1e00720c */ /* 0x000fe20003f05070 */
[----:B------:R-:W-:Y:S01]  /*3310*/  IMAD.IADD R45, R46, 0x1, R45 ;  /* 0x000000012e2d7824 */ /* 0x000fe200078e022d */
[----:B------:R-:W-:Y:S01]  /*3320*/  SEL R46, R37, R34, !P2 ;  /* 0x00000022252e7207 */ /* 0x000fe20005000000 */
[C---:B------:R-:W-:Y:S01]  /*3330*/  IMAD.X R49, R31.reuse, 0x1, R37, P3 ;  /* 0x000000011f317824 */ /* 0x040fe200018e0625 */
[----:B------:R-:W-:Y:S01]  /*3340*/  ISETP.NE.AND.EX P0, PT, R31, RZ, PT, P0 ;  /* 0x000000ff1f00720c */ /* 0x000fe20003f05300 */
[----:B------:R-:W-:Y:S01]  /*3350*/  LDS R34, [UR4+0x68] ;  /* 0x00006804ff227984 */ /* 0x000fe20008000800 */
[----:B------:R-:W-:Y:S02]  /*3360*/  ISETP.NE.U32.AND P6, PT, R6, RZ, PT ;  /* 0x000000ff0600720c */ /* 0x000fe40003fc5070 */
[C---:B------:R-:W-:Y:S01]  /*3370*/  SEL R36, R45.reuse, RZ, !P0 ;  /* 0x000000ff2d247207 */ /* 0x040fe20004000000 */
[----:B------:R-:W3:Y:S01]  /*3380*/  LDS.64 R30, [UR4+0x70] ;  /* 0x00007004ff1e7984 */ /* 0x000ee20008000a00 */
[----:B------:R-:W-:-:S02]  /*3390*/  SEL R44, R45, R44, !P2 ;  /* 0x0000002c2d2c7207 */ /* 0x000fc40005000000 */
[----:B------:R-:W-:Y:S01]  /*33a0*/  ISETP.NE.AND.EX P6, PT, R7, RZ, PT, P6 ;  /* 0x000000ff0700720c */ /* 0x000fe20003fc5360 */
[----:B------:R-:W-:Y:S01]  /*33b0*/  IMAD.IADD R43, R43, 0x1, R36 ;  /* 0x000000012b2b7824 */ /* 0x000fe200078e0224 */
[----:B------:R-:W4:Y:S01]  /*33c0*/  LDS R37, [UR4+0x78] ;  /* 0x00007804ff257984 */ /* 0x000f220008000800 */
[----:B------:R-:W-:Y:S02]  /*33d0*/  ISETP.NE.U32.AND P0, PT, R28, RZ, PT ;  /* 0x000000ff1c00720c */ /* 0x000fe40003f05070 */
[----:B------:R-:W-:Y:S02]  /*33e0*/  ISETP.NE.AND P3, PT, R3, 0x6, PT ;  /* 0x000000060300780c */ /* 0x000fe40003f65270 */
[C---:B------:R-:W-:Y:S02]  /*33f0*/  SEL R44, R43.reuse, R44, !P5 ;  /* 0x0000002c2b2c7207 */ /* 0x040fe40006800000 */
[----:B------:R-:W-:Y:S02]  /*3400*/  SEL R43, R43, RZ, !P6 ;  /* 0x000000ff2b2b7207 */ /* 0x000fe40007000000 */
[----:B------:R-:W-:-:S02]  /*3410*/  ISETP.NE.AND P2, PT, R3, 0x7, PT ;  /* 0x000000070300780c */ /* 0x000fc40003f45270 */
[----:B------:R-:W-:Y:S01]  /*3420*/  SEL R36, R47, R48, !P5 ;  /* 0x000000302f247207 */ /* 0x000fe20006800000 */
[----:B0-----:R-:W-:Y:S01]  /*3430*/  IMAD.IADD R43, R42, 0x1, R43 ;  /* 0x000000012a2b7824 */ /* 0x001fe200078e022b */
[----:B------:R-:W-:Y:S02]  /*3440*/  SEL R46, R49, R46, !P5 ;  /* 0x0000002e312e7207 */ /* 0x000fe40006800000 */
[----:B------:R-:W-:Y:S02]  /*3450*/  IADD3 R3, P5, PT, R6, R47, RZ ;  /* 0x0000002f06037210 */ /* 0x000fe40007fbe0ff */
[----:B------:R-:W-:Y:S02]  /*3460*/  ISETP.NE.AND.EX P0, PT, R29, RZ, PT, P0 ;  /* 0x000000ff1d00720c */ /* 0x000fe40003f05300 */
[----:B------:R-:W-:Y:S01]  /*3470*/  SEL R36, R3, R36, !P4 ;  /* 0x0000002403247207 */ /* 0x000fe20006000000 */
[----:B------:R-:W-:Y:S01]  /*3480*/  IMAD.X R45, R7, 0x1, R49, P5 ;  /* 0x00000001072d7824 */ /* 0x000fe200028e0631 */
[----:B------:R-:W-:-:S02]  /*3490*/  SEL R6, R43, RZ, !P0 ;  /* 0x000000ff2b067207 */ /* 0x000fc40004000000 */
[----:B------:R-:W-:Y:S02]  /*34a0*/  IADD3 R7, P5, PT, R28, R3, RZ ;  /* 0x000000031c077210 */ /* 0x000fe40007fbe0ff */
[C---:B-1----:R-:W-:Y:S01]  /*34b0*/  ISETP.NE.U32.AND P0, PT, R32.reuse, RZ, PT ;  /* 0x000000ff2000720c */ /* 0x042fe20003f05070 */
[----:B--2---:R-:W-:Y:S01]  /*34c0*/  IMAD.IADD R35, R35, 0x1, R6 ;  /* 0x0000000123237824 */ /* 0x004fe200078e0206 */
[----:B------:R-:W-:Y:S01]  /*34d0*/  SEL R44, R43, R44, !P4 ;  /* 0x0000002c2b2c7207 */ /* 0x000fe20006000000 */
[----:B------:R-:W0:Y:S01]  /*34e0*/  SHFL.UP PT, R28, R5, 0x1, RZ ;  /* 0x04200000051c7989 */ /* 0x000e2200000e00ff */
[----:B------:R-:W-:Y:S01]  /*34f0*/  SEL R42, R45, R46, !P4 ;  /* 0x0000002e2d2a7207 */ /* 0x000fe20006000000 */
[----:B------:R-:W-:Y:S01]  /*3500*/  IMAD.X R45, R29, 0x1, R45, P5 ;  /* 0x000000011d2d7824 */ /* 0x000fe200028e062d */
[----:B------:R-:W-:Y:S01]  /*3510*/  IADD3 R43, P4, PT, R32, R7, RZ ;  /* 0x00000007202b7210 */ /* 0x000fe20007f9e0ff */
[----:B------:R1:W2:Y:S01]  /*3520*/  SHFL.UP PT, R29, R4, 0x1, RZ ;  /* 0x04200000041d7989 */ /* 0x0002a200000e00ff */
[----:B------:R-:W-:-:S02]  /*3530*/  ISETP.NE.AND.EX P0, PT, R33, RZ, PT, P0 ;  /* 0x000000ff2100720c */ /* 0x000fc40003f05300 */
[----:B------:R-:W-:Y:S01]  /*3540*/  SEL R44, R35, R44, !P3 ;  /* 0x0000002c232c7207 */ /* 0x000fe20005800000 */
[----:B------:R-:W-:Y:S01]  /*3550*/  IMAD.X R33, R33, 0x1, R45, P4 ;  /* 0x0000000121217824 */ /* 0x000fe200020e062d */
[----:B------:R-:W-:Y:S01]  /*3560*/  SEL R35, R35, RZ, !P0 ;  /* 0x000000ff23237207 */ /* 0x000fe20004000000 */
[----:B------:R0:W0:Y:S01]  /*3570*/  SHFL.UP PT, R3, R41, 0x1, RZ ;  /* 0x0420000029037989 */ /* 0x00002200000e00ff */
[----:B------:R-:W-:Y:S02]  /*3580*/  ISETP.GE.U32.AND P4, PT, R40, 0x20, PT ;  /* 0x000000202800780c */ /* 0x000fe40003f86070 */
[----:B---3--:R-:W-:Y:S02]  /*3590*/  ISETP.NE.U32.AND P0, PT, R30, RZ, PT ;  /* 0x000000ff1e00720c */ /* 0x008fe40003f05070 */
[----:B------:R-:W-:Y:S01]  /*35a0*/  SEL R6, R7, R36, !P3 ;  /* 0x0000002407067207 */ /* 0x000fe20005800000 */
[----:B------:R-:W-:Y:S01]  /*35b0*/  IMAD.IADD R7, R34, 0x1, R35 ;  /* 0x0000000122077824 */ /* 0x000fe200078e0223 */
[----:B------:R-:W-:-:S02]  /*35c0*/  ISETP.NE.AND.EX P0, PT, R31, RZ, PT, P0 ;  /* 0x000000ff1f00720c */ /* 0x000fc40003f05300 */
[----:B------:R-:W-:Y:S02]  /*35d0*/  SEL R32, R45, R42, !P3 ;  /* 0x0000002a2d207207 */ /* 0x000fe40005800000 */
[----:B------:R-:W-:Y:S02]  /*35e0*/  IADD3 R35, P3, PT, R30, R43, RZ ;  /* 0x0000002b1e237210 */ /* 0x000fe40007f7e0ff */
[----:B-1----:R-:W-:Y:S02]  /*35f0*/  SEL R4, R7, RZ, !P0 ;  /* 0x000000ff07047207 */ /* 0x002fe40004000000 */
[----:B------:R-:W-:Y:S01]  /*3600*/  SEL R6, R43, R6, !P2 ;  /* 0x000000062b067207 */ /* 0x000fe20005000000 */
[----:B------:R-:W-:Y:S01]  /*3610*/  IMAD.X R36, R31, 0x1, R33, P3 ;  /* 0x000000011f247824 */ /* 0x000fe200018e0621 */
[----:B------:R-:W-:Y:S01]  /*3620*/  SEL R7, R7, R44, !P2 ;  /* 0x0000002c07077207 */ /* 0x000fe20005000000 */
[----:B----4-:R-:W-:Y:S01]  /*3630*/  IMAD.IADD R37, R37, 0x1, R4 ;  /* 0x0000000125257824 */ /* 0x010fe200078e0204 */
[----:B------:R-:W-:Y:S01]  /*3640*/  SEL R5, R33, R32, !P2 ;  /* 0x0000002021057207 */ /* 0x000fe20005000000 */
[----:B--2---:R-:W-:Y:S06]  /*3650*/  @!P4 BRA `(.L_x_322) ;  /* 0x00000000002cc947 */ /* 0x004fec0003800000 */
[----:B------:R-:W-:Y:S02]  /*3660*/  ISETP.NE.AND P1, PT, R38, RZ, PT ;  /* 0x000000ff2600720c */ /* 0x000fe40003f25270 */
[C---:B------:R-:W-:Y:S02]  /*3670*/  ISETP.NE.U32.AND P0, PT, R29.reuse, RZ, PT ;  /* 0x000000ff1d00720c */ /* 0x040fe40003f05070 */
[----:B------:R-:W-:Y:S02]  /*3680*/  SEL R29, R29, RZ, P1 ;  /* 0x000000ff1d1d7207 */ /* 0x000fe40000800000 */
[C---:B0-----:R-:W-:Y:S02]  /*3690*/  ISETP.NE.AND.EX P0, PT, R28.reuse, RZ, PT, P0 ;  /* 0x000000ff1c00720c */ /* 0x041fe40003f05300 */
[----:B------:R-:W-:Y:S02]  /*36a0*/  SEL R28, R28, RZ, P1 ;  /* 0x000000ff1c1c7207 */ /* 0x000fe40000800000 */
[----:B------:R-:W-:-:S02]  /*36b0*/  SEL R4, R7, RZ, !P0 ;  /* 0x000000ff07047207 */ /* 0x000fc40004000000 */
[----:B------:R-:W-:-:S03]  /*36c0*/  IADD3 R29, P0, PT, R29, R6, RZ ;  /* 0x000000061d1d7210 */ /* 0x000fc60007f1e0ff */
[----:B------:R-:W-:Y:S02]  /*36d0*/  @P1 IMAD.IADD R7, R3, 0x1, R4 ;  /* 0x0000000103071824 */ /* 0x000fe400078e0204 */
[----:B------:R-:W-:Y:S02]  /*36e0*/  IMAD.X R28, R28, 0x1, R5, P0 ;  /* 0x000000011c1c7824 */ /* 0x000fe400000e0605 */
[----:B------:R-:W-:Y:S01]  /*36f0*/  IMAD.MOV.U32 R3, RZ, RZ, R7 ;  /* 0x000000ffff037224 */ /* 0x000fe200078e0007 */
[----:B------:R-:W-:Y:S06]  /*3700*/  BRA `(.L_x_323) ;  /* 0x0000001000387947 */ /* 0x000fec0003800000 */
.L_x_322:
[----:B------:R-:W1:Y:S01]  /*3710*/  LDC.64 R30, c[0x0][0x3b0] ;  /* 0x0000ec00ff1e7b82 */ /* 0x000e620000000a00 */
[----:B------:R-:W2:Y:S01]  /*3720*/  LDCU UR5, c[0x0][0x370] ;  /* 0x00006e00ff0577ac */ /* 0x000ea20008000800 */
[----:B------:R-:W-:Y:S01]  /*3730*/  @!P1 IMAD.MOV.U32 R6, RZ, RZ, R35 ;  /* 0x000000ffff069224 */ /* 0x000fe200078e0023 */
[----:B------:R3:W-:Y:S01]  /*3740*/  @!P1 STS [UR4+0xd0], R37 ;  /* 0x0000d025ff009988 */ /* 0x0007e20008000804 */
[----:B------:R-:W-:Y:S01]  /*3750*/  @!P1 IMAD.MOV.U32 R7, RZ, RZ, R36 ;  /* 0x000000ffff079224 */ /* 0x000fe200078e0024 */
[----:B------:R-:W-:Y:S01]  /*3760*/  LOP3.LUT R32, RZ, R40, RZ, 0x33, !PT ;  /* 0x00000028ff207212 */ /* 0x000fe200078e33ff */
[----:B------:R-:W-:Y:S02]  /*3770*/  @!P1 IMAD.MOV.U32 R4, RZ, RZ, R37 ;  /* 0x000000ffff049224 */ /* 0x000fe400078e0025 */
[----:B------:R-:W-:Y:S01]  /*3780*/  @!P1 IMAD.MOV.U32 R5, RZ, RZ, 0x64 ;  /* 0x00000064ff059424 */ /* 0x000fe200078e00ff */
[----:B------:R3:W-:Y:S01]  /*3790*/  @!P1 STS.64 [UR4+0xc8], R6 ;  /* 0x0000c806ff009988 */ /* 0x0007e20008000a04 */
[----:B--2---:R-:W-:Y:S01]  /*37a0*/  UISETP.GT.U32.AND UP0, UPT, UR5, 0x1f3, UPT ;  /* 0x000001f30500788c */ /* 0x004fe2000bf04070 */
[----:B-1----:R-:W-:-:S05]  /*37b0*/  IMAD.WIDE.U32 R30, R39, 0x10, R30 ;  /* 0x00000010271e7825 */ /* 0x002fca00078e001e */
[----:B------:R3:W-:Y:S03]  /*37c0*/  @!P1 ST.E.128.STRONG.GPU desc[UR8][R30.64+0x200], R4 ;  /* 0x000200041e009985 */ /* 0x0007e6000c10fd08 */
[----:B------:R-:W-:Y:S05]  /*37d0*/  BRA.U UP0, `(.L_x_324) ;  /* 0x0000000100087547 */ /* 0x000fea000b800000 */
[----:B------:R1:W-:Y:S06]  /*37e0*/  MEMBAR.SC.CTA ;  /* 0x0000000000007992 */ /* 0x0003ec0000000000 */
[----:B-1----:R-:W-:Y:S05]  /*37f0*/  BRA `(.L_x_325) ;  /* 0x0000000000087947 */ /* 0x002fea0003800000 */
.L_x_324:
[----:B------:R-:W-:Y:S05]  /*3800*/  NANOSLEEP 0x1c2 ;  /* 0x000001c20000795d */ /* 0x000fea0003800000 */
[----:B------:R-:W-:Y:S01]  /*3810*/  NOP ;  /* 0x0000000000007918 */ /* 0x000fe20000000000 */
.L_x_325:
[----:B---3--:R-:W-:-:S07]  /*3820*/  IMAD.WIDE R30, R32, 0x10, R30 ;  /* 0x00000010201e7825 */ /* 0x008fce00078e021e */
.L_x_327:
[----:B------:R-:W2:Y:S01]  /*3830*/  LD.E.128.STRONG.GPU R4, desc[UR8][R30.64+0x200] ;  /* 0x000200081e047980 */ /* 0x000ea2000c10fd00 */
[----:B------:R-:W-:Y:S05]  /*3840*/  YIELD ;  /* 0x0000000000007946 */ /* 0x000fea0003800000 */
[----:B------:R-:W-:Y:S01]  /*3850*/  UMOV UR5, 0xffffffff ;  /* 0xffffffff00057882 */ /* 0x000fe20000000000 */
[----:B--2---:R-:W-:Y:S02]  /*3860*/  ISETP.NE.AND P0, PT, R5, 0x63, PT ;  /* 0x000000630500780c */ /* 0x004fe40003f05270 */
[----:B------:R-:W-:Y:S11]  /*3870*/  BRA.DIV UR5, `(.L_x_326) ;  /* 0x0000008e05447947 */ /* 0x000ff6000b800000 */
[----:B------:R-:W-:-:S13]  /*3880*/  VOTE.ANY P0, !P0 ;  /* 0x0000000000ff7806 */ /* 0x000fda0004000100 */
.L_x_470:
[----:B------:R-:W-:Y:S05]  /*3890*/  @P0 BRA `(.L_x_327) ;  /* 0xfffffffc00e40947 */ /* 0x000fea000383ffff */
[----:B------:R-:W-:Y:S01]  /*38a0*/  UMOV UR5, 0xffffffff ;  /* 0xffffffff00057882 */ /* 0x000fe20000000000 */
[----:B------:R-:W-:Y:S01]  /*38b0*/  ISETP.NE.AND P0, PT, R5, 0x65, PT ;  /* 0x000000650500780c */ /* 0x000fe20003f05270 */
[----:B0-----:R-:W-:Y:S02]  /*38c0*/  IMAD.MOV.U32 R41, RZ, RZ, R6 ;  /* 0x000000ffff297224 */ /* 0x001fe400078e0006 */
[----:B------:R-:W-:Y:S02]  /*38d0*/  IMAD.MOV.U32 R42, RZ, RZ, R7 ;  /* 0x000000ffff2a7224 */ /* 0x000fe400078e0007 */
[----:B------:R-:W-:Y:S01]  /*38e0*/  IMAD.MOV.U32 R40, RZ, RZ, R4 ;  /* 0x000000ffff287224 */ /* 0x000fe200078e0004 */
[----:B------:R-:W-:Y:S07]  /*38f0*/  BRA.DIV UR5, `(.L_x_328) ;  /* 0x0000008e05487947 */ /* 0x000fee000b800000 */
[----:B------:R-:W0:Y:S01]  /*3900*/  S2R R47, SR_GEMASK ;  /* 0x00000000002f7919 */ /* 0x000e220000003c00 */
[----:B------:R-:W-:-:S04]  /*3910*/  VOTE.ANY R34, PT, !P0 ;  /* 0x0000000000227806 */ /* 0x000fc800040e0100 */
[----:B0-----:R-:W-:-:S05]  /*3920*/  LOP3.LUT R34, R34, 0x80000000, R47, 0xec, !PT ;  /* 0x8000000022227812 */ /* 0x001fca00078eec2f */
[----:B------:R-:W-:-:S05]  /*3930*/  VIADD R7, R34, 0xffffffff ;  /* 0xffffffff22077836 */ /* 0x000fca0000000000 */
[----:B------:R-:W-:-:S04]  /*3940*/  LOP3.LUT R7, R34, R7, RZ, 0xc, !PT ;  /* 0x0000000722077212 */ /* 0x000fc800078e0cff */
[----:B------:R-:W0:Y:S02]  /*3950*/  POPC R33, R7 ;  /* 0x0000000700217309 */ /* 0x000e240000000000 */
[----:B0-----:R0:W1:Y:S04]  /*3960*/  SHFL.DOWN PT, R30, R41, 0x1, R33 ;  /* 0x08200000291e7989 */ /* 0x00106800000e0021 */
[----:B------:R0:W2:Y:S04]  /*3970*/  SHFL.DOWN PT, R31, R42, 0x1, R33 ;  /* 0x082000002a1f7989 */ /* 0x0000a800000e0021 */
[----:B------:R0:W3:Y:S02]  /*3980*/  SHFL.DOWN PT, R6, R40, 0x1, R33 ;  /* 0x0820000028067989 */ /* 0x0000e400000e0021 */
.L_x_476:
[----:B------:R-:W-:Y:S01]  /*3990*/  ISETP.GE.AND P2, PT, R38, R33, PT ;  /* 0x000000212600720c */ /* 0x000fe20003f46270 */
[----:B------:R-:W-:-:S12]  /*39a0*/  UMOV UR5, 0xffffffff ;  /* 0xffffffff00057882 */ /* 0x000fd80000000000 */
[----:B------:R-:W-:Y:S02]  /*39b0*/  @!P2 ISETP.NE.U32.AND P0, PT, R41, RZ, PT ;  /* 0x000000ff2900a20c */ /* 0x000fe40003f05070 */
[----:B-1----:R-:W-:Y:S02]  /*39c0*/  @!P2 IADD3 R30, P3, PT, R30, R41, RZ ;  /* 0x000000291e1ea210 */ /* 0x002fe40007f7e0ff */
[----:B------:R-:W-:-:S03]  /*39d0*/  @!P2 ISETP.NE.AND.EX P0, PT, R42, RZ, PT, P0 ;  /* 0x000000ff2a00a20c */ /* 0x000fc60003f05300 */
[----:B0-----:R-:W-:Y:S02]  /*39e0*/  @!P2 IMAD.MOV.U32 R41, RZ, RZ, R30 ;  /* 0x000000ffff29a224 */ /* 0x001fe400078e001e */
[----:B--2---:R-:W-:Y:S01]  /*39f0*/  @!P2 IMAD.X R30, R31, 0x1, R42, P3 ;  /* 0x000000011f1ea824 */ /* 0x004fe200018e062a */
[----:B---3--:R-:W-:Y:S01]  /*3a00*/  @!P2 SEL R31, R6, RZ, !P0 ;  /* 0x000000ff061fa207 */ /* 0x008fe20004000000 */
[----:B------:R-:W-:Y:S06]  /*3a10*/  BRA.DIV UR5, `(.L_x_329) ;  /* 0x0000008e05747947 */ /* 0x000fec000b800000 */
.L_x_479:
[----:B------:R-:W-:Y:S01]  /*3a20*/  UMOV UR5, 0xffffffff ;  /* 0xffffffff00057882 */ /* 0x000fe20000000000 */
[----:B------:R-:W-:Y:S02]  /*3a30*/  @!P2 IMAD.MOV.U32 R42, RZ, RZ, R30 ;  /* 0x000000ffff2aa224 */ /* 0x000fe400078e001e */
[----:B------:R-:W-:Y:S01]  /*3a40*/  @!P2 IMAD.IADD R40, R40, 0x1, R31 ;  /* 0x000000012828a824 */ /* 0x000fe200078e021f */
[----:B------:R-:W-:Y:S06]  /*3a50*/  BRA.DIV UR5, `(.L_x_330) ;  /* 0x0000008e05847947 */ /* 0x000fec000b800000 */
[----:B------:R0:W1:Y:S04]  /*3a60*/  SHFL.DOWN PT, R30, R41, 0x2, R33 ;  /* 0x08400000291e7989 */ /* 0x00006800000e0021 */
[----:B------:R0:W2:Y:S04]  /*3a70*/  SHFL.DOWN PT, R31, R42, 0x2, R33 ;  /* 0x084000002a1f7989 */ /* 0x0000a800000e0021 */
[----:B------:R0:W3:Y:S02]  /*3a80*/  SHFL.DOWN PT, R6, R40, 0x2, R33 ;  /* 0x0840000028067989 */ /* 0x0000e400000e0021 */
.L_x_484:
[----:B------:R-:W-:Y:S01]  /*3a90*/  VIADD R46, R38, 0x2 ;  /* 0x00000002262e7836 */ /* 0x000fe20000000000 */
[----:B------:R-:W-:-:S04]  /*3aa0*/  UMOV UR5, 0xffffffff ;  /* 0xffffffff00057882 */ /* 0x000fc80000000000 */
[----:B------:R-:W-:-:S13]  /*3ab0*/  ISETP.GT.AND P2, PT, R46, R33, PT ;  /* 0x000000212e00720c */ /* 0x000fda0003f44270 */
[----:B------:R-:W-:Y:S02]  /*3ac0*/  @!P2 ISETP.NE.U32.AND P0, PT, R41, RZ, PT ;  /* 0x000000ff2900a20c */ /* 0x000fe40003f05070 */
[----:B-1----:R-:W-:Y:S02]  /*3ad0*/  @!P2 IADD3 R30, P3, PT, R30, R41, RZ ;  /* 0x000000291e1ea210 */ /* 0x002fe40007f7e0ff */
[----:B------:R-:W-:-:S03]  /*3ae0*/  @!P2 ISETP.NE.AND.EX P0, PT, R42, RZ, PT, P0 ;  /* 0x000000ff2a00a20c */ /* 0x000fc60003f05300 */
[----:B--2---:R-:W-:Y:S01]  /*3af0*/  @!P2 IMAD.X R43, R31, 0x1, R42, P3 ;  /* 0x000000011f2ba824 */ /* 0x004fe200018e062a */
[----:B---3--:R-:W-:Y:S01]  /*3b00*/  @!P2 SEL R31, R6, RZ, !P0 ;  /* 0x000000ff061fa207 */ /* 0x008fe20004000000 */
[----:B------:R-:W-:Y:S08]  /*3b10*/  BRA.DIV UR5, `(.L_x_331) ;  /* 0x0000008e05a87947 */ /* 0x000ff0000b800000 */
.L_x_487:
[----:B------:R-:W-:Y:S01]  /*3b20*/  UMOV UR5, 0xffffffff ;  /* 0xffffffff00057882 */ /* 0x000fe20000000000 */
[----:B0-----:R-:W-:Y:S02]  /*3b30*/  @!P2 IMAD.MOV.U32 R41, RZ, RZ, R30 ;  /* 0x000000ffff29a224 */ /* 0x001fe400078e001e */
[----:B------:R-:W-:Y:S02]  /*3b40*/  @!P2 IMAD.MOV.U32 R42, RZ, RZ, R43 ;  /* 0x000000ffff2aa224 */ /* 0x000fe400078e002b */
[----:B------:R-:W-:Y:S01]  /*3b50*/  @!P2 IMAD.IADD R40, R40, 0x1, R31 ;  /* 0x000000012828a824 */ /* 0x000fe200078e021f */
[----:B------:R-:W-:Y:S06]  /*3b60*/  BRA.DIV UR5, `(.L_x_332) ;  /* 0x0000008e05b47947 */ /* 0x000fec000b800000 */
[----:B------:R0:W1:Y:S04]  /*3b70*/  SHFL.DOWN PT, R30, R41, 0x4, R33 ;  /* 0x08800000291e7989 */ /* 0x00006800000e0021 */
[----:B------:R0:W2:Y:S04]  /*3b80*/  SHFL.DOWN PT, R31, R42, 0x4, R33 ;  /* 0x088000002a1f7989 */ /* 0x0000a800000e0021 */
[----:B------:R0:W3:Y:S02]  /*3b90*/  SHFL.DOWN PT, R6, R40, 0x4, R33 ;  /* 0x0880000028067989 */ /* 0x0000e400000e0021 */
.L_x_492:
        /* <DEDUP_REMOVED lines=9> */
.L_x_495:
        /* <DEDUP_REMOVED lines=8> */
.L_x_500:
        /* <DEDUP_REMOVED lines=9> */
.L_x_503:
        /* <DEDUP_REMOVED lines=8> */
.L_x_508:
[----:B------:R-:W-:Y:S01]  /*3dc0*/  VIADD R43, R38, 0x10 ;  /* 0x00000010262b7836 */ /* 0x000fe20000000000 */
[----:B------:R-:W4:Y:S01]  /*3dd0*/  LDC.64 R30, c[0x0][0x3b0] ;  /* 0x0000ec00ff1e7b82 */ /* 0x000f220000000a00 */
[----:B------:R-:W-:Y:S01]  /*3de0*/  UMOV UR5, 0xffffffff ;  /* 0xffffffff00057882 */ /* 0x000fe20000000000 */
[----:B------:R-:W-:Y:S02]  /*3df0*/  ISETP.NE.AND P0, PT, R5, 0x65, PT ;  /* 0x000000650500780c */ /* 0x000fe40003f05270 */
[----:B------:R-:W-:-:S13]  /*3e00*/  ISETP.GT.AND P3, PT, R43, R33, PT ;  /* 0x000000212b00720c */ /* 0x000fda0003f64270 */
[----:B------:R-:W-:Y:S02]  /*3e10*/  @!P3 ISETP.NE.U32.AND P2, PT, R41, RZ, PT ;  /* 0x000000ff2900b20c */ /* 0x000fe40003f45070 */
[----:B-1----:R-:W-:Y:S02]  /*3e20*/  @!P3 IADD3 R48, P4, PT, R48, R41, RZ ;  /* 0x000000293030b210 */ /* 0x002fe40007f9e0ff */
[----:B------:R-:W-:Y:S02]  /*3e30*/  @!P3 ISETP.NE.AND.EX P2, PT, R42, RZ, PT, P2 ;  /* 0x000000ff2a00b20c */ /* 0x000fe40003f45320 */
[----:B----4-:R-:W-:Y:S01]  /*3e40*/  IADD3 R30, P5, PT, R30, 0x200, RZ ;  /* 0x000002001e1e7810 */ /* 0x010fe20007fbe0ff */
[----:B--2---:R-:W-:Y:S01]  /*3e50*/  @!P3 IMAD.X R49, R49, 0x1, R42, P4 ;  /* 0x000000013131b824 */ /* 0x004fe200020e062a */
[----:B---3--:R-:W-:Y:S01]  /*3e60*/  @!P3 SEL R5, R6, RZ, !P2 ;  /* 0x000000ff0605b207 */ /* 0x008fe20005000000 */
[----:B------:R-:W-:Y:S10]  /*3e70*/  BRA.DIV UR5, `(.L_x_337) ;  /* 0x00000092052c7947 */ /* 0x000ff4000b800000 */
.L_x_511:
[----:B------:R-:W-:Y:S01]  /*3e80*/  UMOV UR5, 0xffffffff ;  /* 0xffffffff00057882 */ /* 0x000fe20000000000 */
[----:B0-----:R-:W-:Y:S02]  /*3e90*/  @!P3 IMAD.MOV.U32 R42, RZ, RZ, R49 ;  /* 0x000000ffff2ab224 */ /* 0x001fe400078e0031 */
[----:B------:R-:W-:Y:S02]  /*3ea0*/  @!P3 IMAD.MOV.U32 R41, RZ, RZ, R48 ;  /* 0x000000ffff29b224 */ /* 0x000fe400078e0030 */
[----:B------:R-:W-:Y:S02]  /*3eb0*/  @!P3 IMAD.IADD R40, R40, 0x1, R5 ;  /* 0x000000012828b824 */ /* 0x000fe400078e0205 */
[----:B------:R-:W-:Y:S02]  /*3ec0*/  IMAD.X R31, RZ, RZ, R31, P5 ;  /* 0x000000ffff1f7224 */ /* 0x000fe400028e061f */
[----:B------:R-:W-:Y:S01]  /*3ed0*/  IMAD.IADD R49, R32, 0x1, R39 ;  /* 0x0000000120317824 */ /* 0x000fe200078e0227 */
[----:B------:R-:W-:Y:S06]  /*3ee0*/  BRA.DIV UR5, `(.L_x_338) ;  /* 0x0000009205307947 */ /* 0x000fec000b800000 */
[----:B------:R-:W-:-:S13]  /*3ef0*/  VOTE.ALL P0, P0 ;  /* 0x0000000000ff7806 */ /* 0x000fda0000000000 */
.L_x_514:
[----:B------:R-:W-:Y:S05]  /*3f00*/  @!P0 BRA `(.L_x_339) ;  /* 0x0000000400b48947 */ /* 0x000fea0003800000 */
.L_x_353:
[----:B------:R-:W-:-:S07]  /*3f10*/  IMAD.WIDE R32, R49, 0x10, R30 ;  /* 0x0000001031207825 */ /* 0x000fce00078e021e */
.L_x_341:
[----:B------:R-:W2:Y:S01]  /*3f20*/  LD.E.128.STRONG.GPU R4, desc[UR8][R32.64+-0x200] ;  /* 0xfffe000820047980 */ /* 0x000ea2000c10fd00 */
[----:B------:R-:W-:Y:S05]  /*3f30*/  YIELD ;  /* 0x0000000000007946 */ /* 0x000fea0003800000 */
[----:B------:R-:W-:Y:S01]  /*3f40*/  UMOV UR5, 0xffffffff ;  /* 0xffffffff00057882 */ /* 0x000fe20000000000 */
[----:B--2---:R-:W-:Y:S02]  /*3f50*/  ISETP.NE.AND P0, PT, R5, 0x63, PT ;  /* 0x000000630500780c */ /* 0x004fe40003f05270 */
[----:B------:R-:W-:Y:S11]  /*3f60*/  BRA.DIV UR5, `(.L_x_340) ;  /* 0x0000009205347947 */ /* 0x000ff6000b800000 */
[----:B------:R-:W-:-:S13]  /*3f70*/  VOTE.ANY P0, !P0 ;  /* 0x0000000000ff7806 */ /* 0x000fda0004000100 */
.L_x_517:
[----:B------:R-:W-:Y:S05]  /*3f80*/  @P0 BRA `(.L_x_341) ;  /* 0xfffffffc00e40947 */ /* 0x000fea000383ffff */
[----:B------:R-:W-:Y:S01]  /*3f90*/  UMOV UR5, 0xffffffff ;  /* 0xffffffff00057882 */ /* 0x000fe20000000000 */
[----:B------:R-:W-:Y:S01]  /*3fa0*/  ISETP.NE.AND P0, PT, R5, 0x65, PT ;  /* 0x000000650500780c */ /* 0x000fe20003f05270 */
[----:B------:R-:W-:Y:S02]  /*3fb0*/  IMAD.MOV.U32 R32, RZ, RZ, R6 ;  /* 0x000000ffff207224 */ /* 0x000fe400078e0006 */
[----:B------:R-:W-:Y:S02]  /*3fc0*/  IMAD.MOV.U32 R51, RZ, RZ, R7 ;  /* 0x000000ffff337224 */ /* 0x000fe400078e0007 */
[----:B------:R-:W-:Y:S01]  /*3fd0*/  IMAD.MOV.U32 R48, RZ, RZ, R4 ;  /* 0x000000ffff307224 */ /* 0x000fe200078e0004 */
[----:B------:R-:W-:Y:S07]  /*3fe0*/  BRA.DIV UR5, `(.L_x_342) ;  /* 0x0000009205387947 */ /* 0x000fee000b800000 */
[----:B------:R-:W-:-:S04]  /*3ff0*/  VOTE.ANY R34, PT, !P0 ;  /* 0x0000000000227806 */ /* 0x000fc800040e0100 */
[----:B------:R-:W-:-:S05]  /*4000*/  LOP3.LUT R34, R34, 0x80000000, R47, 0xec, !PT ;  /* 0x8000000022227812 */ /* 0x000fca00078eec2f */
[----:B------:R-:W-:-:S05]  /*4010*/  VIADD R7, R34, 0xffffffff ;  /* 0xffffffff22077836 */ /* 0x000fca0000000000 */
[----:B------:R-:W-:-:S04]  /*4020*/  LOP3.LUT R7, R34, R7, RZ, 0xc, !PT ;  /* 0x0000000722077212 */ /* 0x000fc800078e0cff */
[----:B------:R-:W0:Y:S02]  /*4030*/  POPC R33, R7 ;  /* 0x0000000700217309 */ /* 0x000e240000000000 */
[----:B0-----:R0:W1:Y:S04]  /*4040*/  SHFL.DOWN PT, R53, R32, 0x1, R33 ;  /* 0x0820000020357989 */ /* 0x00106800000e0021 */
[----:B------:R0:W2:Y:S04]  /*4050*/  SHFL.DOWN PT, R50, R51, 0x1, R33 ;  /* 0x0820000033327989 */ /* 0x0000a800000e0021 */
[----:B------:R0:W3:Y:S02]  /*4060*/  SHFL.DOWN PT, R52, R48, 0x1, R33 ;  /* 0x0820000030347989 */ /* 0x0000e400000e0021 */
.L_x_523:
[----:B------:R-:W-:Y:S01]  /*4070*/  ISETP.GE.AND P2, PT, R38, R33, PT ;  /* 0x000000212600720c */ /* 0x000fe20003f46270 */
[----:B------:R-:W-:-:S12]  /*4080*/  UMOV UR5, 0xffffffff ;  /* 0xffffffff00057882 */ /* 0x000fd80000000000 */
[----:B-1----:R-:W-:Y:S02]  /*4090*/  @!P2 IADD3 R53, P3, PT, R53, R32, RZ ;  /* 0x000000203535a210 */ /* 0x002fe40007f7e0ff */
[----:B------:R-:W-:-:S03]  /*40a0*/  @!P2 ISETP.NE.U32.AND P0, PT, R32, RZ, PT ;  /* 0x000000ff2000a20c */ /* 0x000fc60003f05070 */
[----:B0-----:R-:W-:Y:S01]  /*40b0*/  @!P2 IMAD.MOV.U32 R32, RZ, RZ, R53 ;  /* 0x000000ffff20a224 */ /* 0x001fe200078e0035 */
[----:B------:R-:W-:Y:S09]  /*40c0*/  BRA.DIV UR5, `(.L_x_343) ;  /* 0x0000009205747947 */ /* 0x000ff2000b800000 */
.L_x_526:
[----:B------:R-:W-:Y:S01]  /*40d0*/  @!P2 ISETP.NE.AND.EX P0, PT, R51, RZ, PT, P0 ;  /* 0x000000ff3300a20c */ /* 0x000fe20003f05300 */
[----:B------:R-:W-:Y:S01]  /*40e0*/  UMOV UR5, 0xffffffff ;  /* 0xffffffff00057882 */ /* 0x000fe20000000000 */
[----:B--2---:R-:W-:Y:S02]  /*40f0*/  @!P2 IMAD.X R50, R50, 0x1, R51, P3 ;  /* 0x000000013232a824 */ /* 0x004fe400018e0633 */
[----:B---3--:R-:W-:Y:S02]  /*4100*/  @!P2 SEL R7, R52, RZ, !P0 ;  /* 0x000000ff3407a207 */ /* 0x008fe40004000000 */
[----:B------:R-:W-:-:S03]  /*4110*/  @!P2 IMAD.MOV.U32 R51, RZ, RZ, R50 ;  /* 0x000000ffff33a224 */ /* 0x000fc600078e0032 */
[----:B------:R-:W-:Y:S01]  /*4120*/  @!P2 IMAD.IADD R48, R48, 0x1, R7 ;  /* 0x000000013030a824 */ /* 0x000fe200078e0207 */
[----:B------:R-:W-:Y:S06]  /*4130*/  BRA.DIV UR5, `(.L_x_344) ;  /* 0x0000009205787947 */ /* 0x000fec000b800000 */
[----:B------:R0:W1:Y:S04]  /*4140*/  SHFL.DOWN PT, R53, R32, 0x2, R33 ;  /* 0x0840000020357989 */ /* 0x00006800000e0021 */
[----:B------:R0:W2:Y:S04]  /*4150*/  SHFL.DOWN PT, R50, R51, 0x2, R33 ;  /* 0x0840000033327989 */ /* 0x0000a800000e0021 */
[----:B------:R0:W3:Y:S02]  /*4160*/  SHFL.DOWN PT, R52, R48, 0x2, R33 ;  /* 0x0840000030347989 */ /* 0x0000e400000e0021 */
.L_x_531:
[----:B------:R-:W-:Y:S01]  /*4170*/  ISETP.GT.AND P2, PT, R46, R33, PT ;  /* 0x000000212e00720c */ /* 0x000fe20003f44270 */
[----:B------:R-:W-:-:S12]  /*4180*/  UMOV UR5, 0xffffffff ;  /* 0xffffffff00057882 */ /* 0x000fd80000000000 */
[----:B-1----:R-:W-:Y:S02]  /*4190*/  @!P2 IADD3 R53, P3, PT, R53, R32, RZ ;  /* 0x000000203535a210 */ /* 0x002fe40007f7e0ff */
[----:B------:R-:W-:-:S03]  /*41a0*/  @!P2 ISETP.NE.U32.AND P0, PT, R32, RZ, PT ;  /* 0x000000ff2000a20c */ /* 0x000fc60003f05070 */
[----:B0-----:R-:W-:Y:S01]  /*41b0*/  @!P2 IMAD.MOV.U32 R32, RZ, RZ, R53 ;  /* 0x000000ffff20a224 */ /* 0x001fe200078e0035 */
[----:B------:R-:W-:Y:S09]  /*41c0*/  BRA.DIV UR5, `(.L_x_345) ;  /* 0x0000009205ac7947 */ /* 0x000ff2000b800000 */
.L_x_534:
        /* <DEDUP_REMOVED lines=10> */
.L_x_539:
[----:B------:R-:W-:Y:S01]  /*4270*/  ISETP.GT.AND P2, PT, R45, R33, PT ;  /* 0x000000212d00720c */ /* 0x000fe20003f44270 */
[----:B------:R-:W-:-:S12]  /*4280*/  UMOV UR5, 0xffffffff ;  /* 0xffffffff00057882 */ /* 0x000fd80000000000 */
[----:B-1----:R-:W-:Y:S02]  /*4290*/  @!P2 IADD3 R53, P3, PT, R53, R32, RZ ;  /* 0x000000203535a210 */ /* 0x002fe40007f7e0ff */
[----:B------:R-:W-:-:S03]  /*42a0*/  @!P2 ISETP.NE.U32.AND P0, PT, R32, RZ, PT ;  /* 0x000000ff2000a20c */ /* 0x000fc60003f05070 */
[----:B0-----:R-:W-:Y:S01]  /*42b0*/  @!P2 IMAD.MOV.U32 R32, RZ, RZ, R53 ;  /* 0x000000ffff20a224 */ /* 0x001fe200078e0035 */
[----:B------:R-:W-:Y:S09]  /*42c0*/  BRA.DIV UR5, `(.L_x_347) ;  /* 0x0000009205e47947 */ /* 0x000ff2000b800000 */
.L_x_542:
        /* <DEDUP_REMOVED lines=10> */
.L_x_547:
[----:B------:R-:W-:Y:S01]  /*4370*/  ISETP.GT.AND P2, PT, R44, R33, PT ;  /* 0x000000212c00720c */ /* 0x000fe20003f44270 */
[----:B------:R-:W-:-:S12]  /*4380*/  UMOV UR5, 0xffffffff ;  /* 0xffffffff00057882 */ /* 0x000fd80000000000 */
[----:B-1----:R-:W-:Y:S02]  /*4390*/  @!P2 IADD3 R53, P3, PT, R53, R32, RZ ;  /* 0x000000203535a210 */ /* 0x002fe40007f7e0ff */
[----:B------:R-:W-:-:S03]  /*43a0*/  @!P2 ISETP.NE.U32.AND P0, PT, R32, RZ, PT ;  /* 0x000000ff2000a20c */ /* 0x000fc60003f05070 */
[----:B0-----:R-:W-:Y:S01]  /*43b0*/  @!P2 IMAD.MOV.U32 R32, RZ, RZ, R53 ;  /* 0x000000ffff20a224 */ /* 0x001fe200078e0035 */
[----:B------:R-:W-:Y:S09]  /*43c0*/  BRA.DIV UR5, `(.L_x_349) ;  /* 0x00000096051c7947 */ /* 0x000ff2000b800000 */
.L_x_550:
        /* <DEDUP_REMOVED lines=10> */
.L_x_555:
[----:B------:R-:W-:Y:S01]  /*4470*/  ISETP.GT.AND P4, PT, R43, R33, PT ;  /* 0x000000212b00720c */ /* 0x000fe20003f84270 */
[----:B------:R-:W-:Y:S01]  /*4480*/  UMOV UR5, 0xffffffff ;  /* 0xffffffff00057882 */ /* 0x000fe20000000000 */
[----:B------:R-:W-:-:S11]  /*4490*/  ISETP.NE.AND P0, PT, R5, 0x65, PT ;  /* 0x000000650500780c */ /* 0x000fd60003f05270 */
[----:B------:R-:W-:Y:S02]  /*44a0*/  @!P4 ISETP.NE.U32.AND P2, PT, R32, RZ, PT ;  /* 0x000000ff2000c20c */ /* 0x000fe40003f45070 */
[----:B-1----:R-:W-:Y:S02]  /*44b0*/  @!P4 IADD3 R53, P5, PT, R53, R32, RZ ;  /* 0x000000203535c210 */ /* 0x002fe40007fbe0ff */
[----:B------:R-:W-:-:S03]  /*44c0*/  @!P4 ISETP.NE.AND.EX P2, PT, R51, RZ, PT, P2 ;  /* 0x000000ff3300c20c */ /* 0x000fc60003f45320 */
[----:B0-----:R-:W-:Y:S01]  /*44d0*/  @!P4 IMAD.MOV.U32 R32, RZ, RZ, R53 ;  /* 0x000000ffff20c224 */ /* 0x001fe200078e0035 */
[----:B---3--:R-:W-:Y:S01]  /*44e0*/  @!P4 SEL R5, R6, RZ, !P2 ;  /* 0x000000ff0605c207 */ /* 0x008fe20005000000 */
[----:B--2---:R-:W-:Y:S01]  /*44f0*/  @!P4 IMAD.X R50, R50, 0x1, R51, P5 ;  /* 0x000000013232c824 */ /* 0x004fe200028e0633 */
[C---:B------:R-:W-:Y:S02]  /*4500*/  ISETP.NE.U32.AND P2, PT, R41.reuse, RZ, PT ;  /* 0x000000ff2900720c */ /* 0x040fe40003f45070 */
[----:B------:R-:W-:Y:S01]  /*4510*/  IADD3 R41, P3, PT, R41, R32, RZ ;  /* 0x0000002029297210 */ /* 0x000fe20007f7e0ff */
[----:B------:R-:W-:Y:S01]  /*4520*/  @!P4 IMAD.IADD R48, R48, 0x1, R5 ;  /* 0x000000013030c824 */ /* 0x000fe200078e0205 */
[----:B------:R-:W-:Y:S01]  /*4530*/  ISETP.NE.AND.EX P2, PT, R42, RZ, PT, P2 ;  /* 0x000000ff2a00720c */ /* 0x000fe20003f45320 */
[----:B------:R-:W-:-:S03]  /*4540*/  @!P4 IMAD.MOV.U32 R51, RZ, RZ, R50 ;  /* 0x000000ffff33c224 */ /* 0x000fc600078e0032 */
[----:B------:R-:W-:Y:S01]  /*4550*/  SEL R5, R48, RZ, !P2 ;  /* 0x000000ff30057207 */ /* 0x000fe20005000000 */
[----:B------:R-:W-:Y:S08]  /*4560*/  BRA.DIV UR5, `(.L_x_351) ;  /* 0x0000009605287947 */ /* 0x000ff0000b800000 */
.L_x_558:
[----:B------:R-:W-:Y:S01]  /*4570*/  UMOV UR5, 0xffffffff ;  /* 0xffffffff00057882 */ /* 0x000fe20000000000 */
[----:B------:R-:W-:Y:S02]  /*4580*/  IMAD.X R42, R42, 0x1, R51, P3 ;  /* 0x000000012a2a7824 */ /* 0x000fe400018e0633 */
[----:B------:R-:W-:Y:S02]  /*4590*/  IMAD.IADD R40, R5, 0x1, R40 ;  /* 0x0000000105287824 */ /* 0x000fe400078e0228 */
[----:B------:R-:W-:Y:S01]  /*45a0*/  VIADD R49, R49, 0xffffffe0 ;  /* 0xffffffe031317836 */ /* 0x000fe20000000000 */
[----:B------:R-:W-:Y:S06]  /*45b0*/  BRA.DIV UR5, `(.L_x_352) ;  /* 0x0000009605347947 */ /* 0x000fec000b800000 */
[----:B------:R-:W-:-:S13]  /*45c0*/  VOTE.ALL P0, P0 ;  /* 0x0000000000ff7806 */ /* 0x000fda0000000000 */
.L_x_561:
[----:B------:R-:W-:Y:S05]  /*45d0*/  @P0 BRA `(.L_x_353) ;  /* 0xfffffff8004c0947 */ /* 0x000fea000383ffff */
.L_x_339:
[----:B------:R-:W-:Y:S01]  /*45e0*/  ISETP.NE.AND P2, PT, R38, RZ, PT ;  /* 0x000000ff2600720c */ /* 0x000fe20003f45270 */
[----:B------:R-:W-:Y:S01]  /*45f0*/  BSSY.RECONVERGENT B0, `(.L_x_354) ;  /* 0x000001a000007945 */ /* 0x000fe20003800200 */
[----:B------:R-:W-:Y:S02]  /*4600*/  IMAD.MOV.U32 R30, RZ, RZ, R41 ;  /* 0x000000ffff1e7224 */ /* 0x000fe400078e0029 */
[----:B------:R-:W-:-:S09]  /*4610*/  IMAD.MOV.U32 R31, RZ, RZ, R42 ;  /* 0x000000ffff1f7224 */ /* 0x000fd200078e002a */
[----:B------:R-:W0:Y:S01]  /*4620*/  @!P2 S2R R5, SR_CgaCtaId ;  /* 0x000000000005a919 */ /* 0x000e220000008800 */
[----:B------:R-:W-:-:S04]  /*4630*/  @!P2 MOV R4, 0x400 ;  /* 0x000004000004a802 */ /* 0x000fc80000000f00 */
[----:B0-----:R-:W-:Y:S01]  /*4640*/  @!P2 LEA R43, R5, R4, 0x18 ;  /* 0x00000004052ba211 */ /* 0x001fe200078ec0ff */
[----:B------:R-:W-:Y:S06]  /*4650*/  @P1 BRA `(.L_x_355) ;  /* 0x00000000004c1947 */ /* 0x000fec0003800000 */
[----:B------:R-:W0:Y:S01]  /*4660*/  S2UR UR6, SR_CgaCtaId ;  /* 0x00000000000679c3 */ /* 0x000e220000008800 */
[----:B------:R-:W-:Y:S01]  /*4670*/  ISETP.NE.U32.AND P0, PT, R35, RZ, PT ;  /* 0x000000ff2300720c */ /* 0x000fe20003f05070 */
[----:B------:R-:W-:Y:S01]  /*4680*/  UMOV UR5, 0x400 ;  /* 0x0000040000057882 */ /* 0x000fe20000000000 */
[----:B------:R-:W-:Y:S02]  /*4690*/  IADD3 R35, P1, PT, R30, R35, RZ ;  /* 0x000000231e237210 */ /* 0x000fe40007f3e0ff */
[----:B------:R-:W-:-:S03]  /*46a0*/  ISETP.NE.AND.EX P0, PT, R36, RZ, PT, P0 ;  /* 0x000000ff2400720c */ /* 0x000fc60003f05300 */
[----:B------:R-:W1:Y:S01]  /*46b0*/  LDC.64 R4, c[0x0][0x3b0] ;  /* 0x0000ec00ff047b82 */ /* 0x000e620000000a00 */
[----:B------:R-:W-:Y:S01]  /*46c0*/  SEL R6, R40, RZ, !P0 ;  /* 0x000000ff28067207 */ /* 0x000fe20004000000 */
[----:B------:R-:W-:-:S04]  /*46d0*/  IMAD.X R7, R31, 0x1, R36, P1 ;  /* 0x000000011f077824 */ /* 0x000fc800008e0624 */
[----:B------:R-:W-:Y:S02]  /*46e0*/  IMAD.IADD R37, R37, 0x1, R6 ;  /* 0x0000000125257824 */ /* 0x000fe400078e0206 */
[----:B------:R-:W-:Y:S01]  /*46f0*/  IMAD.MOV.U32 R6, RZ, RZ, R35 ;  /* 0x000000ffff067224 */ /* 0x000fe200078e0023 */
[----:B0-----:R-:W-:Y:S01]  /*4700*/  ULEA UR5, UR6, UR5, 0x18 ;  /* 0x0000000506057291 */ /* 0x001fe2000f8ec0ff */
[----:B-1----:R-:W-:-:S04]  /*4710*/  IMAD.WIDE.U32 R32, R39, 0x10, R4 ;  /* 0x0000001027207825 */ /* 0x002fc800078e0004 */
[----:B------:R-:W-:Y:S02]  /*4720*/  IMAD.MOV.U32 R4, RZ, RZ, R37 ;  /* 0x000000ffff047224 */ /* 0x000fe400078e0025 */
[----:B------:R-:W-:-:S05]  /*4730*/  IMAD.MOV.U32 R5, RZ, RZ, 0x65 ;  /* 0x00000065ff057424 */ /* 0x000fca00078e00ff */
[----:B------:R0:W-:Y:S04]  /*4740*/  ST.E.128.STRONG.GPU desc[UR8][R32.64+0x200], R4 ;  /* 0x0002000420007985 */ /* 0x0001e8000c10fd08 */
[----:B------:R0:W-:Y:S04]  /*4750*/  STS.64 [UR5+0xb8], R6 ;  /* 0x0000b806ff007988 */ /* 0x0001e80008000a05 */
[----:B------:R0:W-:Y:S04]  /*4760*/  STS [UR5+0xc0], R37 ;  /* 0x0000c025ff007988 */ /* 0x0001e80008000805 */
[----:B------:R0:W-:Y:S04]  /*4770*/  STS.64 [UR5+0xa8], R30 ;  /* 0x0000a81eff007988 */ /* 0x0001e80008000a05 */
[----:B------:R0:W-:Y:S02]  /*4780*/  STS [UR5+0xb0], R40 ;  /* 0x0000b028ff007988 */ /* 0x0001e40008000805 */
.L_x_355:
[----:B------:R-:W-:Y:S05]  /*4790*/  BSYNC.RECONVERGENT B0 ;  /* 0x0000000000007941 */ /* 0x000fea0003800200 */
.L_x_354:
[----:B------:R1:W-:Y:S01]  /*47a0*/  @!P2 STS.64 [R43+0x88], R30 ;  /* 0x0000881e2b00a388 */ /* 0x0003e20000000a00 */
[----:B------:R-:W-:Y:S02]  /*47b0*/  @!P2 IMAD.MOV.U32 R29, RZ, RZ, R30 ;  /* 0x000000ffff1da224 */ /* 0x000fe400078e001e */
[----:B------:R-:W-:Y:S01]  /*47c0*/  @!P2 IMAD.MOV.U32 R28, RZ, RZ, R31 ;  /* 0x000000ffff1ca224 */ /* 0x000fe200078e001f */
[----:B------:R1:W-:Y:S01]  /*47d0*/  @!P2 STS [R43+0x90], R40 ;  /* 0x000090282b00a388 */ /* 0x0003e20000000800 */
[----:B------:R-:W-:-:S07]  /*47e0*/  @!P2 IMAD.MOV.U32 R3, RZ, RZ, R40 ;  /* 0x000000ffff03a224 */ /* 0x000fce00078e0028 */
.L_x_323:
[----:B0-----:R-:W0:Y:S01]  /*47f0*/  S2R R33, SR_TID.X ;  /* 0x0000000000217919 */ /* 0x001e220000002100 */
[----:B------:R-:W-:Y:S05]  /*4800*/  WARPSYNC.ALL ;  /* 0x0000000000007948 */ /* 0x000fea0003800000 */
[----:B------:R-:W-:Y:S01]  /*4810*/  BAR.SYNC.DEFER_BLOCKING 0x0 ;  /* 0x0000000000007b1d */ /* 0x000fe20000010000 */
[----:B------:R-:W-:-:S05]  /*4820*/  ISETP.NE.AND P1, PT, R2, R8, PT ;  /* 0x000000080200720c */ /* 0x000fca0003f25270 */
[----:B------:R-:W-:Y:S01]  /*4830*/  BSSY.RECONVERGENT B0, `(.L_x_356) ;  /* 0x000000e000007945 */ /* 0x000fe20003800200 */
[----:B0-----:R-:W-:-:S13]  /*4840*/  ISETP.NE.AND P0, PT, R33, RZ, PT ;  /* 0x000000ff2100720c */ /* 0x001fda0003f05270 */
[----:B------:R-:W-:Y:S05]  /*4850*/  @!P0 BRA `(.L_x_357) ;  /* 0x00000000002c8947 */ /* 0x000fea0003800000 */
[----:B------:R-:W0:Y:S01]  /*4860*/  S2UR UR6, SR_CgaCtaId ;  /* 0x00000000000679c3 */ /* 0x000e220000008800 */
[----:B------:R-:W-:Y:S01]  /*4870*/  UMOV UR5, 0x400 ;  /* 0x0000040000057882 */ /* 0x000fe20000000000 */
[----:B------:R-:W-:-:S04]  /*4880*/  ISETP.NE.U32.AND P0, PT, R29, RZ, PT ;  /* 0x000000ff1d00720c */ /* 0x000fc80003f05070 */
[----:B------:R-:W-:Y:S01]  /*4890*/  ISETP.NE.AND.EX P0, PT, R28, RZ, PT, P0 ;  /* 0x000000ff1c00720c */ /* 0x000fe20003f05300 */
[----:B0-----:R-:W-:-:S09]  /*48a0*/  ULEA UR5, UR6, UR5, 0x18 ;  /* 0x0000000506057291 */ /* 0x001fd2000f8ec0ff */
[----:B------:R-:W0:Y:S04]  /*48b0*/  LDS.64 R4, [UR5+0x88] ;  /* 0x00008805ff047984 */ /* 0x000e280008000a00 */
[----:B------:R-:W2:Y:S01]  /*48c0*/  LDS R6, [UR5+0x90] ;  /* 0x00009005ff067984 */ /* 0x000ea20008000800 */
[----:B0-----:R-:W-:Y:S02]  /*48d0*/  IADD3 R29, P2, PT, R4, R29, RZ ;  /* 0x0000001d041d7210 */ /* 0x001fe40007f5e0ff */
[----:B--2---:R-:W-:-:S03]  /*48e0*/  SEL R6, R6, RZ, !P0 ;  /* 0x000000ff06067207 */ /* 0x004fc60004000000 */
[----:B------:R-:W-:Y:S02]  /*48f0*/  IMAD.X R28, R5, 0x1, R28, P2 ;  /* 0x00000001051c7824 */ /* 0x000fe400010e061c */
[----:B------:R-:W-:-:S07]  /*4900*/  IMAD.IADD R3, R3, 0x1, R6 ;  /* 0x0000000103037824 */ /* 0x000fce00078e0206 */
.L_x_357:
[----:B------:R-:W-:Y:S05]  /*4910*/  BSYNC.RECONVERGENT B0 ;  /* 0x0000000000007941 */ /* 0x000fea0003800200 */
.L_x_356:
[----:B------:R-:W-:Y:S01]  /*4920*/  SEL R4, R3, RZ, !P1 ;  /* 0x000000ff03047207 */ /* 0x000fe20004800000 */
[----:B------:R-:W0:Y:S01]  /*4930*/  S2UR UR5, SR_CgaCtaId ;  /* 0x00000000000579c3 */ /* 0x000e220000008800 */
[----:B------:R-:W-:Y:S01]  /*4940*/  ISETP.NE.AND P6, PT, R8, R10, PT ;  /* 0x0000000a0800720c */ /* 0x000fe20003fc5270 */
[----:B------:R-:W-:Y:S01]  /*4950*/  UMOV UR4, 0x400 ;  /* 0x0000040000047882 */ /* 0x000fe20000000000 */
[----:B------:R-:W-:Y:S01]  /*4960*/  ISETP.NE.AND P2, PT, R10, R12, PT ;  /* 0x0000000c0a00720c */ /* 0x000fe20003f45270 */
[----:B------:R-:W-:Y:S01]  /*4970*/  IMAD.IADD R9, R9, 0x1, R4 ;  /* 0x0000000109097824 */ /* 0x000fe200078e0204 */
[----:B------:R-:W-:Y:S02]  /*4980*/  ISETP.NE.AND P0, PT, R12, R14, PT ;  /* 0x0000000e0c00720c */ /* 0x000fe40003f05270 */
[----:B------:R-:W-:Y:S02]  /*4990*/  ISETP.NE.AND P3, PT, R8, R10, PT ;  /* 0x0000000a0800720c */ /* 0x000fe40003f65270 */
[----:B------:R-:W-:-:S02]  /*49a0*/  SEL R4, R9, RZ, !P6 ;  /* 0x000000ff09047207 */ /* 0x000fc40007000000 */
[----:B------:R-:W-:Y:S02]  /*49b0*/  ISETP.NE.AND P4, PT, R10, R12, PT ;  /* 0x0000000c0a00720c */ /* 0x000fe40003f85270 */
[----:B------:R-:W-:Y:S01]  /*49c0*/  SEL R7, RZ, 0x1, !P3 ;  /* 0x00000001ff077807 */ /* 0x000fe20005800000 */
[----:B------:R-:W-:Y:S01]  /*49d0*/  IMAD.IADD R11, R11, 0x1, R4 ;  /* 0x000000010b0b7824 */ /* 0x000fe200078e0204 */
[----:B-1----:R-:W-:Y:S02]  /*49e0*/  SEL R30, RZ, 0x1, !P4 ;  /* 0x00000001ff1e7807 */ /* 0x002fe40006000000 */
[----:B------:R-:W-:Y:S02]  /*49f0*/  ISETP.NE.AND P3, PT, R12, R14, PT ;  /* 0x0000000e0c00720c */ /* 0x000fe40003f65270 */
[----:B------:R-:W-:Y:S02]  /*4a00*/  SEL R4, R11, RZ, !P2 ;  /* 0x000000ff0b047207 */ /* 0x000fe40005000000 */
[----:B------:R-:W-:-:S02]  /*4a10*/  SEL R41, RZ, 0x1, !P6 ;  /* 0x00000001ff297807 */ /* 0x000fc40007000000 */
[----:B------:R-:W-:Y:S01]  /*4a20*/  ISETP.NE.AND P6, PT, R18, R20, PT ;  /* 0x000000141200720c */ /* 0x000fe20003fc5270 */
[----:B------:R-:W-:Y:S01]  /*4a30*/  IMAD.IADD R13, R13, 0x1, R4 ;  /* 0x000000010d0d7824 */ /* 0x000fe200078e0204 */
[----:B0-----:R-:W-:Y:S02]  /*4a40*/  ULEA UR4, UR5, UR4, 0x18 ;  /* 0x0000000405047291 */ /* 0x001fe4000f8ec0ff */
[----:B------:R-:W-:Y:S02]  /*4a50*/  SEL R34, RZ, 0x1, !P6 ;  /* 0x00000001ff227807 */ /* 0x000fe40007000000 */
[----:B------:R-:W-:Y:S02]  /*4a60*/  SEL R4, R13, RZ, !P0 ;  /* 0x000000ff0d047207 */ /* 0x000fe40004000000 */
[----:B------:R-:W-:-:S03]  /*4a70*/  ISETP.NE.AND P0, PT, R14, R16, PT ;  /* 0x000000100e00720c */ /* 0x000fc60003f05270 */
[----:B------:R-:W-:-:S05]  /*4a80*/  IMAD.IADD R15, R15, 0x1, R4 ;  /* 0x000000010f0f7824 */ /* 0x000fca00078e0204 */
[----:B------:R-:W-:Y:S02]  /*4a90*/  SEL R4, R15, RZ, !P0 ;  /* 0x000000ff0f047207 */ /* 0x000fe40004000000 */
[----:B------:R-:W-:-:S03]  /*4aa0*/  ISETP.NE.AND P0, PT, R16, R18, PT ;  /* 0x000000121000720c */ /* 0x000fc60003f05270 */
[----:B------:R-:W-:-:S05]  /*4ab0*/  IMAD.IADD R17, R17, 0x1, R4 ;  /* 0x0000000111117824 */ /* 0x000fca00078e0204 */
[----:B------:R-:W-:Y:S02]  /*4ac0*/  SEL R4, R17, RZ, !P0 ;  /* 0x000000ff11047207 */ /* 0x000fe40004000000 */
[----:B------:R-:W-:-:S03]  /*4ad0*/  ISETP.NE.AND P0, PT, R18, R20, PT ;  /* 0x000000141200720c */ /* 0x000fc60003f05270 */
[----:B------:R-:W-:Y:S02]  /*4ae0*/  IMAD.IADD R19, R19, 0x1, R4 ;  /* 0x0000000113137824 */ /* 0x000fe400078e0204 */
[----:B------:R-:W0:Y:S03]  /*4af0*/  LDS.64 R4, [UR4+0xc8] ;  /* 0x0000c804ff047984 */ /* 0x000e260008000a00 */
[----:B------:R-:W-:Y:S02]  /*4b00*/  SEL R6, R19, RZ, !P0 ;  /* 0x000000ff13067207 */ /* 0x000fe40004000000 */
[----:B------:R-:W-:-:S03]  /*4b10*/  ISETP.NE.AND P0, PT, R2, R8, PT ;  /* 0x000000080200720c */ /* 0x000fc60003f05270 */
[----:B------:R-:W-:Y:S01]  /*4b20*/  IMAD.IADD R21, R21, 0x1, R6 ;  /* 0x0000000115157824 */ /* 0x000fe200078e0206 */
[----:B------:R-:W-:Y:S02]  /*4b30*/  SEL R6, RZ, 0x1, !P0 ;  /* 0x00000001ff067807 */ /* 0x000fe40004000000 */
[----:B------:R-:W-:Y:S02]  /*4b40*/  ISETP.NE.AND P0, PT, R20, R22, PT ;  /* 0x000000161400720c */ /* 0x000fe40003f05270 */
[----:B------:R-:W-:Y:S02]  /*4b50*/  IADD3 R30, P4, P5, R30, R7, R6 ;  /* 0x000000071e1e7210 */ /* 0x000fe40007d9e006 */
[----:B------:R-:W-:Y:S02]  /*4b60*/  SEL R7, RZ, 0x1, !P3 ;  /* 0x00000001ff077807 */ /* 0x000fe40005800000 */
[----:B------:R-:W-:Y:S02]  /*4b70*/  SEL R6, R21, RZ, !P0 ;  /* 0x000000ff15067207 */ /* 0x000fe40004000000 */
[----:B------:R-:W-:-:S02]  /*4b80*/  IADD3 R32, P0, PT, R30, R7, RZ ;  /* 0x000000071e207210 */ /* 0x000fc40007f1e0ff */
[----:B------:R-:W-:Y:S01]  /*4b90*/  IADD3.X R35, PT, PT, RZ, RZ, RZ, P4, P5 ;  /* 0x000000ffff237210 */ /* 0x000fe200027ea4ff */
[----:B------:R-:W-:Y:S01]  /*4ba0*/  IMAD.IADD R23, R23, 0x1, R6 ;  /* 0x0000000117177824 */ /* 0x000fe200078e0206 */
[----:B------:R-:W-:Y:S02]  /*4bb0*/  ISETP.NE.AND P3, PT, R14, R16, PT ;  /* 0x000000100e00720c */ /* 0x000fe40003f65270 */
[----:B------:R-:W-:Y:S01]  /*4bc0*/  SEL R6, RZ, 0x1, !P1 ;  /* 0x00000001ff067807 */ /* 0x000fe20004800000 */
[----:B------:R-:W-:Y:S01]  /*4bd0*/  IMAD.X R37, RZ, RZ, R35, P0 ;  /* 0x000000ffff257224 */ /* 0x000fe200000e0623 */
[----:B------:R-:W-:Y:S02]  /*4be0*/  SEL R7, RZ, 0x1, !P3 ;  /* 0x00000001ff077807 */ /* 0x000fe40005800000 */
[----:B------:R-:W-:Y:S02]  /*4bf0*/  IADD3 R35, P0, PT, R29, R32, RZ ;  /* 0x000000201d237210 */ /* 0x000fe40007f1e0ff */
[----:B------:R-:W-:-:S02]  /*4c00*/  ISETP.NE.AND P1, PT, R16, R18, PT ;  /* 0x000000121000720c */ /* 0x000fc40003f25270 */
[----:B------:R-:W-:Y:S02]  /*4c10*/  SEL R30, RZ, 0x1, !P2 ;  /* 0x00000001ff1e7807 */ /* 0x000fe40005000000 */
[----:B------:R-:W-:Y:S01]  /*4c20*/  IADD3 R36, P2, PT, R32, R7, RZ ;  /* 0x0000000720247210 */ /* 0x000fe20007f5e0ff */
[--C-:B------:R-:W-:Y:S01]  /*4c30*/  IMAD.X R32, R28, 0x1, R37.reuse, P0 ;  /* 0x000000011c207824 */ /* 0x100fe200000e0625 */
[----:B------:R-:W-:Y:S02]  /*4c40*/  SEL R31, RZ, 0x1, !P1 ;  /* 0x00000001ff1f7807 */ /* 0x000fe40004800000 */
[----:B------:R-:W-:Y:S01]  /*4c50*/  IADD3 R41, P3, P1, R29, R41, R6 ;  /* 0x000000291d297210 */ /* 0x000fe2000797e006 */
[----:B------:R-:W-:Y:S01]  /*4c60*/  IMAD.X R45, RZ, RZ, R37, P2 ;  /* 0x000000ffff2d7224 */ /* 0x000fe200010e0625 */
[----:B0-----:R-:W-:Y:S01]  /*4c70*/  ISETP.GE.U32.AND P0, PT, R4, 0x101, PT ;  /* 0x000001010400780c */ /* 0x001fe20003f06070 */
[----:B------:R-:W-:Y:S01]  /*4c80*/  IMAD.IADD R31, R36, 0x1, R31 ;  /* 0x00000001241f7824 */ /* 0x000fe200078e021f */
[----:B------:R-:W-:-:S02]  /*4c90*/  IADD3 R39, P2, PT, R41, R30, RZ ;  /* 0x0000001e29277210 */ /* 0x000fc40007f5e0ff */
[----:B------:R-:W-:Y:S01]  /*4ca0*/  ISETP.GE.AND.EX P0, PT, R5, RZ, PT, P0 ;  /* 0x000000ff0500720c */ /* 0x000fe20003f06300 */
[----:B------:R-:W-:Y:S01]  /*4cb0*/  IMAD.IADD R30, R31, 0x1, R34 ;  /* 0x000000011f1e7824 */ /* 0x000fe200078e0222 */
[C---:B------:R-:W-:Y:S02]  /*4cc0*/  IADD3 R43, P4, PT, R29.reuse, R6, RZ ;  /* 0x000000061d2b7210 */ /* 0x040fe40007f9e0ff */
[C---:B------:R-:W-:Y:S02]  /*4cd0*/  IADD3 R6, P6, PT, R29.reuse, R36, RZ ;  /* 0x000000241d067210 */ /* 0x040fe40007fde0ff */
[C---:B------:R-:W-:Y:S01]  /*4ce0*/  IADD3.X R36, PT, PT, R28.reuse, RZ, RZ, P3, P1 ;  /* 0x000000ff1c247210 */ /* 0x040fe20001fe24ff */
[----:B------:R-:W-:Y:S01]  /*4cf0*/  IMAD.X R34, RZ, RZ, R28, P4 ;  /* 0x000000ffff227224 */ /* 0x000fe200020e061c */
[C---:B------:R-:W-:Y:S01]  /*4d00*/  IADD3 R24, P5, PT, R29.reuse, R24, RZ ;  /* 0x000000181d187210 */ /* 0x040fe20007fbe0ff */
[C---:B------:R-:W-:Y:S01]  /*4d10*/  IMAD.X R37, R28.reuse, 0x1, R45, P6 ;  /* 0x000000011c257824 */ /* 0x040fe200030e062d */
[C---:B------:R-:W-:Y:S01]  /*4d20*/  IADD3 R7, P3, PT, R29.reuse, R31, RZ ;  /* 0x0000001f1d077210 */ /* 0x040fe20007f7e0ff */
[----:B------:R-:W-:Y:S01]  /*4d30*/  IMAD.X R38, RZ, RZ, R36, P2 ;  /* 0x000000ffff267224 */ /* 0x000fe200010e0624 */
[----:B------:R-:W-:Y:S01]  /*4d40*/  IADD3 R30, P1, PT, R29, R30, RZ ;  /* 0x0000001e1d1e7210 */ /* 0x000fe20007f3e0ff */
[----:B------:R-:W-:-:S02]  /*4d50*/  IMAD.X R27, R28, 0x1, R27, P5 ;  /* 0x000000011c1b7824 */ /* 0x000fc400028e061b */
[C---:B------:R-:W-:Y:S02]  /*4d60*/  IMAD.X R0, R28.reuse, 0x1, R0, P3 ;  /* 0x000000011c007824 */ /* 0x040fe400018e0600 */
[----:B------:R-:W-:Y:S01]  /*4d70*/  IMAD.X R31, R28, 0x1, R26, P1 ;  /* 0x000000011c1f7824 */ /* 0x000fe200008e061a */
[----:B------:R-:W-:Y:S07]  /*4d80*/  @!P0 BRA `(.L_x_358) ;  /* 0x0000000400f88947 */ /* 0x000fee0003800000 */
[----:B------:R-:W0:Y:S01]  /*4d90*/  LDS.64 R26, [UR4+0xa8] ;  /* 0x0000a804ff1a7984 */ /* 0x000e220008000a00 */
[----:B------:R-:W-:Y:S01]  /*4da0*/  BAR.SYNC.DEFER_BLOCKING 0x0 ;  /* 0x0000000000007b1d */ /* 0x000fe20000010000 */
[----:B------:R-:W-:Y:S02]  /*4db0*/  ISETP.NE.AND P1, PT, R2, R8, PT ;  /* 0x000000080200720c */ /* 0x000fe40003f25270 */
[----:B------:R-:W-:Y:S02]  /*4dc0*/  ISETP.NE.AND P2, PT, R8, R10, PT ;  /* 0x0000000a0800720c */ /* 0x000fe40003f45270 */
[----:B------:R-:W-:Y:S02]  /*4dd0*/  ISETP.NE.AND P0, PT, R10, R12, PT ;  /* 0x0000000c0a00720c */ /* 0x000fe40003f05270 */
[----:B------:R-:W-:Y:S02]  /*4de0*/  ISETP.NE.AND P6, PT, R12, R14, PT ;  /* 0x0000000e0c00720c */ /* 0x000fe40003fc5270 */
[----:B------:R-:W-:-:S02]  /*4df0*/  ISETP.NE.AND P3, PT, R18, R20, PT ;  /* 0x000000141200720c */ /* 0x000fc40003f65270 */
[----:B------:R-:W-:Y:S02]  /*4e00*/  ISETP.NE.AND P4, PT, R20, R22, PT ;  /* 0x000000161400720c */ /* 0x000fe40003f85270 */
[----:B------:R-:W-:Y:S01]  /*4e10*/  ISETP.NE.AND P5, PT, R22, R25, PT ;  /* 0x000000191600720c */ /* 0x000fe20003fa5270 */
[--C-:B0-----:R-:W-:Y:S02]  /*4e20*/  @P1 IMAD.IADD R29, R29, 0x1, -R26.reuse ;  /* 0x000000011d1d1824 */ /* 0x101fe400078e0a1a */
[--C-:B------:R-:W-:Y:S02]  /*4e30*/  @P2 IMAD.IADD R43, R43, 0x1, -R26.reuse ;  /* 0x000000012b2b2824 */ /* 0x100fe400078e0a1a */
[--C-:B------:R-:W-:Y:S01]  /*4e40*/  @P0 IMAD.IADD R41, R41, 0x1, -R26.reuse ;  /* 0x0000000129290824 */ /* 0x100fe200078e0a1a */
[----:B------:R-:W-:Y:S01]  /*4e50*/  @P1 LEA R29, R29, UR4, 0x3 ;  /* 0x000000041d1d1c11 */ /* 0x000fe2000f8e18ff */
[--C-:B------:R-:W-:Y:S01]  /*4e60*/  @P6 IMAD.IADD R39, R39, 0x1, -R26.reuse ;  /* 0x0000000127276824 */ /* 0x100fe200078e0a1a */
[----:B------:R-:W-:Y:S01]  /*4e70*/  @P2 LEA R43, R43, UR4, 0x3 ;  /* 0x000000042b2b2c11 */ /* 0x000fe2000f8e18ff */
[--C-:B------:R-:W-:Y:S01]  /*4e80*/  @P3 IMAD.IADD R7, R7, 0x1, -R26.reuse ;  /* 0x0000000107073824 */ /* 0x100fe200078e0a1a */
[----:B------:R-:W-:Y:S01]  /*4e90*/  @P0 LEA R41, R41, UR4, 0x3 ;  /* 0x0000000429290c11 */ /* 0x000fe2000f8e18ff */
[----:B------:R0:W-:Y:S01]  /*4ea0*/  @P1 STS.64 [R29], R2 ;  /* 0x000000021d001388 */ /* 0x0001e20000000a00 */
[----:B------:R-:W-:Y:S01]  /*4eb0*/  ISETP.NE.AND P1, PT, R14, R16, PT ;  /* 0x000000100e00720c */ /* 0x000fe20003f25270 */
[--C-:B------:R-:W-:Y:S01]  /*4ec0*/  @P4 IMAD.IADD R30, R30, 0x1, -R26.reuse ;  /* 0x000000011e1e4824 */ /* 0x100fe200078e0a1a */
[----:B------:R-:W-:Y:S01]  /*4ed0*/  @P6 LEA R39, R39, UR4, 0x3 ;  /* 0x0000000427276c11 */ /* 0x000fe2000f8e18ff */
[----:B------:R0:W-:Y:S01]  /*4ee0*/  @P2 STS.64 [R43], R8 ;  /* 0x000000082b002388 */ /* 0x0001e20000000a00 */
[----:B------:R-:W-:Y:S01]  /*4ef0*/  ISETP.NE.AND P2, PT, R16, R18, PT ;  /* 0x000000121000720c */ /* 0x000fe20003f45270 */
[----:B------:R-:W-:Y:S01]  /*4f00*/  @P5 IMAD.IADD R24, R24, 0x1, -R26 ;  /* 0x0000000118185824 */ /* 0x000fe200078e0a1a */
[----:B------:R-:W-:Y:S01]  /*4f10*/  @P3 LEA R7, R7, UR4, 0x3 ;  /* 0x0000000407073c11 */ /* 0x000fe2000f8e18ff */
[----:B------:R0:W-:Y:S01]  /*4f20*/  @P0 STS.64 [R41], R10 ;  /* 0x0000000a29000388 */ /* 0x0001e20000000a00 */
[----:B------:R-:W-:-:S02]  /*4f30*/  @P4 LEA R30, R30, UR4, 0x3 ;  /* 0x000000041e1e4c11 */ /* 0x000fc4000f8e18ff */
[----:B------:R-:W-:Y:S01]  /*4f40*/  @P5 LEA R24, R24, UR4, 0x3 ;  /* 0x0000000418185c11 */ /* 0x000fe2000f8e18ff */
[----:B------:R0:W-:Y:S01]  /*4f50*/  @P6 STS.64 [R39], R12 ;  /* 0x0000000c27006388 */ /* 0x0001e20000000a00 */
[----:B------:R-:W-:Y:S01]  /*4f60*/  ISETP.GT.U32.AND P0, PT, R4, R33, PT ;  /* 0x000000210400720c */ /* 0x000fe20003f04070 */
[----:B------:R-:W-:-:S03]  /*4f70*/  @P1 IMAD.IADD R35, R35, 0x1, -R26 ;  /* 0x0000000123231824 */ /* 0x000fc600078e0a1a */
[----:B------:R-:W-:Y:S01]  /*4f80*/  ISETP.GT.U32.AND.EX P0, PT, R5, RZ, PT, P0 ;  /* 0x000000ff0500720c */ /* 0x000fe20003f04100 */
[----:B------:R-:W-:Y:S01]  /*4f90*/  @P2 IMAD.IADD R6, R6, 0x1, -R26 ;  /* 0x0000000106062824 */ /* 0x000fe200078e0a1a */
[----:B------:R-:W-:-:S04]  /*4fa0*/  @P1 LEA R35, R35, UR4, 0x3 ;  /* 0x0000000423231c11 */ /* 0x000fc8000f8e18ff */
[----:B------:R-:W-:Y:S01]  /*4fb0*/  @P2 LEA R6, R6, UR4, 0x3 ;  /* 0x0000000406062c11 */ /* 0x000fe2000f8e18ff */
        /* <DEDUP_REMOVED lines=12> */
[----:B------:R-:W1:Y:S03]  /*5080*/  LDCU.64 UR14, c[0x0][0x3a0] ;  /* 0x00007400ff0e77ac */ /* 0x000e660008000a00 */
[----:B------:R-:W-:Y:S02]  /*5090*/  IADD3 R14, P0, PT, R4, R3, RZ ;  /* 0x00000003040e7210 */ /* 0x000fe40007f1e0ff */
[----:B------:R-:W-:-:S02]  /*50a0*/  LOP3.LUT R3, RZ, R23, RZ, 0x33, !PT ;  /* 0x00000017ff037212 */ /* 0x000fc400078e33ff */
[----:B------:R-:W-:-:S03]  /*50b0*/  LOP3.LUT R0, R14, 0x300, RZ, 0xc0, !PT ;  /* 0x000003000e007812 */ /* 0x000fc600078ec0ff */
[----:B------:R-:W-:Y:S01]  /*50c0*/  IMAD.X R3, R5, 0x1, R3, P0 ;  /* 0x0000000105037824 */ /* 0x000fe200000e0603 */
[----:B------:R-:W-:Y:S02]  /*50d0*/  ISETP.NE.U32.AND P1, PT, R0, 0x300, PT ;  /* 0x000003000000780c */ /* 0x000fe40003f25070 */
[----:B------:R-:W-:Y:S02]  /*50e0*/  ISETP.GE.U32.AND P0, PT, R14, 0x300, PT ;  /* 0x000003000e00780c */ /* 0x000fe40003f06070 */
[----:B------:R-:W-:Y:S02]  /*50f0*/  ISETP.NE.AND.EX P1, PT, RZ, RZ, PT, P1 ;  /* 0x000000ffff00720c */ /* 0x000fe40003f25310 */
[----:B------:R-:W-:-:S11]  /*5100*/  ISETP.GE.U32.AND.EX P0, PT, R3, RZ, PT, P0 ;  /* 0x000000ff0300720c */ /* 0x000fd60003f06100 */
[----:B01----:R-:W-:Y:S05]  /*5110*/  @!P1 BRA `(.L_x_360) ;  /* 0x0000000000889947 */ /* 0x003fea0003800000 */
[----:B------:R-:W0:Y:S01]  /*5120*/  LDCU.64 UR6, c[0x0][0x3a0] ;  /* 0x00007400ff0677ac */ /* 0x000e220008000a00 */
[----:B------:R-:W-:Y:S01]  /*5130*/  SHF.R.U64 R14, R14, 0x8, R3 ;  /* 0x000000080e0e7819 */ /* 0x000fe20000001203 */
[----:B------:R-:W-:Y:S01]  /*5140*/  IMAD.MOV.U32 R15, RZ, RZ, RZ ;  /* 0x000000ffff0f7224 */ /* 0x000fe200078e00ff */
[----:B------:R-:W-:Y:S01]  /*5150*/  IADD3 R11, P1, PT, R26, R21, RZ ;  /* 0x000000151a0b7210 */ /* 0x000fe20007f3e0ff */
[----:B------:R-:W1:Y:S02]  /*5160*/  LDCU.64 UR10, c[0x0][0x398] ;  /* 0x00007300ff0a77ac */ /* 0x000e640008000a00 */
[----:B------:R-:W-:Y:S02]  /*5170*/  VIADD R14, R14, 0x1 ;  /* 0x000000010e0e7836 */ /* 0x000fe40000000000 */
[----:B------:R-:W-:Y:S02]  /*5180*/  IMAD.X R0, R27, 0x1, R23, P1 ;  /* 0x000000011b007824 */ /* 0x000fe400008e0617 */
[----:B------:R-:W-:Y:S01]  /*5190*/  IMAD.SHL.U32 R10, R11, 0x4, RZ ;  /* 0x000000040b0a7824 */ /* 0x000fe200078e00ff */
[----:B------:R-:W-:-:S02]  /*51a0*/  LOP3.LUT R14, R14, 0x3, RZ, 0xc0, !PT ;  /* 0x000000030e0e7812 */ /* 0x000fc400078ec0ff */
[----:B------:R-:W-:Y:S02]  /*51b0*/  SHF.L.U64.HI R11, R11, 0x2, R0 ;  /* 0x000000020b0b7819 */ /* 0x000fe40000010200 */
[----:B------:R-:W-:Y:S02]  /*51c0*/  LEA R21, P3, R14, R21, 0x8 ;  /* 0x000000150e157211 */ /* 0x000fe400078640ff */
[----:B------:R-:W-:Y:S02]  /*51d0*/  LEA R0, R33, UR4, 0x3 ;  /* 0x0000000421007c11 */ /* 0x000fe4000f8e18ff */
[----:B0-----:R-:W-:Y:S02]  /*51e0*/  IADD3 R12, P1, PT, R10, UR6, RZ ;  /* 0x000000060a0c7c10 */ /* 0x001fe4000ff3e0ff */
[----:B------:R-:W-:Y:S02]  /*51f0*/  LEA.HI.X R23, R14, R23, R15, 0x8, P3 ;  /* 0x000000170e177211 */ /* 0x000fe400018f440f */
[----:B-1----:R-:W-:-:S02]  /*5200*/  IADD3 R10, P2, PT, R10, UR10, RZ ;  /* 0x0000000a0a0a7c10 */ /* 0x002fc4000ff5e0ff */
[C---:B------:R-:W-:Y:S02]  /*5210*/  IADD3.X R13, PT, PT, R11.reuse, UR7, RZ, P1, !PT ;  /* 0x000000070b0d7c10 */ /* 0x040fe40008ffe4ff */
[----:B------:R-:W-:-:S09]  /*5220*/  IADD3.X R11, PT, PT, R11, UR11, RZ, P2, !PT ;  /* 0x0000000b0b0b7c10 */ /* 0x000fd200097fe4ff */
.L_x_361:
        /* <DEDUP_REMOVED lines=17> */
.L_x_360:
[----:B------:R-:W-:Y:S05]  /*5340*/  BSYNC.RECONVERGENT B0 ;  /* 0x0000000000007941 */ /* 0x000fea0003800200 */
.L_x_359:
[----:B------:R-:W-:Y:S05]  /*5350*/  @!P0 EXIT ;  /* 0x000000000000894d */ /* 0x000fea0003800000 */
.L_x_362:
[C---:B------:R-:W-:Y:S02]  /*5360*/  LEA R0, R21.reuse, UR4, 0x3 ;  /* 0x0000000415007c11 */ /* 0x040fe4000f8e18ff */
[----:B0---4-:R-:W-:Y:S01]  /*5370*/  IADD3 R3, P0, PT, R26, R21, RZ ;  /* 0x000000151a037210 */ /* 0x011fe20007f1e0ff */
[----:B------:R-:W-:Y:S02]  /*5380*/  VIADD R21, R21, 0x400 ;  /* 0x0000040015157836 */ /* 0x000fe40000000000 */
[----:B------:R-:W0:Y:S02]  /*5390*/  LDS.64 R12, [R0] ;  /* 0x00000000000c7984 */ /* 0x000e240000000a00 */
[----:B------:R-:W-:Y:S02]  /*53a0*/  IMAD.X R2, R27, 0x1, R23, P0 ;  /* 0x000000011b027824 */ /* 0x000fe400000e0617 */
[----:B------:R-:W1:Y:S01]  /*53b0*/  LDS.64 R14, [R0+0x800] ;  /* 0x00080000000e7984 */ /* 0x000e620000000a00 */
[----:B------:R-:W-:-:S02]  /*53c0*/  IMAD.SHL.U32 R10, R3, 0x4, RZ ;  /* 0x00000004030a7824 */ /* 0x000fc400078e00ff */
[----:B------:R-:W-:Y:S01]  /*53d0*/  IMAD.X R6, RZ, RZ, R27, P0 ;  /* 0x000000ffff067224 */ /* 0x000fe200000e061b */
[----:B------:R-:W2:Y:S01]  /*53e0*/  LDS.64 R16, [R0+0x1000] ;  /* 0x0010000000107984 */ /* 0x000ea20000000a00 */
[C---:B------:R-:W-:Y:S01]  /*53f0*/  SHF.L.U64.HI R2, R3.reuse, 0x2, R2 ;  /* 0x0000000203027819 */ /* 0x040fe20000010202 */
[----:B------:R-:W-:Y:S01]  /*5400*/  IMAD.MOV.U32 R23, RZ, RZ, RZ ;  /* 0x000000ffff177224 */ /* 0x000fe200078e00ff */
[C---:B------:R-:W-:Y:S01]  /*5410*/  IADD3 R8, P0, PT, R10.reuse, UR12, RZ ;  /* 0x0000000c0a087c10 */ /* 0x040fe2000ff1e0ff */
[----:B------:R-:W3:Y:S01]  /*5420*/  LDS.64 R18, [R0+0x1800] ;  /* 0x0018000000127984 */ /* 0x000ee20000000a00 */
[----:B------:R-:W-:Y:S02]  /*5430*/  IADD3 R10, P1, PT, R10, UR14, RZ ;  /* 0x0000000e0a0a7c10 */ /* 0x000fe4000ff3e0ff */
[----:B------:R-:W-:Y:S02]  /*5440*/  SHF.L.U64.HI R6, R3, 0x2, R6 ;  /* 0x0000000203067819 */ /* 0x000fe40000010206 */
[----:B------:R-:W-:-:S02]  /*5450*/  IADD3.X R9, PT, PT, R2, UR13, RZ, P0, !PT ;  /* 0x0000000d02097c10 */ /* 0x000fc400087fe4ff */
[----:B------:R-:W-:Y:S01]  /*5460*/  IADD3.X R11, PT, PT, R2, UR15, RZ, P1, !PT ;  /* 0x0000000f020b7c10 */ /* 0x000fe20008ffe4ff */
[----:B------:R-:W-:Y:S01]  /*5470*/  IMAD.MOV.U32 R2, RZ, RZ, R8 ;  /* 0x000000ffff027224 */ /* 0x000fe200078e0008 */
[C---:B------:R-:W-:Y:S02]  /*5480*/  IADD3.X R3, PT, PT, R6.reuse, UR13, RZ, P0, !PT ;  /* 0x0000000d06037c10 */ /* 0x040fe400087fe4ff */
[----:B------:R-:W-:Y:S01]  /*5490*/  IADD3.X R7, PT, PT, R6, UR15, RZ, P1, !PT ;  /* 0x0000000f06077c10 */ /* 0x000fe20008ffe4ff */
[----:B------:R-:W-:Y:S01]  /*54a0*/  IMAD.MOV.U32 R6, RZ, RZ, R10 ;  /* 0x000000ffff067224 */ /* 0x000fe200078e000a */
        /* <DEDUP_REMOVED lines=12> */
.L_x_358:
[----:B------:R-:W-:Y:S01]  /*5570*/  ISETP.NE.AND P2, PT, R2, R8, PT ;  /* 0x000000080200720c */ /* 0x000fe20003f45270 */
[----:B------:R-:W-:Y:S01]  /*5580*/  BSSY.RECONVERGENT B0, `(.L_x_363) ;  /* 0x000000f000007945 */ /* 0x000fe20003800200 */
[----:B------:R-:W-:Y:S02]  /*5590*/  ISETP.NE.AND P0, PT, R22, R25, PT ;  /* 0x000000191600720c */ /* 0x000fe40003f05270 */
[----:B------:R-:W-:Y:S02]  /*55a0*/  ISETP.NE.AND P4, PT, R8, R10, PT ;  /* 0x0000000a0800720c */ /* 0x000fe40003f85270 */
[----:B------:R-:W-:-:S07]  /*55b0*/  ISETP.NE.AND P1, PT, R10, R12, PT ;  /* 0x0000000c0a00720c */ /* 0x000fce0003f25270 */
[----:B------:R-:W-:Y:S06]  /*55c0*/  @!P2 BRA `(.L_x_364) ;  /* 0x000000000028a947 */ /* 0x000fec0003800000 */
        /* <DEDUP_REMOVED lines=10> */
.L_x_364:
[----:B------:R-:W-:Y:S05]  /*5670*/  BSYNC.RECONVERGENT B0 ;  /* 0x0000000000007941 */ /* 0x000fea0003800200 */
.L_x_363:
        /* <DEDUP_REMOVED lines=12> */
.L_x_366:
[----:B------:R-:W-:Y:S05]  /*5740*/  BSYNC.RECONVERGENT B0 ;  /* 0x0000000000007941 */ /* 0x000fea0003800200 */
.L_x_365:
        /* <DEDUP_REMOVED lines=17> */
.L_x_368:
[----:B------:R-:W-:Y:S05]  /*5860*/  BSYNC.RECONVERGENT B0 ;  /* 0x0000000000007941 */ /* 0x000fea0003800200 */
.L_x_367:
[----:B------:R-:W-:Y:S04]  /*5870*/  BSSY.RECONVERGENT B0, `(.L_x_369) ;  /* 0x000000c000007945 */ /* 0x000fe80003800200 */
[----:B------:R-:W-:Y:S05]  /*5880*/  @!P2 BRA `(.L_x_370) ;  /* 0x000000000028a947 */ /* 0x000fea0003800000 */
[----:B------:R-:W3:Y:S01]  /*5890*/  LDCU.64 UR4, c[0x0][0x398] ;  /* 0x00007300ff0477ac */ /* 0x000ee20008000a00 */
[C---:B012---:R-:W-:Y:S01]  /*58a0*/  IMAD.SHL.U32 R4, R39.reuse, 0x4, RZ ;  /* 0x0000000427047824 */ /* 0x047fe200078e00ff */
[----:B------:R-:W-:Y:S01]  /*58b0*/  SHF.L.U64.HI R39, R39, 0x2, R38 ;  /* 0x0000000227277819 */ /* 0x000fe20000010226 */
[----:B------:R-:W0:Y:S03]  /*58c0*/  LDCU.64 UR6, c[0x0][0x3a0] ;  /* 0x00007400ff0677ac */ /* 0x000e260008000a00 */
[C---:B---3--:R-:W-:Y:S02]  /*58d0*/  IADD3 R2, P1, PT, R4.reuse, UR4, RZ ;  /* 0x0000000404027c10 */ /* 0x048fe4000ff3e0ff */
[----:B0-----:R-:W-:Y:S02]  /*58e0*/  IADD3 R4, P2, PT, R4, UR6, RZ ;  /* 0x0000000604047c10 */ /* 0x001fe4000ff5e0ff */
[----:B------:R-:W-:-:S02]  /*58f0*/  IADD3.X R3, PT, PT, R39, UR5, RZ, P1, !PT ;  /* 0x0000000527037c10 */ /* 0x000fc40008ffe4ff */
[----:B------:R-:W-:-:S03]  /*5900*/  IADD3.X R5, PT, PT, R39, UR7, RZ, P2, !PT ;  /* 0x0000000727057c10 */ /* 0x000fc600097fe4ff */
[----:B------:R3:W-:Y:S04]  /*5910*/  STG.E desc[UR8][R2.64], R12 ;  /* 0x0000000c02007986 */ /* 0x0007e8000c101908 */
[----:B------:R3:W-:Y:S02]  /*5920*/  STG.E desc[UR8][R4.64], R13 ;  /* 0x0000000d04007986 */ /* 0x0007e4000c101908 */
.L_x_370:
[----:B------:R-:W-:Y:S05]  /*5930*/  BSYNC.RECONVERGENT B0 ;  /* 0x0000000000007941 */ /* 0x000fea0003800200 */
.L_x_369:
[----:B------:R-:W-:Y:S04]  /*5940*/  BSSY.RECONVERGENT B0, `(.L_x_371) ;  /* 0x000000c000007945 */ /* 0x000fe80003800200 */
[----:B------:R-:W-:Y:S05]  /*5950*/  @!P3 BRA `(.L_x_372) ;  /* 0x000000000028b947 */ /* 0x000fea0003800000 */
[----:B------:R-:W4:Y:S01]  /*5960*/  LDCU.64 UR4, c[0x0][0x398] ;  /* 0x00007300ff0477ac */ /* 0x000f220008000a00 */
[C---:B0123--:R-:W-:Y:S01]  /*5970*/  IMAD.SHL.U32 R4, R35.reuse, 0x4, RZ ;  /* 0x0000000423047824 */ /* 0x04ffe200078e00ff */
[----:B------:R-:W-:Y:S01]  /*5980*/  SHF.L.U64.HI R32, R35, 0x2, R32 ;  /* 0x0000000223207819 */ /* 0x000fe20000010220 */
[----:B------:R-:W0:Y:S03]  /*5990*/  LDCU.64 UR6, c[0x0][0x3a0] ;  /* 0x00007400ff0677ac */ /* 0x000e260008000a00 */
[C---:B----4-:R-:W-:Y:S02]  /*59a0*/  IADD3 R2, P1, PT, R4.reuse, UR4, RZ ;  /* 0x0000000404027c10 */ /* 0x050fe4000ff3e0ff */
[----:B0-----:R-:W-:Y:S02]  /*59b0*/  IADD3 R4, P2, PT, R4, UR6, RZ ;  /* 0x0000000604047c10 */ /* 0x001fe4000ff5e0ff */
[----:B------:R-:W-:-:S02]  /*59c0*/  IADD3.X R3, PT, PT, R32, UR5, RZ, P1, !PT ;  /* 0x0000000520037c10 */ /* 0x000fc40008ffe4ff */
[----:B------:R-:W-:-:S03]  /*59d0*/  IADD3.X R5, PT, PT, R32, UR7, RZ, P2, !PT ;  /* 0x0000000720057c10 */ /* 0x000fc600097fe4ff */
[----:B------:R4:W-:Y:S04]  /*59e0*/  STG.E desc[UR8][R2.64], R14 ;  /* 0x0000000e02007986 */ /* 0x0009e8000c101908 */
[----:B------:R4:W-:Y:S02]  /*59f0*/  STG.E desc[UR8][R4.64], R15 ;  /* 0x0000000f04007986 */ /* 0x0009e4000c101908 */
.L_x_372:
[----:B------:R-:W-:Y:S05]  /*5a00*/  BSYNC.RECONVERGENT B0 ;  /* 0x0000000000007941 */ /* 0x000fea0003800200 */
.L_x_371:
[----:B------:R-:W-:Y:S04]  /*5a10*/  BSSY.RECONVERGENT B0, `(.L_x_373) ;  /* 0x000000c000007945 */ /* 0x000fe80003800200 */
[----:B------:R-:W-:Y:S05]  /*5a20*/  @!P4 BRA `(.L_x_374) ;  /* 0x000000000028c947 */ /* 0x000fea0003800000 */
[----:B------:R-:W5:Y:S01]  /*5a30*/  LDCU.64 UR4, c[0x0][0x398] ;  /* 0x00007300ff0477ac */ /* 0x000f620008000a00 */
[C---:B01234-:R-:W-:Y:S01]  /*5a40*/  IMAD.SHL.U32 R4, R6.reuse, 0x4, RZ ;  /* 0x0000000406047824 */ /* 0x05ffe200078e00ff */
[----:B------:R-:W-:Y:S01]  /*5a50*/  SHF.L.U64.HI R37, R6, 0x2, R37 ;  /* 0x0000000206257819 */ /* 0x000fe20000010225 */
[----:B------:R-:W0:Y:S03]  /*5a60*/  LDCU.64 UR6, c[0x0][0x3a0] ;  /* 0x00007400ff0677ac */ /* 0x000e260008000a00 */
[C---:B-----5:R-:W-:Y:S02]  /*5a70*/  IADD3 R2, P1, PT, R4.reuse, UR4, RZ ;  /* 0x0000000404027c10 */ /* 0x060fe4000ff3e0ff */
[----:B0-----:R-:W-:Y:S02]  /*5a80*/  IADD3 R4, P2, PT, R4, UR6, RZ ;  /* 0x0000000604047c10 */ /* 0x001fe4000ff5e0ff */
[----:B------:R-:W-:-:S02]  /*5a90*/  IADD3.X R3, PT, PT, R37, UR5, RZ, P1, !PT ;  /* 0x0000000525037c10 */ /* 0x000fc40008ffe4ff */
[----:B------:R-:W-:-:S03]  /*5aa0*/  IADD3.X R5, PT, PT, R37, UR7, RZ, P2, !PT ;  /* 0x0000000725057c10 */ /* 0x000fc600097fe4ff */
[----:B------:R0:W-:Y:S04]  /*5ab0*/  STG.E desc[UR8][R2.64], R16 ;  /* 0x0000001002007986 */ /* 0x0001e8000c101908 */
[----:B------:R0:W-:Y:S02]  /*5ac0*/  STG.E desc[UR8][R4.64], R17 ;  /* 0x0000001104007986 */ /* 0x0001e4000c101908 */
.L_x_374:
[----:B------:R-:W-:Y:S05]  /*5ad0*/  BSYNC.RECONVERGENT B0 ;  /* 0x0000000000007941 */ /* 0x000fea0003800200 */
.L_x_373:
        /* <DEDUP_REMOVED lines=12> */
.L_x_376:
[----:B------:R-:W-:Y:S05]  /*5ba0*/  BSYNC.RECONVERGENT B0 ;  /* 0x0000000000007941 */ /* 0x000fea0003800200 */
.L_x_375:
        /* <DEDUP_REMOVED lines=12> */
.L_x_378:
[----:B------:R-:W-:Y:S05]  /*5c70*/  BSYNC.RECONVERGENT B0 ;  /* 0x0000000000007941 */ /* 0x000fea0003800200 */
.L_x_377:
[----:B------:R-:W-:Y:S05]  /*5c80*/  @!P0 EXIT ;  /* 0x000000000000894d */ /* 0x000fea0003800000 */
        /* <DEDUP_REMOVED lines=8> */
[----:B------:R-:W-:Y:S04]  /*5d10*/  STG.E desc[UR8][R2.64], R22 ;  /* 0x0000001602007986 */ /* 0x000fe8000c101908 */
[----:B------:R-:W-:Y:S01]  /*5d20*/  STG.E desc[UR8][R4.64], R23 ;  /* 0x0000001704007986 */ /* 0x000fe2000c101908 */
[----:B------:R-:W-:Y:S05]  /*5d30*/  EXIT ;  /* 0x000000000000794d */ /* 0x000fea0003800000 */
.L_x_299:
[----:B------:R-:W-:-:S04]  /*5d40*/  ISETP.GE.U32.AND P0, PT, R26, 0x1, PT ;  /* 0x000000011a00780c */ /* 0x000fc80003f06070 */
[----:B------:R-:W-:-:S13]  /*5d50*/  ISETP.GE.AND.EX P0, PT, R30, RZ, PT, P0 ;  /* 0x000000ff1e00720c */ /* 0x000fda0003f06300 */
[----:B------:R-:W-:Y:S05]  /*5d60*/  @!P0 EXIT ;  /* 0x000000000000894d */ /* 0x000fea0003800000 */
[----:B------:R-:W-:-:S13]  /*5d70*/  ISETP.NE.AND P0, PT, R39, RZ, PT ;  /* 0x000000ff2700720c */ /* 0x000fda0003f05270 */
[----:B------:R-:W-:Y:S05]  /*5d80*/  @P0 BRA `(.L_x_379) ;  /* 0x00000028008c0947 */ /* 0x000fea0003800000 */
[----:B------:R-:W0:Y:S01]  /*5d90*/  LDC.64 R2, c[0x0][0x380] ;  /* 0x0000e000ff027b82 */ /* 0x000e220000000a00 */
[----:B------:R-:W1:Y:S01]  /*5da0*/  S2R R21, SR_TID.X ;  /* 0x0000000000157919 */ /* 0x000e620000002100 */
[----:B------:R-:W2:Y:S06]  /*5db0*/  S2R R10, SR_LANEID ;  /* 0x00000000000a7919 */ /* 0x000eac0000000000 */
[----:B------:R-:W3:Y:S08]  /*5dc0*/  S2UR UR5, SR_CgaCtaId ;  /* 0x00000000000579c3 */ /* 0x000ef00000008800 */
[----:B------:R-:W4:Y:S01]  /*5dd0*/  LDC R22, c[0x0][0x390] ;  /* 0x0000e400ff167b82 */ /* 0x000f220000000800 */
[----:B0-----:R-:W-:-:S05]  /*5de0*/  IMAD.WIDE.U32 R2, RZ, 0x2400, R2 ;  /* 0x00002400ff027825 */ /* 0x001fca00078e0002 */
[----:B------:R0:W5:Y:S01]  /*5df0*/  LDG.E.CONSTANT R4, desc[UR8][R2.64] ;  /* 0x0000000802047981 */ /* 0x000162000c1e9900 */
[C---:B-1----:R-:W-:Y:S02]  /*5e00*/  LOP3.LUT R0, R21.reuse, 0x1f, RZ, 0xc0, !PT ;  /* 0x0000001f15007812 */ /* 0x042fe400078ec0ff */
[----:B------:R-:W-:-:S05]  /*5e10*/  LOP3.LUT R5, R21, 0x3e0, RZ, 0xc0, !PT ;  /* 0x000003e015057812 */ /* 0x000fca00078ec0ff */
[----:B------:R-:W-:-:S04]  /*5e20*/  IMAD R7, R5, 0x9, R0 ;  /* 0x0000000905077824 */ /* 0x000fc800078e0200 */
[C---:B------:R-:W-:Y:S01]  /*5e30*/  VIADD R0, R7.reuse, 0x20 ;  /* 0x0000002007007836 */ /* 0x040fe20000000000 */
[C---:B------:R-:W-:Y:S01]  /*5e40*/  ISETP.GE.AND P6, PT, R7.reuse, UR4, PT ;  /* 0x0000000407007c0c */ /* 0x040fe2000bfc6270 */
[C---:B------:R-:W-:Y:S01]  /*5e50*/  VIADD R5, R7.reuse, 0x40 ;  /* 0x0000004007057836 */ /* 0x040fe20000000000 */
[C---:B0-----:R-:W-:Y:S01]  /*5e60*/  LEA R2, P5, R7.reuse, R2, 0x2 ;  /* 0x0000000207027211 */ /* 0x041fe200078a10ff */
[C---:B------:R-:W-:Y:S01]  /*5e70*/  VIADD R6, R7.reuse, 0x60 ;  /* 0x0000006007067836 */ /* 0x040fe20000000000 */
[----:B------:R-:W-:Y:S01]  /*5e80*/  ISETP.GE.AND P1, PT, R0, UR4, PT ;  /* 0x0000000400007c0c */ /* 0x000fe2000bf26270 */
[----:B------:R-:W-:Y:S01]  /*5e90*/  VIADD R0, R7, 0x80 ;  /* 0x0000008007007836 */ /* 0x000fe20000000000 */
[----:B------:R-:W-:Y:S01]  /*5ea0*/  ISETP.GE.AND P0, PT, R5, UR4, PT ;  /* 0x0000000405007c0c */ /* 0x000fe2000bf06270 */
[C---:B------:R-:W-:Y:S01]  /*5eb0*/  VIADD R5, R7.reuse, 0xa0 ;  /* 0x000000a007057836 */ /* 0x040fe20000000000 */
[----:B------:R-:W-:Y:S01]  /*5ec0*/  ISETP.GE.AND P2, PT, R6, UR4, PT ;  /* 0x0000000406007c0c */ /* 0x000fe2000bf46270 */
[----:B------:R-:W-:Y:S01]  /*5ed0*/  VIADD R6, R7, 0xc0 ;  /* 0x000000c007067836 */ /* 0x000fe20000000000 */
[----:B------:R-:W-:Y:S01]  /*5ee0*/  ISETP.GE.AND P3, PT, R0, UR4, PT ;  /* 0x0000000400007c0c */ /* 0x000fe2000bf66270 */
[----:B------:R-:W-:Y:S01]  /*5ef0*/  IMAD.X R3, RZ, RZ, R3, P5 ;  /* 0x000000ffff037224 */ /* 0x000fe200028e0603 */
[----:B------:R-:W-:Y:S01]  /*5f00*/  ISETP.GE.AND P4, PT, R5, UR4, PT ;  /* 0x0000000405007c0c */ /* 0x000fe2000bf86270 */
[C---:B------:R-:W-:Y:S01]  /*5f10*/  VIADD R8, R7.reuse, 0xe0 ;  /* 0x000000e007087836 */ /* 0x040fe20000000000 */
[----:B------:R-:W-:Y:S01]  /*5f20*/  ISETP.GE.AND P5, PT, R6, UR4, PT ;  /* 0x0000000406007c0c */ /* 0x000fe2000bfa6270 */
[----:B------:R-:W-:-:S02]  /*5f30*/  VIADD R6, R7, 0x100 ;  /* 0x0000010007067836 */ /* 0x000fc40000000000 */
[----:B-----5:R-:W-:Y:S02]  /*5f40*/  IMAD.MOV.U32 R0, RZ, RZ, R4 ;  /* 0x000000ffff007224 */ /* 0x020fe400078e0004 */
[----:B------:R-:W5:Y:S02]  /*5f50*/  @!P6 LDG.E.CONSTANT R4, desc[UR8][R2.64] ;  /* 0x000000080204e981 */ /* 0x000f64000c1e9900 */
[----:B------:R-:W-:Y:S01]  /*5f60*/  IMAD.MOV.U32 R5, RZ, RZ, R0 ;  /* 0x000000ffff057224 */ /* 0x000fe200078e0000 */
[----:B------:R-:W-:-:S05]  /*5f70*/  ISETP.GE.AND P6, PT, R8, UR4, PT ;  /* 0x0000000408007c0c */ /* 0x000fca000bfc6270 */
[----:B------:R-:W4:Y:S01]  /*5f80*/  @!P1 LDG.E.CONSTANT R5, desc[UR8][R2.64+0x80] ;  /* 0x0000800802059981 */ /* 0x000f22000c1e9900 */
[----:B------:R-:W-:Y:S01]  /*5f90*/  ISETP.GE.AND P1, PT, R6, UR4, PT ;  /* 0x0000000406007c0c */ /* 0x000fe2000bf26270 */
[--C-:B------:R-:W-:Y:S02]  /*5fa0*/  IMAD.MOV.U32 R6, RZ, RZ, R0.reuse ;  /* 0x000000ffff067224 */ /* 0x100fe400078e0000 */
[--C-:B------:R-:W-:Y:S02]  /*5fb0*/  IMAD.MOV.U32 R7, RZ, RZ, R0.reuse ;  /* 0x000000ffff077224 */ /* 0x100fe400078e0000 */
[--C-:B------:R-:W-:Y:S02]  /*5fc0*/  IMAD.MOV.U32 R8, RZ, RZ, R0.reuse ;  /* 0x000000ffff087224 */ /* 0x100fe400078e0000 */
[--C-:B------:R-:W-:Y:S01]  /*5fd0*/  IMAD.MOV.U32 R9, RZ, RZ, R0.reuse ;  /* 0x000000ffff097224 */ /* 0x100fe200078e0000 */
[----:B------:R-:W4:Y:S01]  /*5fe0*/  @!P0 LDG.E.CONSTANT R6, desc[UR8][R2.64+0x100] ;  /* 0x0001000802068981 */ /* 0x000f22000c1e9900 */
[----:B------:R-:W-:-:S02]  /*5ff0*/  IMAD.MOV.U32 R11, RZ, RZ, R0 ;  /* 0x000000ffff0b7224 */ /* 0x000fc400078e0000 */
[----:B------:R-:W-:Y:S01]  /*6000*/  IMAD.MOV.U32 R13, RZ, RZ, R0 ;  /* 0x000000ffff0d7224 */ /* 0x000fe200078e0000 */
[----:B------:R-:W4:Y:S04]  /*6010*/  @!P2 LDG.E.CONSTANT R7, desc[UR8][R2.64+0x180] ;  /* 0x000180080207a981 */ /* 0x000f28000c1e9900 */
[----:B------:R-:W4:Y:S04]  /*6020*/  @!P3 LDG.E.CONSTANT R8, desc[UR8][R2.64+0x200] ;  /* 0x000200080208b981 */ /* 0x000f28000c1e9900 */
[----:B------:R-:W4:Y:S04]  /*6030*/  @!P4 LDG.E.CONSTANT R9, desc[UR8][R2.64+0x280] ;  /* 0x000280080209c981 */ /* 0x000f28000c1e9900 */
[----:B------:R-:W4:Y:S04]  /*6040*/  @!P5 LDG.E.CONSTANT R11, desc[UR8][R2.64+0x300] ;  /* 0x00030008020bd981 */ /* 0x000f28000c1e9900 */
[----:B------:R-:W4:Y:S04]  /*6050*/  @!P6 LDG.E.CONSTANT R13, desc[UR8][R2.64+0x380] ;  /* 0x00038008020de981 */ /* 0x000f28000c1e9900 */
[----:B------:R-:W4:Y:S01]  /*6060*/  @!P1 LDG.E.CONSTANT R0, desc[UR8][R2.64+0x400] ;  /* 0x0004000802009981 */ /* 0x000f22000c1e9900 */
[----:B------:R-:W-:Y:S01]  /*6070*/  SHF.R.U32.HI R15, RZ, 0x5, R21 ;  /* 0x00000005ff0f7819 */ /* 0x000fe20000011615 */
[----:B------:R-:W-:-:S02]  /*6080*/  UMOV UR4, 0x400 ;  /* 0x0000040000047882 */ /* 0x000fc40000000000 */
[----:B---3--:R-:W-:Y:S02]  /*6090*/  ULEA UR4, UR5, UR4, 0x18 ;  /* 0x0000000405047291 */ /* 0x008fe4000f8ec0ff */
[----:B--2---:R-:W-:-:S05]  /*60a0*/  IMAD R15, R15, 0x120, R10 ;  /* 0x000001200f0f7824 */ /* 0x004fca00078e020a */
[----:B------:R-:W-:-:S05]  /*60b0*/  LEA R17, R15, UR4, 0x2 ;  /* 0x000000040f117c11 */ /* 0x000fca000f8e10ff */
[----:B------:R-:W-:Y:S01]  /*60c0*/  IMAD R20, R10, 0x20, R17 ;  /* 0x000000200a147824 */ /* 0x000fe200078e0211 */
[----:B------:R-:W-:Y:S01]  /*60d0*/  ISETP.NE.AND P5, PT, R21, RZ, PT ;  /* 0x000000ff1500720c */ /* 0x000fe20003fa5270 */
[----:B------:R-:W-:Y:S01]  /*60e0*/  IMAD.MOV.U32 R47, RZ, RZ, RZ ;  /* 0x000000ffff2f7224 */ /* 0x000fe200078e00ff */
[----:B-----5:R-:W-:Y:S04]  /*60f0*/  STS [R17], R4 ;  /* 0x0000000411007388 */ /* 0x020fe80000000800 */
[----:B----4-:R-:W-:Y:S04]  /*6100*/  STS [R17+0x80], R5 ;  /* 0x0000800511007388 */ /* 0x010fe80000000800 */
        /* <DEDUP_REMOVED lines=8> */
[----:B------:R-:W1:Y:S04]  /*6190*/  LDS R27, [R20+0x20] ;  /* 0x00002000141b7984 */ /* 0x000e680000000800 */
[----:B------:R-:W-:Y:S04]  /*61a0*/  LDS R2, [R20] ;  /* 0x0000000014027984 */ /* 0x000fe80000000800 */
[----:B------:R-:W2:Y:S04]  /*61b0*/  LDS R4, [R20+0x4] ;  /* 0x0000040014047984 */ /* 0x000ea80000000800 */
[----:B------:R-:W-:Y:S04]  /*61c0*/  LDS R6, [R20+0x8] ;  /* 0x0000080014067984 */ /* 0x000fe80000000800 */
[----:B------:R-:W-:Y:S04]  /*61d0*/  LDS R8, [R20+0xc] ;  /* 0x00000c0014087984 */ /* 0x000fe80000000800 */
[----:B------:R-:W-:Y:S04]  /*61e0*/  LDS R10, [R20+0x10] ;  /* 0x00001000140a7984 */ /* 0x000fe80000000800 */
[----:B------:R-:W-:Y:S04]  /*61f0*/  LDS R12, [R20+0x14] ;  /* 0x00001400140c7984 */ /* 0x000fe80000000800 */
[----:B------:R-:W-:Y:S04]  /*6200*/  LDS R14, [R20+0x18] ;  /* 0x00001800140e7984 */ /* 0x000fe80000000800 */
[----:B------:R-:W-:Y:S01]  /*6210*/  LDS R16, [R20+0x1c] ;  /* 0x00001c0014107984 */ /* 0x000fe20000000800 */
[----:B------:R-:W-:Y:S01]  /*6220*/  BAR.SYNC.DEFER_BLOCKING 0x0 ;  /* 0x0000000000007b1d */ /* 0x000fe20000010000 */
[----:B0-----:R-:W-:-:S05]  /*6230*/  LEA R0, R21, UR4, 0x2 ;  /* 0x0000000415007c11 */ /* 0x001fca000f8e10ff */
[----:B------:R-:W-:Y:S04]  /*6240*/  STS [R17], R22 ;  /* 0x0000001611007388 */ /* 0x000fe80000000800 */
        /* <DEDUP_REMOVED lines=8> */
[----:B------:R-:W-:-:S03]  /*62d0*/  NOP ;  /* 0x0000000000007918 */ /* 0x000fc60000000000 */
[----:B------:R-:W0:Y:S04]  /*62e0*/  LDS R3, [R20] ;  /* 0x0000000014037984 */ /* 0x000e280000000800 */
[----:B------:R-:W3:Y:S04]  /*62f0*/  LDS R5, [R20+0x4] ;  /* 0x0000040014057984 */ /* 0x000ee80000000800 */
[----:B------:R-:W4:Y:S04]  /*6300*/  LDS R7, [R20+0x8] ;  /* 0x0000080014077984 */ /* 0x000f280000000800 */
[----:B------:R-:W-:Y:S04]  /*6310*/  LDS R9, [R20+0xc] ;  /* 0x00000c0014097984 */ /* 0x000fe80000000800 */
[----:B------:R-:W-:Y:S04]  /*6320*/  LDS R11, [R20+0x10] ;  /* 0x00001000140b7984 */ /* 0x000fe80000000800 */
[----:B------:R-:W-:Y:S04]  /*6330*/  LDS R13, [R20+0x14] ;  /* 0x00001400140d7984 */ /* 0x000fe80000000800 */
[----:B------:R-:W-:Y:S04]  /*6340*/  LDS R15, [R20+0x18] ;  /* 0x00001800140f7984 */ /* 0x000fe80000000800 */
[----:B------:R-:W-:Y:S04]  /*6350*/  LDS R17, [R20+0x1c] ;  /* 0x00001c0014117984 */ /* 0x000fe80000000800 */
[----:B------:R0:W-:Y:S01]  /*6360*/  LDS R19, [R20+0x20] ;  /* 0x0000200014137984 */ /* 0x0001e20000000800 */
[----:B------:R-:W-:Y:S06]  /*6370*/  BAR.SYNC.DEFER_BLOCKING 0x0 ;  /* 0x0000000000007b1d */ /* 0x000fec0000010000 */
[----:B-1----:R-:W-:Y:S02]  /*6380*/  STS [R0+0x4d8], R27 ;  /* 0x0004d81b00007388 */ /* 0x002fe40000000800 */
[----:B------:R-:W-:Y:S01]  /*6390*/  BAR.SYNC.DEFER_BLOCKING 0x0 ;  /* 0x0000000000007b1d */ /* 0x000fe20000010000 */
[----:B------:R-:W-:-:S04]  /*63a0*/  IMAD R21, R21, 0x9, RZ ;  /* 0x0000000915157824 */ /* 0x000fc800078e02ff */
[C---:B------:R-:W-:Y:S01]  /*63b0*/  VIADD R23, R21.reuse, 0x1 ;  /* 0x0000000115177836 */ /* 0x040fe20000000000 */
[----:B------:R1:W5:Y:S04]  /*63c0*/  @P5 LDS R18, [R0+0x4d4] ;  /* 0x0004d40000125984 */ /* 0x0003680000000800 */
[----:B------:R-:W-:Y:S02]  /*63d0*/  ISETP.EQ.U32.AND P0, PT, R26, R23, PT ;  /* 0x000000171a00720c */ /* 0x000fe40003f02070 */
[----:B--2---:R-:W-:Y:S01]  /*63e0*/  ISETP.NE.AND P6, PT, R2, R4, PT ;  /* 0x000000040200720c */ /* 0x004fe20003fc5270 */
[----:B------:R-:W-:-:S03]  /*63f0*/  VIADD R25, R21, 0x2 ;  /* 0x0000000215197836 */ /* 0x000fc60000000000 */
[----:B------:R-:W-:Y:S02]  /*6400*/  ISETP.EQ.OR.EX P0, PT, R30, RZ, P6, P0 ;  /* 0x000000ff1e00720c */ /* 0x000fe40003702700 */
[----:B------:R-:W-:Y:S02]  /*6410*/  ISETP.EQ.U32.AND P1, PT, R26, R25, PT ;  /* 0x000000191a00720c */ /* 0x000fe40003f22070 */
[----:B0-----:R-:W-:Y:S02]  /*6420*/  SEL R20, R3, RZ, !P0 ;  /* 0x000000ff03147207 */ /* 0x001fe40004000000 */
[----:B------:R-:W-:Y:S01]  /*6430*/  ISETP.NE.AND P6, PT, R4, R6, PT ;  /* 0x000000060400720c */ /* 0x000fe20003fc5270 */
[----:B------:R-:W-:Y:S02]  /*6440*/  VIADD R29, R21, 0x3 ;  /* 0x00000003151d7836 */ /* 0x000fe40000000000 */
[----:B---3--:R-:W-:Y:S01]  /*6450*/  IMAD.IADD R20, R5, 0x1, R20 ;  /* 0x0000000105147824 */ /* 0x008fe200078e0214 */
[----:B------:R-:W-:-:S02]  /*6460*/  ISETP.EQ.OR.EX P1, PT, R30, RZ, P6, P1 ;  /* 0x000000ff1e00720c */ /* 0x000fc40003722710 */
[----:B------:R-:W-:Y:S01]  /*6470*/  ISETP.NE.U32.AND P4, PT, R26, R21, PT ;  /* 0x000000151a00720c */ /* 0x000fe20003f85070 */
[----:B------:R-:W-:Y:S01]  /*6480*/  VIADD R23, R21, 0x4 ;  /* 0x0000000415177836 */ /* 0x000fe20000000000 */
[----:B------:R-:W-:Y:S01]  /*6490*/  SEL R20, R20, RZ, !P1 ;  /* 0x000000ff14147207 */ /* 0x000fe20004800000 */
[----:B------:R-:W-:Y:S01]  /*64a0*/  IMAD.MOV.U32 R25, RZ, RZ, 0x1 ;  /* 0x00000001ff197424 */ /* 0x000fe200078e00ff */
[----:B------:R-:W-:Y:S02]  /*64b0*/  ISETP.NE.AND.EX P4, PT, R30, RZ, PT, P4 ;  /* 0x000000ff1e00720c */ /* 0x000fe40003f85340 */
[----:B------:R-:W-:Y:S02]  /*64c0*/  ISETP.EQ.U32.AND P2, PT, R26, R29, PT ;  /* 0x0000001d1a00720c */ /* 0x000fe40003f42070 */
[----:B------:R-:W-:Y:S01]  /*64d0*/  ISETP.NE.AND P6, PT, R6, R8, PT ;  /* 0x000000080600720c */ /* 0x000fe20003fc5270 */
[----:B----4-:R-:W-:Y:S01]  /*64e0*/  IMAD.IADD R20, R7, 0x1, R20 ;  /* 0x0000000107147824 */ /* 0x010fe200078e0214 */
[----:B-1----:R-:W-:-:S02]  /*64f0*/  SEL R0, RZ, 0x1, P4 ;  /* 0x00000001ff007807 */ /* 0x002fc40002000000 */
[----:B------:R-:W-:Y:S02]  /*6500*/  SEL R47, R47, RZ, P4 ;  /* 0x000000ff2f2f7207 */ /* 0x000fe40002000000 */
[----:B------:R-:W-:Y:S02]  /*6510*/  ISETP.EQ.OR.EX P2, PT, R30, RZ, P6, P2 ;  /* 0x000000ff1e00720c */ /* 0x000fe40003742720 */
[----:B-----5:R-:W-:-:S04]  /*6520*/  @P5 ISETP.NE.AND P3, PT, R18, R2, PT ;  /* 0x000000021200520c */ /* 0x020fc80003f65270 */
[----:B------:R-:W-:Y:S02]  /*6530*/  @P5 SEL R25, RZ, 0x1, !P3 ;  /* 0x00000001ff195807 */ /* 0x000fe40005800000 */
[----:B------:R-:W-:Y:S01]  /*6540*/  ISETP.EQ.U32.AND P3, PT, R26, R23, PT ;  /* 0x000000171a00720c */ /* 0x000fe20003f62070 */
[----:B------:R-:W-:Y:S01]  /*6550*/  VIADD R23, R21, 0x7 ;  /* 0x0000000715177836 */ /* 0x000fe20000000000 */
[----:B------:R-:W-:Y:S02]  /*6560*/  @P5 SEL R0, R0, R25, !P4 ;  /* 0x0000001900005207 */ /* 0x000fe40006000000 */
[----:B------:R-:W-:Y:S02]  /*6570*/  SEL R47, R47, RZ, P5 ;  /* 0x000000ff2f2f7207 */ /* 0x000fe40002800000 */
[----:B------:R-:W-:Y:S01]  /*6580*/  ISETP.EQ.U32.AND P4, PT, R26, R23, PT ;  /* 0x000000171a00720c */ /* 0x000fe20003f82070 */
[----:B------:R-:W-:Y:S01]  /*6590*/  VIADD R23, R21, 0x8 ;  /* 0x0000000815177836 */ /* 0x000fe20000000000 */
[----:B------:R-:W-:-:S02]  /*65a0*/  SEL R20, R20, RZ, !P2 ;  /* 0x000000ff14147207 */ /* 0x000fc40005000000 */
[----:B------:R-:W-:Y:S02]  /*65b0*/  ISETP.NE.AND P5, PT, R8, R10, PT ;  /* 0x0000000a0800720c */ /* 0x000fe40003fa5270 */
[----:B------:R-:W-:Y:S01]  /*65c0*/  ISETP.NE.AND P6, PT, R14, R16, PT ;  /* 0x000000100e00720c */ /* 0x000fe20003fc5270 */
[----:B------:R-:W-:Y:S01]  /*65d0*/  IMAD.IADD R20, R9, 0x1, R20 ;  /* 0x0000000109147824 */ /* 0x000fe200078e0214 */
[----:B------:R-:W-:Y:S02]  /*65e0*/  ISETP.EQ.OR.EX P3, PT, R30, RZ, P5, P3 ;  /* 0x000000ff1e00720c */ /* 0x000fe40002f62730 */
[----:B------:R-:W-:Y:S01]  /*65f0*/  ISETP.EQ.U32.AND P5, PT, R26, R23, PT ;  /* 0x000000171a00720c */ /* 0x000fe20003fa2070 */
[----:B------:R-:W-:Y:S01]  /*6600*/  VIADD R23, R21, 0x5 ;  /* 0x0000000515177836 */ /* 0x000fe20000000000 */
[----:B------:R-:W-:Y:S02]  /*6610*/  ISETP.EQ.OR.EX P4, PT, R30, RZ, P6, P4 ;  /* 0x000000ff1e00720c */ /* 0x000fe40003782740 */
[----:B------:R-:W-:-:S02]  /*6620*/  ISETP.NE.AND P6, PT, R16, R27, PT ;  /* 0x0000001b1000720c */ /* 0x000fc40003fc5270 */
[----:B------:R-:W-:Y:S02]  /*6630*/  SEL R20, R20, RZ, !P3 ;  /* 0x000000ff14147207 */ /* 0x000fe40005800000 */
[----:B------:R-:W-:Y:S02]  /*6640*/  P2R R22, PR, RZ, 0x4 ;  /* 0x00000004ff167803 */ /* 0x000fe40000000000 */
[----:B------:R-:W-:Y:S02]  /*6650*/  ISETP.EQ.OR.EX P5, PT, R30, RZ, P6, P5 ;  /* 0x000000ff1e00720c */ /* 0x000fe400037a2750 */
[----:B------:R-:W-:Y:S02]  /*6660*/  ISETP.EQ.U32.AND P6, PT, R26, R23, PT ;  /* 0x000000171a00720c */ /* 0x000fe40003fc2070 */
[----:B------:R-:W-:Y:S01]  /*6670*/  ISETP.NE.AND P2, PT, R10, R12, PT ;  /* 0x0000000c0a00720c */ /* 0x000fe20003f45270 */
[----:B------:R-:W-:Y:S01]  /*6680*/  IMAD.IADD R20, R11, 0x1, R20 ;  /* 0x000000010b147824 */ /* 0x000fe200078e0214 */
[----:B------:R-:W-:-:S02]  /*6690*/  SEL R25, RZ, 0x1, !P0 ;  /* 0x00000001ff197807 */ /* 0x000fc40004000000 */
[----:B------:R-:W-:-:S04]  /*66a0*/  ISETP.EQ.OR.EX P6, PT, R30, RZ, P2, P6 ;  /* 0x000000ff1e00720c */ /* 0x000fc800017c2760 */
[----:B------:R-:W-:Y:S02]  /*66b0*/  SEL R23, RZ, 0x1, !P6 ;  /* 0x00000001ff177807 */ /* 0x000fe40007000000 */
[----:B------:R-:W-:Y:S02]  /*66c0*/  SEL R20, R20, RZ, !P6 ;  /* 0x000000ff14147207 */ /* 0x000fe40007000000 */
[----:B------:R-:W-:Y:S02]  /*66d0*/  IADD3 R25, P6, PT, R25, R0, RZ ;  /* 0x0000000019197210 */ /* 0x000fe40007fde0ff */
[----:B------:R-:W-:Y:S01]  /*66e0*/  SEL R32, RZ, 0x1, !P1 ;  /* 0x00000001ff207807 */ /* 0x000fe20004800000 */
[----:B------:R-:W-:Y:S02]  /*66f0*/  VIADD R21, R21, 0x6 ;  /* 0x0000000615157836 */ /* 0x000fe40000000000 */
[----:B------:R-:W-:Y:S01]  /*6700*/  IMAD.X R31, RZ, RZ, R47, P6 ;  /* 0x000000ffff1f7224 */ /* 0x000fe200030e062f */
[----:B------:R-:W-:-:S02]  /*6710*/  IADD3 R32, P6, PT, R25, R32, RZ ;  /* 0x0000002019207210 */ /* 0x000fc40007fde0ff */
[----:B------:R-:W-:-:S03]  /*6720*/  ISETP.NE.AND P2, PT, R12, R14, PT ;  /* 0x0000000e0c00720c */ /* 0x000fc60003f45270 */
[----:B------:R-:W-:Y:S01]  /*6730*/  IMAD.X R33, RZ, RZ, R31, P6 ;  /* 0x000000ffff217224 */ /* 0x000fe200030e061f */
[----:B------:R-:W-:Y:S01]  /*6740*/  ISETP.EQ.U32.AND P6, PT, R26, R21, PT ;  /* 0x000000151a00720c */ /* 0x000fe20003fc2070 */
[----:B------:R-:W-:-:S03]  /*6750*/  IMAD.IADD R20, R13, 0x1, R20 ;  /* 0x000000010d147824 */ /* 0x000fc600078e0214 */
[----:B------:R-:W-:-:S04]  /*6760*/  ISETP.EQ.OR.EX P6, PT, R30, RZ, P2, P6 ;  /* 0x000000ff1e00720c */ /* 0x000fc800017c2760 */
[----:B------:R-:W-:Y:S02]  /*6770*/  SEL R20, R20, RZ, !P6 ;  /* 0x000000ff14147207 */ /* 0x000fe40007000000 */
[----:B------:R-:W-:-:S03]  /*6780*/  ISETP.NE.AND P2, PT, R22, RZ, PT ;  /* 0x000000ff1600720c */ /* 0x000fc60003f45270 */
[----:B------:R-:W-:Y:S01]  /*6790*/  IMAD.IADD R20, R15, 0x1, R20 ;  /* 0x000000010f147824 */ /* 0x000fe200078e0214 */
[----:B------:R-:W-:Y:S02]  /*67a0*/  SEL R25, RZ, 0x1, !P2 ;  /* 0x00000001ff197807 */ /* 0x000fe40005000000 */
[----:B------:R-:W-:Y:S02]  /*67b0*/  SEL R21, RZ, 0x1, !P6 ;  /* 0x00000001ff157807 */ /* 0x000fe40007000000 */
[----:B------:R-:W-:Y:S02]  /*67c0*/  SEL R20, R20, RZ, !P4 ;  /* 0x000000ff14147207 */ /* 0x000fe40006000000 */
[----:B------:R-:W-:Y:S02]  /*67d0*/  IADD3 R34, P6, PT, R32, R25, RZ ;  /* 0x0000001920227210 */ /* 0x000fe40007fde0ff */
[----:B------:R-:W-:Y:S01]  /*67e0*/  SEL R25, RZ, 0x1, !P3 ;  /* 0x00000001ff197807 */ /* 0x000fe20005800000 */
[----:B------:R-:W-:-:S02]  /*67f0*/  IMAD.IADD R20, R17, 0x1, R20 ;  /* 0x0000000111147824 */ /* 0x000fc400078e0214 */
[----:B------:R-:W-:Y:S01]  /*6800*/  IMAD.X R35, RZ, RZ, R33, P6 ;  /* 0x000000ffff237224 */ /* 0x000fe200030e0621 */
[----:B------:R-:W-:Y:S02]  /*6810*/  IADD3 R36, P6, PT, R34, R25, RZ ;  /* 0x0000001922247210 */ /* 0x000fe40007fde0ff */
[----:B------:R-:W-:-:S03]  /*6820*/  SEL R20, R20, RZ, !P5 ;  /* 0x000000ff14147207 */ /* 0x000fc60006800000 */
[----:B------:R-:W-:Y:S01]  /*6830*/  IMAD.X R37, RZ, RZ, R35, P6 ;  /* 0x000000ffff257224 */ /* 0x000fe200030e0623 */
[----:B------:R-:W-:Y:S01]  /*6840*/  IADD3 R38, P6, PT, R36, R23, RZ ;  /* 0x0000001724267210 */ /* 0x000fe20007fde0ff */
[----:B------:R-:W-:Y:S01]  /*6850*/  IMAD.IADD R20, R19, 0x1, R20 ;  /* 0x0000000113147824 */ /* 0x000fe200078e0214 */
[----:B------:R-:W-:-:S03]  /*6860*/  SEL R23, RZ, 0x1, !P4 ;  /* 0x00000001ff177807 */ /* 0x000fc60006000000 */
[----:B------:R-:W-:Y:S01]  /*6870*/  IMAD.X R39, RZ, RZ, R37, P6 ;  /* 0x000000ffff277224 */ /* 0x000fe200030e0625 */
[----:B------:R-:W-:Y:S01]  /*6880*/  IADD3 R40, P6, PT, R38, R21, RZ ;  /* 0x0000001526287210 */ /* 0x000fe20007fde0ff */
[----:B------:R-:W0:Y:S01]  /*6890*/  SHFL.UP PT, R19, R20, 0x1, RZ ;  /* 0x0420000014137989 */ /* 0x000e2200000e00ff */
[----:B------:R-:W-:Y:S02]  /*68a0*/  SEL R21, RZ, 0x1, !P5 ;  /* 0x00000001ff157807 */ /* 0x000fe40006800000 */
[----:B------:R-:W-:Y:S01]  /*68b0*/  IADD3 R42, P5, PT, R40, R23, RZ ;  /* 0x00000017282a7210 */ /* 0x000fe20007fbe0ff */
[----:B------:R-:W-:-:S04]  /*68c0*/  IMAD.X R41, RZ, RZ, R39, P6 ;  /* 0x000000ffff297224 */ /* 0x000fc800030e0627 */
[----:B------:R-:W-:Y:S01]  /*68d0*/  IMAD.X R43, RZ, RZ, R41, P5 ;  /* 0x000000ffff2b7224 */ /* 0x000fe200028e0629 */
[----:B------:R-:W-:-:S05]  /*68e0*/  IADD3 R24, P5, PT, R42, R21, RZ ;  /* 0x000000152a187210 */ /* 0x000fca0007fbe0ff */
[----:B------:R-:W-:Y:S01]  /*68f0*/  IMAD.X R25, RZ, RZ, R43, P5 ;  /* 0x000000ffff197224 */ /* 0x000fe200028e062b */
[----:B------:R-:W-:-:S04]  /*6900*/  ISETP.NE.U32.AND P5, PT, R24, RZ, PT ;  /* 0x000000ff1800720c */ /* 0x000fc80003fa5070 */
[----:B------:R-:W-:-:S04]  /*6910*/  ISETP.NE.AND.EX P5, PT, R25, RZ, PT, P5 ;  /* 0x000000ff1900720c */ /* 0x000fc80003fa5350 */
[----:B0-----:R-:W-:Y:S02]  /*6920*/  SEL R23, R19, RZ, !P5 ;  /* 0x000000ff13177207 */ /* 0x001fe40006800000 */
[----:B------:R-:W0:Y:S01]  /*6930*/  S2R R19, SR_LANEID ;  /* 0x0000000000137919 */ /* 0x000e220000000000 */
[----:B------:R-:W1:Y:S04]  /*6940*/  SHFL.UP PT, R21, R24, 0x1, RZ ;  /* 0x0420000018157989 */ /* 0x000e6800000e00ff */
[----:B------:R-:W2:Y:S01]  /*6950*/  SHFL.UP PT, R22, R25, 0x1, RZ ;  /* 0x0420000019167989 */ /* 0x000ea200000e00ff */
[----:B0-----:R-:W-:-:S04]  /*6960*/  ISETP.GE.AND P5, PT, R19, 0x1, PT ;  /* 0x000000011300780c */ /* 0x001fc80003fa6270 */
[----:B------:R-:W-:-:S05]  /*6970*/  SEL R23, R23, RZ, P5 ;  /* 0x000000ff17177207 */ /* 0x000fca0002800000 */
[----:B------:R-:W-:-:S05]  /*6980*/  IMAD.IADD R23, R20, 0x1, R23 ;  /* 0x0000000114177824 */ /* 0x000fca00078e0217 */
[----:B------:R-:W0:Y:S01]  /*6990*/  SHFL.UP PT, R20, R23, 0x2, RZ ;  /* 0x0440000017147989 */ /* 0x000e2200000e00ff */
[----:B-1----:R-:W-:Y:S02]  /*69a0*/  SEL R21, R21, RZ, P5 ;  /* 0x000000ff15157207 */ /* 0x002fe40002800000 */
[----:B--2---:R-:W-:Y:S02]  /*69b0*/  SEL R22, R22, RZ, P5 ;  /* 0x000000ff16167207 */ /* 0x004fe40002800000 */
[----:B------:R-:W-:-:S05]  /*69c0*/  IADD3 R29, P5, PT, R21, R24, RZ ;  /* 0x00000018151d7210 */ /* 0x000fca0007fbe0ff */
[----:B------:R-:W-:Y:S01]  /*69d0*/  IMAD.X R28, R22, 0x1, R25, P5 ;  /* 0x00000001161c7824 */ /* 0x000fe200028e0619 */
[----:B------:R-:W-:-:S04]  /*69e0*/  ISETP.NE.U32.AND P5, PT, R29, RZ, PT ;  /* 0x000000ff1d00720c */ /* 0x000fc80003fa5070 */
[----:B------:R-:W-:Y:S01]  /*69f0*/  ISETP.NE.AND.EX P5, PT, R28, RZ, PT, P5 ;  /* 0x000000ff1c00720c */ /* 0x000fe20003fa5350 */
[----:B------:R-:W1:Y:S03]  /*6a00*/  SHFL.UP PT, R21, R28, 0x2, RZ ;  /* 0x044000001c157989 */ /* 0x000e6600000e00ff */
[----:B0-----:R-:W-:Y:S02]  /*6a10*/  SEL R22, R20, RZ, !P5 ;  /* 0x000000ff14167207 */ /* 0x001fe40006800000 */
[----:B------:R-:W0:Y:S01]  /*6a20*/  SHFL.UP PT, R20, R29, 0x2, RZ ;  /* 0x044000001d147989 */ /* 0x000e2200000e00ff */
[----:B------:R-:W-:-:S04]  /*6a30*/  ISETP.GE.AND P5, PT, R19, 0x2, PT ;  /* 0x000000021300780c */ /* 0x000fc80003fa6270 */
[----:B------:R-:W-:-:S05]  /*6a40*/  SEL R22, R22, RZ, P5 ;  /* 0x000000ff16167207 */ /* 0x000fca0002800000 */
[----:B------:R-:W-:Y:S01]  /*6a50*/  IMAD.IADD R22, R23, 0x1, R22 ;  /* 0x0000000117167824 */ /* 0x000fe200078e0216 */
[----:B-1----:R-:W-:Y:S02]  /*6a60*/  SEL R21, R21, RZ, P5 ;  /* 0x000000ff15157207 */ /* 0x002fe40002800000 */
        /* <DEDUP_REMOVED lines=32> */
[----:B------:R-:W1:Y:S01]  /*6c70*/  SHFL.UP PT, R21, R24, 0x10, RZ ;  /* 0x0600000018157989 */ /* 0x000e6200000e00ff */
[----:B------:R-:W2:Y:S02]  /*6c80*/  S2R R44, SR_TID.X ;  /* 0x00000000002c7919 */ /* 0x000ea40000002100 */
[----:B0-----:R-:W-:Y:S02]  /*6c90*/  SEL R23, R20, RZ, !P5 ;  /* 0x000000ff14177207 */ /* 0x001fe40006800000 */
[----:B------:R-:W0:Y:S01]  /*6ca0*/  SHFL.UP PT, R20, R25, 0x10, RZ ;  /* 0x0600000019147989 */ /* 0x000e2200000e00ff */
[----:B------:R-:W-:-:S04]  /*6cb0*/  ISETP.GE.AND P5, PT, R19, 0x10, PT ;  /* 0x000000101300780c */ /* 0x000fc80003fa6270 */
[----:B------:R-:W-:Y:S02]  /*6cc0*/  SEL R23, R23, RZ, P5 ;  /* 0x000000ff17177207 */ /* 0x000fe40002800000 */
[----:B-1----:R-:W-:-:S03]  /*6cd0*/  SEL R21, R21, RZ, P5 ;  /* 0x000000ff15157207 */ /* 0x002fc60002800000 */
[----:B------:R-:W-:Y:S01]  /*6ce0*/  IMAD.IADD R45, R22, 0x1, R23 ;  /* 0x00000001162d7824 */ /* 0x000fe200078e0217 */
[----:B0-----:R-:W-:Y:S02]  /*6cf0*/  SEL R20, R20, RZ, P5 ;  /* 0x000000ff14147207 */ /* 0x001fe40002800000 */
[----:B------:R-:W-:Y:S02]  /*6d00*/  ISETP.NE.AND P5, PT, R19, 0x1f, PT ;  /* 0x0000001f1300780c */ /* 0x000fe40003fa5270 */
[----:B------:R-:W-:Y:S02]  /*6d10*/  IADD3 R20, P6, PT, R20, R25, RZ ;  /* 0x0000001914147210 */ /* 0x000fe40007fde0ff */
[----:B--2---:R-:W-:-:S03]  /*6d20*/  SHF.R.U32.HI R46, RZ, 0x5, R44 ;  /* 0x00000005ff2e7819 */ /* 0x004fc6000001162c */
[----:B------:R-:W-:-:S06]  /*6d30*/  IMAD.X R21, R21, 0x1, R24, P6 ;  /* 0x0000000115157824 */ /* 0x000fcc00030e0618 */
[----:B------:R-:W-:-:S05]  /*6d40*/  @!P5 LEA R48, R46, UR4, 0x4 ;  /* 0x000000042e30dc11 */ /* 0x000fca000f8e20ff */
[----:B------:R-:W-:Y:S04]  /*6d50*/  @!P5 STS.64 [R48], R20 ;  /* 0x000000143000d388 */ /* 0x000fe80000000a00 */
[----:B------:R-:W-:Y:S01]  /*6d60*/  @!P5 STS [R48+0x8], R45 ;  /* 0x0000082d3000d388 */ /* 0x000fe20000000800 */
[----:B------:R-:W-:Y:S06]  /*6d70*/  BAR.SYNC.DEFER_BLOCKING 0x0 ;  /* 0x0000000000007b1d */ /* 0x000fec0000010000 */
[----:B------:R-:W-:Y:S04]  /*6d80*/  LDS.64 R22, [UR4+0x10] ;  /* 0x00001004ff167984 */ /* 0x000fe80008000a00 */
[----:B------:R-:W0:Y:S04]  /*6d90*/  LDS.64 R24, [UR4] ;  /* 0x00000004ff187984 */ /* 0x000e280008000a00 */
[----:B------:R-:W1:Y:S01]  /*6da0*/  LDS.64 R28, [UR4+0x20] ;  /* 0x00002004ff1c7984 */ /* 0x000e620008000a00 */
[----:B0-----:R-:W-:-:S05]  /*6db0*/  IADD3 R53, P5, PT, R24, R22, RZ ;  /* 0x0000001618357210 */ /* 0x001fca0007fbe0ff */
[----:B------:R-:W-:Y:S01]  /*6dc0*/  IMAD.X R55, R25, 0x1, R23, P5 ;  /* 0x0000000119377824 */ /* 0x000fe200028e0617 */
[----:B------:R-:W-:Y:S02]  /*6dd0*/  ISETP.NE.U32.AND P5, PT, R22, RZ, PT ;  /* 0x000000ff1600720c */ /* 0x000fe40003fa5070 */
[----:B------:R-:W0:Y:S02]  /*6de0*/  LDS R22, [UR4+0x8] ;  /* 0x00000804ff167984 */ /* 0x000e240008000800 */
[----:B------:R-:W-:Y:S02]  /*6df0*/  ISETP.NE.AND.EX P5, PT, R23, RZ, PT, P5 ;  /* 0x000000ff1700720c */ /* 0x000fe40003fa5350 */
[----:B------:R-:W2:Y:S01]  /*6e00*/  LDS R23, [UR4+0x18] ;  /* 0x00001804ff177984 */ /* 0x000ea20008000800 */
[----:B-1----:R-:W-:-:S05]  /*6e10*/  IADD3 R51, P6, PT, R28, R53, RZ ;  /* 0x000000351c337210 */ /* 0x002fca0007fde0ff */
[----:B------:R-:W-:Y:S01]  /*6e20*/  IMAD.X R49, R29, 0x1, R55, P6 ;  /* 0x000000011d317824 */ /* 0x000fe200030e0637 */
[----:B------:R-:W-:-:S04]  /*6e30*/  ISETP.NE.AND P6, PT, R46, 0x2, PT ;  /* 0x000000022e00780c */ /* 0x000fc80003fc5270 */
[----:B------:R-:W-:Y:S02]  /*6e40*/  SEL R48, R53, R24, !P6 ;  /* 0x0000001835307207 */ /* 0x000fe40007000000 */
[----:B------:R-:W-:Y:S02]  /*6e50*/  SEL R50, R55, R25, !P6 ;  /* 0x0000001937327207 */ /* 0x000fe40007000000 */
[----:B------:R-:W1:Y:S01]  /*6e60*/  LDS R25, [UR4+0x28] ;  /* 0x00002804ff197984 */ /* 0x000e620008000800 */
[----:B0-----:R-:W-:Y:S02]  /*6e70*/  SEL R24, R22, RZ, !P5 ;  /* 0x000000ff16187207 */ /* 0x001fe40006800000 */
[----:B------:R-:W-:-:S03]  /*6e80*/  ISETP.NE.U32.AND P5, PT, R28, RZ, PT ;  /* 0x000000ff1c00720c */ /* 0x000fc60003fa5070 */
[----:B--2---:R-:W-:Y:S01]  /*6e90*/  IMAD.IADD R23, R23, 0x1, R24 ;  /* 0x0000000117177824 */ /* 0x004fe200078e0218 */
[----:B------:R-:W-:-:S04]  /*6ea0*/  ISETP.NE.AND.EX P5, PT, R29, RZ, PT, P5 ;  /* 0x000000ff1d00720c */ /* 0x000fc80003fa5350 */
[C---:B------:R-:W-:Y:S02]  /*6eb0*/  SEL R24, R23.reuse, R22, !P6 ;  /* 0x0000001617187207 */ /* 0x040fe40007000000 */
[----:B------:R-:W-:Y:S02]  /*6ec0*/  SEL R28, R23, RZ, !P5 ;  /* 0x000000ff171c7207 */ /* 0x000fe40006800000 */
[----:B------:R-:W0:Y:S01]  /*6ed0*/  LDS.64 R22, [UR4+0x30] ;  /* 0x00003004ff167984 */ /* 0x000e220008000a00 */
[----:B------:R-:W-:Y:S02]  /*6ee0*/  ISETP.NE.AND P5, PT, R46, 0x3, PT ;  /* 0x000000032e00780c */ /* 0x000fe40003fa5270 */
[----:B-1----:R-:W-:Y:S02]  /*6ef0*/  IMAD.IADD R25, R25, 0x1, R28 ;  /* 0x0000000119197824 */ /* 0x002fe400078e021c */
[----:B------:R-:W-:Y:S02]  /*6f00*/  SEL R48, R51, R48, !P5 ;  /* 0x0000003033307207 */ /* 0x000fe40006800000 */
[----:B------:R-:W-:-:S02]  /*6f10*/  SEL R50, R49, R50, !P5 ;  /* 0x0000003231327207 */ /* 0x000fc40006800000 */
[----:B------:R-:W-:Y:S02]  /*6f20*/  SEL R24, R25, R24, !P5 ;  /* 0x0000001819187207 */ /* 0x000fe40006800000 */
[----:B0-----:R-:W-:-:S04]  /*6f30*/  ISETP.NE.U32.AND P5, PT, R22, RZ, PT ;  /* 0x000000ff1600720c */ /* 0x001fc80003fa5070 */
[----:B------:R-:W-:Y:S02]  /*6f40*/  ISETP.NE.AND.EX P5, PT, R23, RZ, PT, P5 ;  /* 0x000000ff1700720c */ /* 0x000fe40003fa5350 */
[----:B------:R-:W-:Y:S02]  /*6f50*/  IADD3 R51, P6, PT, R22, R51, RZ ;  /* 0x0000003316337210 */ /* 0x000fe40007fde0ff */
[----:B------:R-:W-:Y:S02]  /*6f60*/  SEL R28, R25, RZ, !P5 ;  /* 0x000000ff191c7207 */ /* 0x000fe40006800000 */
[----:B------:R-:W0:Y:S01]  /*6f70*/  LDS R25, [UR4+0x38] ;  /* 0x00003804ff197984 */ /* 0x000e220008000800 */
[----:B------:R-:W-:-:S03]  /*6f80*/  IMAD.X R53, R23, 0x1, R49, P6 ;  /* 0x0000000117357824 */ /* 0x000fc600030e0631 */
[----:B------:R-:W1:Y:S01]  /*6f90*/  LDS.64 R22, [UR4+0x40] ;  /* 0x00004004ff167984 */ /* 0x000e620008000a00 */
[----:B------:R-:W-:-:S04]  /*6fa0*/  ISETP.NE.AND P5, PT, R46, 0x4, PT ;  /* 0x000000042e00780c */ /* 0x000fc80003fa5270 */
[----:B------:R-:W-:Y:S02]  /*6fb0*/  SEL R48, R51, R48, !P5 ;  /* 0x0000003033307207 */ /* 0x000fe40006800000 */
[----:B------:R-:W-:Y:S01]  /*6fc0*/  SEL R50, R53, R50, !P5 ;  /* 0x0000003235327207 */ /* 0x000fe20006800000 */
[----:B0-----:R-:W-:-:S05]  /*6fd0*/  IMAD.IADD R25, R25, 0x1, R28 ;  /* 0x0000000119197824 */ /* 0x001fca00078e021c */
[----:B------:R-:W-:Y:S02]  /*6fe0*/  SEL R24, R25, R24, !P5 ;  /* 0x0000001819187207 */ /* 0x000fe40006800000 */
[----:B-1----:R-:W-:-:S04]  /*6ff0*/  ISETP.NE.U32.AND P5, PT, R22, RZ, PT ;  /* 0x000000ff1600720c */ /* 0x002fc80003fa5070 */
        /* <DEDUP_REMOVED lines=12> */
[----:B------:R-:W-:-:S04]  /*70c0*/  ISETP.NE.AND.EX P5, PT, R23, RZ, PT, P5 ;  /* 0x000000ff1700720c */ /* 0x000fc80003fa5350 */
[----:B------:R-:W-:Y:S02]  /*70d0*/  SEL R28, R25, RZ, !P5 ;  /* 0x000000ff191c7207 */ /* 0x000fe40006800000 */
[----:B------:R-:W0:Y:S01]  /*70e0*/  LDS R25, [UR4+0x58] ;  /* 0x00005804ff197984 */ /* 0x000e220008000800 */
[----:B------:R-:W-:-:S05]  /*70f0*/  IADD3 R49, P6, PT, R22, R49, RZ ;  /* 0x0000003116317210 */ /* 0x000fca0007fde0ff */
[----:B------:R-:W-:Y:S02]  /*7100*/  IMAD.X R51, R23, 0x1, R29, P6 ;  /* 0x0000000117337824 */ /* 0x000fe400030e061d */
[----:B------:R-:W1:Y:S01]  /*7110*/  LDS.64 R22, [UR4+0x60] ;  /* 0x00006004ff167984 */ /* 0x000e620008000a00 */
[----:B------:R-:W-:-:S03]  /*7120*/  ISETP.NE.AND P5, PT, R46, 0x6, PT ;  /* 0x000000062e00780c */ /* 0x000fc60003fa5270 */
[----:B------:R-:W-:Y:S01]  /*7130*/  SHFL.UP PT, R20, R20, 0x1, RZ ;  /* 0x0420000014147989 */ /* 0x000fe200000e00ff */
[----:B------:R-:W-:Y:S01]  /*7140*/  SEL R50, R51, R50, !P5 ;  /* 0x0000003233327207 */ /* 0x000fe20006800000 */
[----:B0-----:R-:W-:Y:S01]  /*7150*/  IMAD.IADD R25, R25, 0x1, R28 ;  /* 0x0000000119197824 */ /* 0x001fe200078e021c */
[----:B------:R-:W-:Y:S02]  /*7160*/  SEL R28, R49, R48, !P5 ;  /* 0x00000030311c7207 */ /* 0x000fe40006800000 */
[----:B------:R-:W0:Y:S01]  /*7170*/  LDS R48, [UR4+0x68] ;  /* 0x00006804ff307984 */ /* 0x000e220008000800 */
[----:B-1----:R-:W-:-:S05]  /*7180*/  IADD3 R49, P6, PT, R22, R49, RZ ;  /* 0x0000003116317210 */ /* 0x002fca0007fde0ff */
[----:B------:R-:W-:Y:S01]  /*7190*/  IMAD.X R29, R23, 0x1, R51, P6 ;  /* 0x00000001171d7824 */ /* 0x000fe200030e0633 */
[----:B------:R-:W-:Y:S02]  /*71a0*/  SEL R51, R25, R24, !P5 ;  /* 0x0000001819337207 */ /* 0x000fe40006800000 */
[----:B------:R-:W-:Y:S01]  /*71b0*/  ISETP.NE.U32.AND P5, PT, R22, RZ, PT ;  /* 0x000000ff1600720c */ /* 0x000fe20003fa5070 */
[----:B------:R-:W1:Y:S03]  /*71c0*/  SHFL.UP PT, R21, R21, 0x1, RZ ;  /* 0x0420000015157989 */ /* 0x000e6600000e00ff */
[----:B------:R-:W-:-:S04]  /*71d0*/  ISETP.NE.AND.EX P5, PT, R23, RZ, PT, P5 ;  /* 0x000000ff1700720c */ /* 0x000fc80003fa5350 */
[----:B------:R-:W-:Y:S02]  /*71e0*/  SEL R25, R25, RZ, !P5 ;  /* 0x000000ff19197207 */ /* 0x000fe40006800000 */
[----:B------:R-:W-:Y:S02]  /*71f0*/  ISETP.NE.AND P5, PT, R46, 0x7, PT ;  /* 0x000000072e00780c */ /* 0x000fe40003fa5270 */
[----:B------:R-:W-:Y:S02]  /*7200*/  ISETP.GE.U32.AND P6, PT, R44, 0x20, PT ;  /* 0x000000202c00780c */ /* 0x000fe40003fc6070 */
[----:B------:R-:W-:Y:S02]  /*7210*/  SEL R22, R49, R28, !P5 ;  /* 0x0000001c31167207 */ /* 0x000fe40006800000 */
[----:B------:R-:W-:Y:S01]  /*7220*/  SEL R23, R29, R50, !P5 ;  /* 0x000000321d177207 */ /* 0x000fe20006800000 */
[----:B0-----:R-:W-:-:S05]  /*7230*/  IMAD.IADD R48, R48, 0x1, R25 ;  /* 0x0000000130307824 */ /* 0x001fca00078e0219 */
[----:B------:R-:W-:Y:S02]  /*7240*/  SEL R51, R48, R51, !P5 ;  /* 0x0000003330337207 */ /* 0x000fe40006800000 */
[----:B------:R-:W-:Y:S02]  /*7250*/  ISETP.NE.AND P5, PT, R19, RZ, PT ;  /* 0x000000ff1300720c */ /* 0x000fe40003fa5270 */
[----:B------:R-:W-:Y:S02]  /*7260*/  SEL R22, R22, RZ, P6 ;  /* 0x000000ff16167207 */ /* 0x000fe40003000000 */
[----:B------:R-:W-:Y:S02]  /*7270*/  SEL R25, R20, RZ, P5 ;  /* 0x000000ff14197207 */ /* 0x000fe40002800000 */
[----:B------:R-:W-:Y:S02]  /*7280*/  SEL R19, R23, RZ, P6 ;  /* 0x000000ff17137207 */ /* 0x000fe40003000000 */
[----:B-1----:R-:W-:-:S02]  /*7290*/  SEL R28, R21, RZ, P5 ;  /* 0x000000ff151c7207 */ /* 0x002fc40002800000 */
[----:B------:R-:W-:Y:S01]  /*72a0*/  IADD3 R25, P6, PT, R25, R22, RZ ;  /* 0x0000001619197210 */ /* 0x000fe20007fde0ff */
[----:B------:R-:W0:Y:S04]  /*72b0*/  SHFL.UP PT, R45, R45, 0x1, RZ ;  /* 0x042000002d2d7989 */ /* 0x000e2800000e00ff */
[----:B------:R-:W-:Y:S01]  /*72c0*/  IMAD.X R28, R28, 0x1, R19, P6 ;  /* 0x000000011c1c7824 */ /* 0x000fe200030e0613 */
[----:B------:R-:W-:-:S04]  /*72d0*/  ISETP.GE.U32.AND P6, PT, R44, 0x20, PT ;  /* 0x000000202c00780c */ /* 0x000fc80003fc6070 */
[----:B------:R-:W-:Y:S02]  /*72e0*/  SEL R19, R51, RZ, P6 ;  /* 0x000000ff33137207 */ /* 0x000fe40003000000 */
[----:B------:R-:W-:-:S05]  /*72f0*/  IADD3 R23, P6, PT, R25, R0, RZ ;  /* 0x0000000019177210 */ /* 0x000fca0007fde0ff */
[----:B------:R-:W-:Y:S01]  /*7300*/  IMAD.X R22, R28, 0x1, R47, P6 ;  /* 0x000000011c167824 */ /* 0x000fe200030e062f */
[----:B------:R-:W-:-:S04]  /*7310*/  ISETP.NE.U32.AND P6, PT, R20, RZ, PT ;  /* 0x000000ff1400720c */ /* 0x000fc80003fc5070 */
[----:B------:R-:W-:-:S04]  /*7320*/  ISETP.NE.AND.EX P6, PT, R21, RZ, PT, P6 ;  /* 0x000000ff1500720c */ /* 0x000fc80003fc5360 */
[----:B------:R-:W-:-:S05]  /*7330*/  SEL R20, R19, RZ, !P6 ;  /* 0x000000ff13147207 */ /* 0x000fca0007000000 */
[----:B0-----:R-:W-:Y:S01]  /*7340*/  @P5 IMAD.IADD R19, R45, 0x1, R20 ;  /* 0x000000012d135824 */ /* 0x001fe200078e0214 */
[----:B------:R-:W-:-:S04]  /*7350*/  ISETP.NE.U32.AND P5, PT, R0, RZ, PT ;  /* 0x000000ff0000720c */ /* 0x000fc80003fa5070 */
[----:B------:R-:W-:-:S04]  /*7360*/  ISETP.NE.AND.EX P5, PT, R47, RZ, PT, P5 ;  /* 0x000000ff2f00720c */ /* 0x000fc80003fa5350 */
[----:B------:R-:W-:-:S05]  /*7370*/  SEL R20, R19, RZ, !P5 ;  /* 0x000000ff13147207 */ /* 0x000fca0006800000 */
[----:B------:R-:W-:-:S05]  /*7380*/  IMAD.IADD R3, R3, 0x1, R20 ;  /* 0x0000000103037824 */ /* 0x000fca00078e0214 */
[----:B------:R-:W-:-:S05]  /*7390*/  SEL R20, R3, RZ, !P0 ;  /* 0x000000ff03147207 */ /* 0x000fca0004000000 */
[----:B------:R-:W-:-:S05]  /*73a0*/  IMAD.IADD R5, R5, 0x1, R20 ;  /* 0x0000000105057824 */ /* 0x000fca00078e0214 */
[----:B------:R-:W-:-:S05]  /*73b0*/  SEL R20, R5, RZ, !P1 ;  /* 0x000000ff05147207 */ /* 0x000fca0004800000 */
[----:B------:R-:W-:-:S05]  /*73c0*/  IMAD.IADD R7, R7, 0x1, R20 ;  /* 0x0000000107077824 */ /* 0x000fca00078e0214 */
[----:B------:R-:W-:-:S05]  /*73d0*/  SEL R20, R7, RZ, !P2 ;  /* 0x000000ff07147207 */ /* 0x000fca0005000000 */
[----:B------:R-:W-:Y:S02]  /*73e0*/  IMAD.IADD R9, R9, 0x1, R20 ;  /* 0x0000000109097824 */ /* 0x000fe400078e0214 */
[----:B------:R-:W-:-:S03]  /*73f0*/  IMAD R44, R44, 0x9, RZ ;  /* 0x000000092c2c7824 */ /* 0x000fc600078e02ff */
[----:B------:R-:W-:Y:S01]  /*7400*/  SEL R20, R9, RZ, !P3 ;  /* 0x000000ff09147207 */ /* 0x000fe20005800000 */
[----:B------:R-:W-:Y:S01]  /*7410*/  VIADD R21, R44, 0x5 ;  /* 0x000000052c157836 */ /* 0x000fe20000000000 */
[----:B------:R-:W-:-:S03]  /*7420*/  ISETP.NE.AND P6, PT, R10, R12, PT ;  /* 0x0000000c0a00720c */ /* 0x000fc60003fc5270 */
[----:B------:R-:W-:-:S05]  /*7430*/  IMAD.IADD R11, R11, 0x1, R20 ;  /* 0x000000010b0b7824 */ /* 0x000fca00078e0214 */
[----:B------:R-:W-:Y:S02]  /*7440*/  SEL R20, R11, RZ, !P6 ;  /* 0x000000ff0b147207 */ /* 0x000fe40007000000 */
[----:B------:R-:W-:-:S04]  /*7450*/  ISETP.NE.U32.AND P6, PT, R26, R21, PT ;  /* 0x000000151a00720c */ /* 0x000fc80003fc5070 */
[----:B------:R-:W-:-:S04]  /*7460*/  ISETP.NE.AND.EX P6, PT, R30, RZ, PT, P6 ;  /* 0x000000ff1e00720c */ /* 0x000fc80003fc5360 */
[----:B------:R-:W-:Y:S02]  /*7470*/  SEL R44, R20, RZ, P6 ;  /* 0x000000ff142c7207 */ /* 0x000fe40003000000 */
[----:B------:R-:W0:Y:S01]  /*7480*/  LDS.64 R20, [UR4+0x70] ;  /* 0x00007004ff147984 */ /* 0x000e220008000a00 */
[----:B------:R-:W1:Y:S02]  /*7490*/  S2R R24, SR_TID.X ;  /* 0x0000000000187919 */ /* 0x000e640000002100 */
[----:B------:R-:W-:Y:S01]  /*74a0*/  IMAD.IADD R13, R13, 0x1, R44 ;  /* 0x000000010d0d7824 */ /* 0x000fe200078e022c */
[----:B------:R-:W-:-:S04]  /*74b0*/  ISETP.NE.AND P6, PT, R12, R14, PT ;  /* 0x0000000e0c00720c */ /* 0x000fc80003fc5270 */
[----:B------:R-:W-:Y:S02]  /*74c0*/  SEL R45, R13, RZ, !P6 ;  /* 0x000000ff0d2d7207 */ /* 0x000fe40007000000 */
[----:B0-----:R-:W-:-:S05]  /*74d0*/  IADD3 R44, P6, PT, R20, R49, RZ ;  /* 0x00000031142c7210 */ /* 0x001fca0007fde0ff */
[----:B------:R-:W-:Y:S01]  /*74e0*/  IMAD.X R29, R21, 0x1, R29, P6 ;  /* 0x00000001151d7824 */ /* 0x000fe200030e061d */
[----:B------:R-:W-:Y:S01]  /*74f0*/  ISETP.NE.U32.AND P6, PT, R20, RZ, PT ;  /* 0x000000ff1400720c */ /* 0x000fe20003fc5070 */
[----:B-1----:R-:W-:-:S03]  /*7500*/  IMAD R20, R24, 0x9, RZ ;  /* 0x0000000918147824 */ /* 0x002fc600078e02ff */
[----:B------:R-:W-:Y:S01]  /*7510*/  ISETP.NE.AND.EX P6, PT, R21, RZ, PT, P6 ;  /* 0x000000ff1500720c */ /* 0x000fe20003fc5360 */
[----:B------:R-:W-:-:S03]  /*7520*/  VIADD R21, R20, 0x6 ;  /* 0x0000000614157836 */ /* 0x000fc60000000000 */
[----:B------:R-:W-:Y:S02]  /*7530*/  SEL R20, R48, RZ, !P6 ;  /* 0x000000ff30147207 */ /* 0x000fe40007000000 */
[----:B------:R-:W-:Y:S02]  /*7540*/  ISETP.NE.U32.AND P6, PT, R26, R21, PT ;  /* 0x000000151a00720c */ /* 0x000fe40003fc5070 */
[----:B------:R-:W-:Y:S02]  /*7550*/  SEL R21, RZ, 0x1, !P0 ;  /* 0x00000001ff157807 */ /* 0x000fe40004000000 */
[----:B------:R-:W-:-:S03]  /*7560*/  ISETP.NE.AND.EX P6, PT, R30, RZ, PT, P6 ;  /* 0x000000ff1e00720c */ /* 0x000fc60003fc5360 */
[----:B------:R-:W-:Y:S01]  /*7570*/  IMAD.IADD R0, R21, 0x1, R0 ;  /* 0x0000000115007824 */ /* 0x000fe200078e0200 */
[----:B------:R-:W-:Y:S01]  /*7580*/  SEL R50, R45, RZ, P6 ;  /* 0x000000ff2d327207 */ /* 0x000fe20003000000 */
[----:B------:R-:W0:Y:S03]  /*7590*/  LDS R21, [UR4+0x78] ;  /* 0x00007804ff157984 */ /* 0x000e260008000800 */
[----:B------:R-:W-:-:S05]  /*75a0*/  IADD3 R0, P6, PT, R25, R0, RZ ;  /* 0x0000000019007210 */ /* 0x000fca0007fde0ff */
[----:B------:R-:W-:Y:S01]  /*75b0*/  IMAD.X R31, R28, 0x1, R31, P6 ;  /* 0x000000011c1f7824 */ /* 0x000fe200030e061f */
        /* <DEDUP_REMOVED lines=12> */
[----:B------:R-:W-:-:S04]  /*7680*/  ISETP.GE.U32.AND P6, PT, R44, 0x101, PT ;  /* 0x000001012c00780c */ /* 0x000fc80003fc6070 */
[----:B------:R-:W-:Y:S01]  /*7690*/  ISETP.GE.AND.EX P6, PT, R29, RZ, PT, P6 ;  /* 0x000000ff1d00720c */ /* 0x000fe20003fc6360 */
[----:B------:R-:W-:Y:S01]  /*76a0*/  IMAD.IADD R15, R15, 0x1, R50 ;  /* 0x000000010f0f7824 */ /* 0x000fe200078e0232 */
[----:B------:R-:W-:Y:S04]  /*76b0*/  BSSY.RECONVERGENT B0, `(.L_x_380) ;  /* 0x00000fb000007945 */ /* 0x000fe80003800200 */
[----:B------:R-:W-:Y:S01]  /*76c0*/  SEL R32, R15, RZ, !P4 ;  /* 0x000000ff0f207207 */ /* 0x000fe20006000000 */
[----:B0-----:R-:W-:-:S04]  /*76d0*/  IMAD.IADD R36, R21, 0x1, R20 ;  /* 0x0000000115247824 */ /* 0x001fc800078e0214 */
[----:B------:R-:W-:Y:S02]  /*76e0*/  IMAD.IADD R17, R17, 0x1, R32 ;  /* 0x0000000111117824 */ /* 0x000fe400078e0220 */
[----:B------:R-:W-:Y:S05]  /*76f0*/  @!P6 BRA `(.L_x_381) ;  /* 0x0000000400d8e947 */ /* 0x000fea0003800000 */
[----:B------:R-:W-:Y:S01]  /*7700*/  BAR.SYNC.DEFER_BLOCKING 0x0 ;  /* 0x0000000000007b1d */ /* 0x000fe20000010000 */
[----:B------:R-:W-:Y:S01]  /*7710*/  IMAD.MOV.U32 R33, RZ, RZ, 0x9 ;  /* 0x00000009ff217424 */ /* 0x000fe200078e00ff */
[----:B------:R-:W-:Y:S02]  /*7720*/  @P5 LEA R25, R25, UR4, 0x3 ;  /* 0x0000000419195c11 */ /* 0x000fe4000f8e18ff */
[----:B------:R-:W-:Y:S01]  /*7730*/  @P0 LEA R23, R23, UR4, 0x3 ;  /* 0x0000000417170c11 */ /* 0x000fe2000f8e18ff */
[-C--:B------:R-:W-:Y:S01]  /*7740*/  IMAD R21, R24, R33.reuse, 0x5 ;  /* 0x0000000518157424 */ /* 0x080fe200078e0221 */
[----:B------:R-:W-:Y:S01]  /*7750*/  @P1 LEA R0, R0, UR4, 0x3 ;  /* 0x0000000400001c11 */ /* 0x000fe2000f8e18ff */
[----:B------:R-:W-:Y:S01]  /*7760*/  IMAD R31, R24, R33, 0x6 ;  /* 0x00000006181f7424 */ /* 0x000fe200078e0221 */
[----:B------:R-:W-:Y:S01]  /*7770*/  @P2 LEA R45, R45, UR4, 0x3 ;  /* 0x000000042d2d2c11 */ /* 0x000fe2000f8e18ff */
[----:B------:R-:W0:Y:S01]  /*7780*/  LDCU.64 UR12, c[0x0][0x398] ;  /* 0x00007300ff0c77ac */ /* 0x000e220008000a00 */
[----:B------:R-:W-:Y:S01]  /*7790*/  ISETP.NE.U32.AND P6, PT, R26, R21, PT ;  /* 0x000000151a00720c */ /* 0x000fe20003fc5070 */
[----:B------:R-:W-:Y:S01]  /*77a0*/  IMAD R21, R24, R33, 0x8 ;  /* 0x0000000818157424 */ /* 0x000fe200078e0221 */
[----:B------:R-:W-:Y:S01]  /*77b0*/  @P3 LEA R34, R34, UR4, 0x3 ;  /* 0x0000000422223c11 */ /* 0x000fe2000f8e18ff */
[----:B------:R-:W1:Y:S01]  /*77c0*/  LDCU.64 UR14, c[0x0][0x3a0] ;  /* 0x00007400ff0e77ac */ /* 0x000e620008000a00 */
[----:B------:R-:W-:Y:S01]  /*77d0*/  @P4 LEA R40, R40, UR4, 0x3 ;  /* 0x0000000428284c11 */ /* 0x000fe2000f8e18ff */
[----:B------:R-:W-:Y:S01]  /*77e0*/  BSSY.RECONVERGENT B1, `(.L_x_382) ;  /* 0x0000066000017945 */ /* 0x000fe20003800200 */
[----:B------:R2:W-:Y:S01]  /*77f0*/  @P5 STS.64 [R25], R18 ;  /* 0x0000001219005388 */ /* 0x0005e20000000a00 */
[----:B------:R-:W-:-:S03]  /*7800*/  ISETP.NE.AND P5, PT, R10, R12, PT ;  /* 0x0000000c0a00720c */ /* 0x000fc60003fa5270 */
[----:B------:R2:W-:Y:S01]  /*7810*/  @P0 STS.64 [R23], R2 ;  /* 0x0000000217000388 */ /* 0x0005e20000000a00 */
[----:B------:R-:W-:Y:S02]  /*7820*/  ISETP.NE.U32.AND P0, PT, R26, R31, PT ;  /* 0x0000001f1a00720c */ /* 0x000fe40003f05070 */
[----:B------:R-:W-:Y:S01]  /*7830*/  ISETP.NE.AND.EX P5, PT, R30, RZ, !P5, P6 ;  /* 0x000000ff1e00720c */ /* 0x000fe20006fa5360 */
[----:B------:R2:W-:Y:S01]  /*7840*/  @P1 STS.64 [R0], R4 ;  /* 0x0000000400001388 */ /* 0x0005e20000000a00 */
[----:B------:R-:W-:Y:S02]  /*7850*/  ISETP.NE.AND P1, PT, R12, R14, PT ;  /* 0x0000000e0c00720c */ /* 0x000fe40003f25270 */
[----:B------:R-:W-:Y:S01]  /*7860*/  ISETP.NE.U32.AND P6, PT, R26, R21, PT ;  /* 0x000000151a00720c */ /* 0x000fe20003fc5070 */
[----:B------:R2:W-:Y:S01]  /*7870*/  @P2 STS.64 [R45], R6 ;  /* 0x000000062d002388 */ /* 0x0005e20000000a00 */
[----:B------:R-:W-:Y:S02]  /*7880*/  ISETP.NE.AND.EX P0, PT, R30, RZ, !P1, P0 ;  /* 0x000000ff1e00720c */ /* 0x000fe40004f05300 */
[----:B------:R-:W-:Y:S01]  /*7890*/  ISETP.NE.AND P1, PT, R16, R27, PT ;  /* 0x0000001b1000720c */ /* 0x000fe20003f25270 */
[----:B------:R2:W-:Y:S03]  /*78a0*/  @P3 STS.64 [R34], R8 ;  /* 0x0000000822003388 */ /* 0x0005e60000000a00 */
[----:B------:R-:W-:-:S02]  /*78b0*/  ISETP.NE.AND.EX P6, PT, R30, RZ, !P1, P6 ;  /* 0x000000ff1e00720c */ /* 0x000fc40004fc5360 */
[----:B------:R-:W-:-:S05]  /*78c0*/  @!P5 LEA R47, R47, UR4, 0x3 ;  /* 0x000000042f2fdc11 */ /* 0x000fca000f8e18ff */
[----:B------:R-:W-:Y:S01]  /*78d0*/  @!P0 LEA R38, R38, UR4, 0x3 ;  /* 0x0000000426268c11 */ /* 0x000fe2000f8e18ff */
[----:B------:R2:W-:Y:S04]  /*78e0*/  @!P5 STS.64 [R47], R10 ;  /* 0x0000000a2f00d388 */ /* 0x0005e80000000a00 */
[----:B------:R2:W-:Y:S01]  /*78f0*/  @!P0 STS.64 [R38], R12 ;  /* 0x0000000c26008388 */ /* 0x0005e20000000a00 */
[----:B------:R-:W-:Y:S02]  /*7900*/  ISETP.GT.U32.AND P0, PT, R44, R24, PT ;  /* 0x000000182c00720c */ /* 0x000fe40003f04070 */
[----:B------:R-:W-:Y:S01]  /*7910*/  @!P6 LEA R42, R42, UR4, 0x3 ;  /* 0x000000042a2aec11 */ /* 0x000fe2000f8e18ff */
[----:B------:R2:W-:Y:S01]  /*7920*/  @P4 STS.64 [R40], R14 ;  /* 0x0000000e28004388 */ /* 0x0005e20000000a00 */
[----:B------:R-:W-:-:S03]  /*7930*/  ISETP.GT.U32.AND.EX P0, PT, R29, RZ, PT, P0 ;  /* 0x000000ff1d00720c */ /* 0x000fc60003f04100 */
[----:B------:R2:W-:Y:S01]  /*7940*/  @!P6 STS.64 [R42], R16 ;  /* 0x000000102a00e388 */ /* 0x0005e20000000a00 */
[----:B------:R-:W-:Y:S09]  /*7950*/  BAR.SYNC.DEFER_BLOCKING 0x0 ;  /* 0x0000000000007b1d */ /* 0x000ff20000010000 */
[----:B01----:R-:W-:Y:S05]  /*7960*/  @!P0 BRA `(.L_x_383) ;  /* 0x0000000400348947 */ /* 0x003fea0003800000 */
[----:B--2---:R-:W-:Y:S01]  /*7970*/  IMAD.MOV.U32 R19, RZ, RZ, R24 ;  /* 0x000000ffff137224 */ /* 0x004fe200078e0018 */
[----:B------:R-:W-:Y:S01]  /*7980*/  BSSY.RECONVERGENT B2, `(.L_x_384) ;  /* 0x000002c000027945 */ /* 0x000fe20003800200 */
[----:B------:R-:W-:-:S03]  /*7990*/  IMAD.MOV.U32 R18, RZ, RZ, RZ ;  /* 0x000000ffff127224 */ /* 0x000fc600078e00ff */
[----:B------:R-:W-:Y:S02]  /*79a0*/  LOP3.LUT R3, RZ, R19, RZ, 0x33, !PT ;  /* 0x00000013ff037212 */ /* 0x000fe400078e33ff */
        /* <DEDUP_REMOVED lines=8> */
[----:B------:R-:W-:Y:S05]  /*7a30*/  @!P1 BRA `(.L_x_385) ;  /* 0x0000000000809947 */ /* 0x000fea0003800000 */
        /* <DEDUP_REMOVED lines=15> */
.L_x_386:
        /* <DEDUP_REMOVED lines=17> */
.L_x_385:
[----:B------:R-:W-:Y:S05]  /*7c40*/  BSYNC.RECONVERGENT B2 ;  /* 0x0000000000027941 */ /* 0x000fea0003800200 */
.L_x_384:
[----:B------:R-:W-:Y:S05]  /*7c50*/  @!P0 BRA `(.L_x_383) ;  /* 0x0000000000788947 */ /* 0x000fea0003800000 */
.L_x_387:
        /* <DEDUP_REMOVED lines=30> */
.L_x_383:
[----:B------:R-:W-:Y:S05]  /*7e40*/  BSYNC.RECONVERGENT B1 ;  /* 0x0000000000017941 */ /* 0x000fea0003800200 */
.L_x_382:
[----:B------:R-:W-:Y:S05]  /*7e50*/  BRA `(.L_x_388) ;  /* 0x0000000800007947 */ /* 0x000fea0003800000 */
.L_x_381:
[----:B------:R-:W-:Y:S01]  /*7e60*/  IMAD.MOV.U32 R37, RZ, RZ, 0x9 ;  /* 0x00000009ff257424 */ /* 0x000fe200078e00ff */
[----:B------:R-:W-:Y:S03]  /*7e70*/  BSSY.RECONVERGENT B1, `(.L_x_389) ;  /* 0x000000e000017945 */ /* 0x000fe60003800200 */
[CC--:B------:R-:W-:Y:S02]  /*7e80*/  IMAD R49, R24.reuse, R37.reuse, 0x5 ;  /* 0x0000000518317424 */ /* 0x0c0fe400078e0225 */
[----:B------:R-:W-:Y:S01]  /*7e90*/  IMAD R51, R24, R37, 0x6 ;  /* 0x0000000618337424 */ /* 0x000fe200078e0225 */
        /* <DEDUP_REMOVED lines=11> */
.L_x_390:
[----:B------:R-:W-:Y:S05]  /*7f50*/  BSYNC.RECONVERGENT B1 ;  /* 0x0000000000017941 */ /* 0x000fea0003800200 */
.L_x_389:
[----:B------:R-:W-:Y:S01]  /*7f60*/  BSSY.RECONVERGENT B1, `(.L_x_391) ;  /* 0x000000f000017945 */ /* 0x000fe20003800200 */
[----:B------:R-:W-:Y:S01]  /*7f70*/  ISETP.NE.U32.AND P6, PT, R26, R49, PT ;  /* 0x000000311a00720c */ /* 0x000fe20003fc5070 */
[----:B------:R-:W-:Y:S01]  /*7f80*/  IMAD R37, R24, R37, 0x8 ;  /* 0x0000000818257424 */ /* 0x000fe200078e0225 */
[----:B------:R-:W-:Y:S01]  /*7f90*/  ISETP.NE.U32.AND P5, PT, R26, R51, PT ;  /* 0x000000331a00720c */ /* 0x000fe20003fa5070 */
[----:B------:R-:W-:-:S12]  /*7fa0*/  @!P0 BRA `(.L_x_392) ;  /* 0x0000000000288947 */ /* 0x000fd80003800000 */
[----:B------:R-:W1:Y:S01]  /*7fb0*/  LDCU.64 UR6, c[0x0][0x398] ;  /* 0x00007300ff0677ac */ /* 0x000e620008000a00 */
[C---:B0-----:R-:W-:Y:S01]  /*7fc0*/  IMAD.SHL.U32 R20, R23.reuse, 0x4, RZ ;  /* 0x0000000417147824 */ /* 0x041fe200078e00ff */
[----:B------:R-:W-:Y:S01]  /*7fd0*/  SHF.L.U64.HI R22, R23, 0x2, R22 ;  /* 0x0000000217167819 */ /* 0x000fe20000010216 */
[----:B------:R-:W0:Y:S03]  /*7fe0*/  LDCU.64 UR10, c[0x0][0x3a0] ;  /* 0x00007400ff0a77ac */ /* 0x000e260008000a00 */
[----:B-1----:R-:W-:-:S04]  /*7ff0*/  IADD3 R18, P0, PT, R20, UR6, RZ ;  /* 0x0000000614127c10 */ /* 0x002fc8000ff1e0ff */
[----:B------:R-:W-:Y:S02]  /*8000*/  IADD3.X R19, PT, PT, R22, UR7, RZ, P0, !PT ;  /* 0x0000000716137c10 */ /* 0x000fe400087fe4ff */
[----:B0-----:R-:W-:-:S03]  /*8010*/  IADD3 R20, P0, PT, R20, UR10, RZ ;  /* 0x0000000a14147c10 */ /* 0x001fc6000ff1e0ff */
[----:B------:R1:W-:Y:S01]  /*8020*/  STG.E desc[UR8][R18.64], R2 ;  /* 0x0000000212007986 */ /* 0x0003e2000c101908 */
[----:B------:R-:W-:-:S05]  /*8030*/  IADD3.X R21, PT, PT, R22, UR11, RZ, P0, !PT ;  /* 0x0000000b16157c10 */ /* 0x000fca00087fe4ff */
[----:B------:R1:W-:Y:S04]  /*8040*/  STG.E desc[UR8][R20.64], R3 ;  /* 0x0000000314007986 */ /* 0x0003e8000c101908 */
.L_x_392:
[----:B------:R-:W-:Y:S05]  /*8050*/  BSYNC.RECONVERGENT B1 ;  /* 0x0000000000017941 */ /* 0x000fea0003800200 */
.L_x_391:
[----:B------:R-:W-:Y:S01]  /*8060*/  BSSY.RECONVERGENT B1, `(.L_x_393) ;  /* 0x000000d000017945 */ /* 0x000fe20003800200 */
[----:B------:R-:W-:-:S03]  /*8070*/  ISETP.NE.U32.AND P0, PT, R26, R37, PT ;  /* 0x000000251a00720c */ /* 0x000fc60003f05070 */
[----:B------:R-:W-:Y:S10]  /*8080*/  @!P1 BRA `(.L_x_394) ;  /* 0x0000000000289947 */ /* 0x000ff40003800000 */
        /* <DEDUP_REMOVED lines=10> */
.L_x_394:
[----:B------:R-:W-:Y:S05]  /*8130*/  BSYNC.RECONVERGENT B1 ;  /* 0x0000000000017941 */ /* 0x000fea0003800200 */
.L_x_393:
[----:B------:R-:W-:Y:S04]  /*8140*/  BSSY.RECONVERGENT B1, `(.L_x_395) ;  /* 0x000000c000017945 */ /* 0x000fe80003800200 */
[----:B------:R-:W-:Y:S05]  /*8150*/  @!P2 BRA `(.L_x_396) ;  /* 0x000000000028a947 */ /* 0x000fea0003800000 */
[----:B------:R-:W1:Y:S01]  /*8160*/  LDCU.64 UR6, c[0x0][0x398] ;  /* 0x00007300ff0677ac */ /* 0x000e620008000a00 */
[C---:B--2---:R-:W-:Y:S01]  /*8170*/  IMAD.SHL.U32 R4, R45.reuse, 0x4, RZ ;  /* 0x000000042d047824 */ /* 0x044fe200078e00ff */
[----:B------:R-:W-:Y:S01]  /*8180*/  SHF.L.U64.HI R46, R45, 0x2, R46 ;  /* 0x000000022d2e7819 */ /* 0x000fe2000001022e */
[----:B------:R-:W2:Y:S03]  /*8190*/  LDCU.64 UR10, c[0x0][0x3a0] ;  /* 0x00007400ff0a77ac */ /* 0x000ea60008000a00 */
[C---:B-1----:R-:W-:Y:S02]  /*81a0*/  IADD3 R2, P1, PT, R4.reuse, UR6, RZ ;  /* 0x0000000604027c10 */ /* 0x042fe4000ff3e0ff */
[----:B--2---:R-:W-:Y:S02]  /*81b0*/  IADD3 R4, P2, PT, R4, UR10, RZ ;  /* 0x0000000a04047c10 */ /* 0x004fe4000ff5e0ff */
[----:B------:R-:W-:-:S02]  /*81c0*/  IADD3.X R3, PT, PT, R46, UR7, RZ, P1, !PT ;  /* 0x000000072e037c10 */ /* 0x000fc40008ffe4ff */
[----:B------:R-:W-:-:S03]  /*81d0*/  IADD3.X R5, PT, PT, R46, UR11, RZ, P2, !PT ;  /* 0x0000000b2e057c10 */ /* 0x000fc600097fe4ff */
[----:B------:R3:W-:Y:S04]  /*81e0*/  STG.E desc[UR8][R2.64], R6 ;  /* 0x0000000602007986 */ /* 0x0007e8000c101908 */
[----:B------:R3:W-:Y:S02]  /*81f0*/  STG.E desc[UR8][R4.64], R7 ;  /* 0x0000000704007986 */ /* 0x0007e4000c101908 */
.L_x_396:
[----:B------:R-:W-:Y:S05]  /*8200*/  BSYNC.RECONVERGENT B1 ;  /* 0x0000000000017941 */ /* 0x000fea0003800200 */
.L_x_395:
[----:B------:R-:W-:Y:S04]  /*8210*/  BSSY.RECONVERGENT B1, `(.L_x_397) ;  /* 0x000000c000017945 */ /* 0x000fe80003800200 */
[----:B------:R-:W-:Y:S05]  /*8220*/  @!P3 BRA `(.L_x_398) ;  /* 0x000000000028b947 */ /* 0x000fea0003800000 */
[----:B------:R-:W1:Y:S01]  /*8230*/  LDCU.64 UR6, c[0x0][0x398] ;  /* 0x00007300ff0677ac */ /* 0x000e620008000a00 */
[C---:B--23--:R-:W-:Y:S01]  /*8240*/  IMAD.SHL.U32 R4, R34.reuse, 0x4, RZ ;  /* 0x0000000422047824 */ /* 0x04cfe200078e00ff */
        /* <DEDUP_REMOVED lines=8> */
.L_x_398:
[----:B------:R-:W-:Y:S05]  /*82d0*/  BSYNC.RECONVERGENT B1 ;  /* 0x0000000000017941 */ /* 0x000fea0003800200 */
.L_x_397:
[----:B------:R-:W-:Y:S01]  /*82e0*/  ISETP.NE.AND P3, PT, R10, R12, PT ;  /* 0x0000000c0a00720c */ /* 0x000fe20003f65270 */
[----:B------:R-:W-:Y:S01]  /*82f0*/  BSSY.RECONVERGENT B1, `(.L_x_399) ;  /* 0x0000011000017945 */ /* 0x000fe20003800200 */
[----:B------:R-:W-:Y:S02]  /*8300*/  ISETP.NE.AND.EX P6, PT, R30, RZ, PT, P6 ;  /* 0x000000ff1e00720c */ /* 0x000fe40003fc5360 */
[----:B------:R-:W-:Y:S02]  /*8310*/  ISETP.NE.AND P1, PT, R12, R14, PT ;  /* 0x0000000e0c00720c */ /* 0x000fe40003f25270 */
[----:B------:R-:W-:Y:S02]  /*8320*/  ISETP.NE.AND P2, PT, R16, R27, PT ;  /* 0x0000001b1000720c */ /* 0x000fe40003f45270 */
[C---:B------:R-:W-:Y:S02]  /*8330*/  ISETP.NE.AND.EX P5, PT, R30.reuse, RZ, PT, P5 ;  /* 0x000000ff1e00720c */ /* 0x040fe40003fa5350 */
[----:B------:R-:W-:-:S05]  /*8340*/  ISETP.NE.AND.EX P0, PT, R30, RZ, PT, P0 ;  /* 0x000000ff1e00720c */ /* 0x000fca0003f05300 */
[----:B------:R-:W-:Y:S08]  /*8350*/  @!P3 BRA P6, `(.L_x_400) ;  /* 0x000000000028b947 */ /* 0x000ff00003000000 */
[----:B------:R-:W1:Y:S01]  /*8360*/  LDCU.64 UR6, c[0x0][0x398] ;  /* 0x00007300ff0677ac */ /* 0x000e620008000a00 */
[C---:B--234-:R-:W-:Y:S01]  /*8370*/  IMAD.SHL.U32 R4, R47.reuse, 0x4, RZ ;  /* 0x000000042f047824 */ /* 0x05cfe200078e00ff */
        /* <DEDUP_REMOVED lines=8> */
.L_x_400:
[----:B------:R-:W-:Y:S05]  /*8400*/  BSYNC.RECONVERGENT B1 ;  /* 0x0000000000017941 */ /* 0x000fea0003800200 */
.L_x_399:
[----:B------:R-:W-:Y:S04]  /*8410*/  BSSY.RECONVERGENT B1, `(.L_x_401) ;  /* 0x000000c000017945 */ /* 0x000fe80003800200 */
[----:B------:R-:W-:Y:S05]  /*8420*/  @!P1 BRA P5, `(.L_x_402) ;  /* 0x0000000000289947 */ /* 0x000fea0002800000 */
[----:B------:R-:W5:Y:S01]  /*8430*/  LDCU.64 UR6, c[0x0][0x398] ;  /* 0x00007300ff0677ac */ /* 0x000f620008000a00 */
[C---:B-1234-:R-:W-:Y:S01]  /*8440*/  IMAD.SHL.U32 R4, R38.reuse, 0x4, RZ ;  /* 0x0000000426047824 */ /* 0x05efe200078e00ff */
[----:B------:R-:W-:Y:S01]  /*8450*/  SHF.L.U64.HI R39, R38, 0x2, R39 ;  /* 0x0000000226277819 */ /* 0x000fe20000010227 */
[----:B------:R-:W1:Y:S03]  /*8460*/  LDCU.64 UR10, c[0x0][0x3a0] ;  /* 0x00007400ff0a77ac */ /* 0x000e660008000a00 */
[C---:B-----5:R-:W-:Y:S02]  /*8470*/  IADD3 R2, P1, PT, R4.reuse, UR6, RZ ;  /* 0x0000000604027c10 */ /* 0x060fe4000ff3e0ff */
[----:B-1----:R-:W-:Y:S02]  /*8480*/  IADD3 R4, P3, PT, R4, UR10, RZ ;  /* 0x0000000a04047c10 */ /* 0x002fe4000ff7e0ff */
[----:B------:R-:W-:-:S02]  /*8490*/  IADD3.X R3, PT, PT, R39, UR7, RZ, P1, !PT ;  /* 0x0000000727037c10 */ /* 0x000fc40008ffe4ff */
[----:B------:R-:W-:-:S03]  /*84a0*/  IADD3.X R5, PT, PT, R39, UR11, RZ, P3, !PT ;  /* 0x0000000b27057c10 */ /* 0x000fc60009ffe4ff */
[----:B------:R1:W-:Y:S04]  /*84b0*/  STG.E desc[UR8][R2.64], R12 ;  /* 0x0000000c02007986 */ /* 0x0003e8000c101908 */
[----:B------:R1:W-:Y:S02]  /*84c0*/  STG.E desc[UR8][R4.64], R13 ;  /* 0x0000000d04007986 */ /* 0x0003e4000c101908 */
.L_x_402:
[----:B------:R-:W-:Y:S05]  /*84d0*/  BSYNC.RECONVERGENT B1 ;  /* 0x0000000000017941 */ /* 0x000fea0003800200 */
.L_x_401:
[----:B------:R-:W-:Y:S04]  /*84e0*/  BSSY.RECONVERGENT B1, `(.L_x_403) ;  /* 0x000000c000017945 */ /* 0x000fe80003800200 */
[----:B------:R-:W-:Y:S05]  /*84f0*/  @!P4 BRA `(.L_x_404) ;  /* 0x000000000028c947 */ /* 0x000fea0003800000 */
        /* <DEDUP_REMOVED lines=10> */
.L_x_404:
[----:B------:R-:W-:Y:S05]  /*85a0*/  BSYNC.RECONVERGENT B1 ;  /* 0x0000000000017941 */ /* 0x000fea0003800200 */
.L_x_403:
        /* <DEDUP_REMOVED lines=11> */
.L_x_388:
[----:B------:R-:W-:Y:S05]  /*8660*/  BSYNC.RECONVERGENT B0 ;  /* 0x0000000000007941 */ /* 0x000fea0003800200 */
.L_x_380:
[----:B------:R-:W-:-:S13]  /*8670*/  ISETP.NE.AND P0, PT, R24, 0xff, PT ;  /* 0x000000ff1800780c */ /* 0x000fda0003f05270 */
[----:B------:R-:W-:Y:S05]  /*8680*/  @P0 EXIT ;  /* 0x000000000000094d */ /* 0x000fea0003800000 */
[----:B01234-:R-:W0:Y:S01]  /*8690*/  LDC.64 R2, c[0x0][0x3a8] ;  /* 0x0000ea00ff027b82 */ /* 0x01fe220000000a00 */
[----:B------:R-:W-:-:S04]  /*86a0*/  ISETP.NE.U32.AND P0, PT, R26, 0x900, PT ;  /* 0x000009001a00780c */ /* 0x000fc80003f05070 */
[----:B------:R-:W-:-:S13]  /*86b0*/  ISETP.NE.AND.EX P0, PT, R30, RZ, PT, P0 ;  /* 0x000000ff1e00720c */ /* 0x000fda0003f05300 */
[----:B------:R-:W-:Y:S05]  /*86c0*/  @P0 BRA `(.L_x_405) ;  /* 0x0000000000300947 */ /* 0x000fea0003800000 */
[----:B------:R-:W1:Y:S01]  /*86d0*/  LDCU.64 UR4, c[0x0][0x398] ;  /* 0x00007300ff0477ac */ /* 0x000e620008000a00 */
[C---:B------:R-:W-:Y:S01]  /*86e0*/  IMAD.SHL.U32 R6, R44.reuse, 0x4, RZ ;  /* 0x000000042c067824 */ /* 0x040fe200078e00ff */
[----:B------:R-:W-:Y:S01]  /*86f0*/  SHF.L.U64.HI R0, R44, 0x2, R29 ;  /* 0x000000022c007819 */ /* 0x000fe2000001021d */
[----:B------:R-:W2:Y:S03]  /*8700*/  LDCU.64 UR6, c[0x0][0x3a0] ;  /* 0x00007400ff0677ac */ /* 0x000ea60008000a00 */
[C---:B-1----:R-:W-:Y:S02]  /*8710*/  IADD3 R4, P0, PT, R6.reuse, UR4, RZ ;  /* 0x0000000406047c10 */ /* 0x042fe4000ff1e0ff */
[----:B--2---:R-:W-:Y:S02]  /*8720*/  IADD3 R6, P1, PT, R6, UR6, RZ ;  /* 0x0000000606067c10 */ /* 0x004fe4000ff3e0ff */
[----:B------:R-:W-:-:S02]  /*8730*/  IADD3.X R5, PT, PT, R0, UR5, RZ, P0, !PT ;  /* 0x0000000500057c10 */ /* 0x000fc400087fe4ff */
[----:B------:R-:W-:Y:S02]  /*8740*/  IADD3.X R7, PT, PT, R0, UR7, RZ, P1, !PT ;  /* 0x0000000700077c10 */ /* 0x000fe40008ffe4ff */
[----:B------:R-:W-:Y:S01]  /*8750*/  IADD3 R44, P0, PT, R44, 0x1, RZ ;  /* 0x000000012c2c7810 */ /* 0x000fe20007f1e0ff */
[----:B------:R1:W-:Y:S04]  /*8760*/  STG.E desc[UR8][R4.64], R27 ;  /* 0x0000001b04007986 */ /* 0x0003e8000c101908 */
[----:B------:R1:W-:Y:S01]  /*8770*/  STG.E desc[UR8][R6.64], R36 ;  /* 0x0000002406007986 */ /* 0x0003e2000c101908 */
[----:B------:R-:W-:-:S07]  /*8780*/  IMAD.X R29, RZ, RZ, R29, P0 ;  /* 0x000000ffff1d7224 */ /* 0x000fce00000e061d */
.L_x_405:
[----:B------:R-:W-:-:S05]  /*8790*/  IMAD.MOV.U32 R45, RZ, RZ, R29 ;  /* 0x000000ffff2d7224 */ /* 0x000fca00078e001d */
[----:B0-----:R-:W-:Y:S01]  /*87a0*/  STG.E.64 desc[UR8][R2.64], R44 ;  /* 0x0000002c02007986 */ /* 0x001fe2000c101b08 */
[----:B------:R-:W-:Y:S05]  /*87b0*/  EXIT ;  /* 0x000000000000794d */ /* 0x000fea0003800000 */
.L_x_379:
[----:B------:R-:W0:Y:S02]  /*87c0*/  LDC.64 R2, c[0x0][0x380] ;  /* 0x0000e000ff027b82 */ /* 0x000e240000000a00 */
[----:B0-----:R-:W-:-:S05]  /*87d0*/  IMAD.WIDE.U32 R4, R39, 0x2400, R2 ;  /* 0x0000240027047825 */ /* 0x001fca00078e0002 */
[----:B------:R-:W2:Y:S01]  /*87e0*/  LDG.E.CONSTANT R6, desc[UR8][R4.64] ;  /* 0x0000000804067981 */ /* 0x000ea2000c1e9900 */
[----:B------:R-:W0:Y:S02]  /*87f0*/  S2R R32, SR_TID.X ;  /* 0x0000000000207919 */ /* 0x000e240000002100 */
[C---:B0-----:R-:W-:Y:S02]  /*8800*/  LOP3.LUT R0, R32.reuse, 0x1f, RZ, 0xc0, !PT ;  /* 0x0000001f20007812 */ /* 0x041fe400078ec0ff */
[----:B------:R-:W-:-:S05]  /*8810*/  LOP3.LUT R3, R32, 0x3e0, RZ, 0xc0, !PT ;  /* 0x000003e020037812 */ /* 0x000fca00078ec0ff */
[----:B------:R-:W-:-:S04]  /*8820*/  IMAD R9, R3, 0x9, R0 ;  /* 0x0000000903097824 */ /* 0x000fc800078e0200 */
[C---:B------:R-:W-:Y:S01]  /*8830*/  VIADD R3, R9.reuse, 0x20 ;  /* 0x0000002009037836 */ /* 0x040fe20000000000 */
[C---:B------:R-:W-:Y:S01]  /*8840*/  ISETP.GE.U32.AND P6, PT, R9.reuse, R26, PT ;  /* 0x0000001a0900720c */ /* 0x040fe20003fc6070 */
[C---:B------:R-:W-:Y:S01]  /*8850*/  VIADD R7, R9.reuse, 0x40 ;  /* 0x0000004009077836 */ /* 0x040fe20000000000 */
[C---:B------:R-:W-:Y:S01]  /*8860*/  LEA R2, P5, R9.reuse, R4, 0x2 ;  /* 0x0000000409027211 */ /* 0x040fe200078a10ff */
[----:B------:R-:W-:Y:S01]  /*8870*/  VIADD R11, R9, 0x60 ;  /* 0x00000060090b7836 */ /* 0x000fe20000000000 */
[-C--:B------:R-:W-:Y:S01]  /*8880*/  ISETP.GE.U32.AND P1, PT, R3, R26.reuse, PT ;  /* 0x0000001a0300720c */ /* 0x080fe20003f26070 */
[----:B------:R-:W-:Y:S01]  /*8890*/  VIADD R3, R9, 0x80 ;  /* 0x0000008009037836 */ /* 0x000fe20000000000 */
[-C--:B------:R-:W-:Y:S01]  /*88a0*/  ISETP.GE.U32.AND P0, PT, R7, R26.reuse, PT ;  /* 0x0000001a0700720c */ /* 0x080fe20003f06070 */
[----:B------:R-:W-:Y:S01]  /*88b0*/  VIADD R7, R9, 0xa0 ;  /* 0x000000a009077836 */ /* 0x000fe20000000000 */
[-C--:B------:R-:W-:Y:S01]  /*88c0*/  ISETP.GE.U32.AND P2, PT, R11, R26.reuse, PT ;  /* 0x0000001a0b00720c */ /* 0x080fe20003f46070 */
[----:B------:R-:W-:Y:S01]  /*88d0*/  VIADD R11, R9, 0xc0 ;  /* 0x000000c0090b7836 */ /* 0x000fe20000000000 */
[-C--:B------:R-:W-:Y:S01]  /*88e0*/  ISETP.GE.U32.AND P3, PT, R3, R26.reuse, PT ;  /* 0x0000001a0300720c */ /* 0x080fe20003f66070 */
[----:B------:R-:W-:Y:S01]  /*88f0*/  IMAD.X R3, RZ, RZ, R5, P5 ;  /* 0x000000ffff037224 */ /* 0x000fe200028e0605 */
[----:B------:R-:W-:-:S02]  /*8900*/  ISETP.GE.U32.AND P4, PT, R7, R26, PT ;  /* 0x0000001a0700720c */ /* 0x000fc40003f86070 */
[-C--:B------:R-:W-:Y:S01]  /*8910*/  ISETP.GE.U32.AND P5, PT, R11, R26.reuse, PT ;  /* 0x0000001a0b00720c */ /* 0x080fe20003fa6070 */
[C---:B------:R-:W-:Y:S02]  /*8920*/  VIADD R11, R9.reuse, 0xe0 ;  /* 0x000000e0090b7836 */ /* 0x040fe40000000000 */
[----:B------:R-:W-:Y:S02]  /*8930*/  VIADD R9, R9, 0x100 ;  /* 0x0000010009097836 */ /* 0x000fe40000000000 */
[----:B------:R-:W-:Y:S02]  /*8940*/  IMAD.MOV.U32 R8, RZ, RZ, RZ ;  /* 0x000000ffff087224 */ /* 0x000fe400078e00ff */
[----:B--2---:R-:W-:Y:S02]  /*8950*/  IMAD.MOV.U32 R0, RZ, RZ, R6 ;  /* 0x000000ffff007224 */ /* 0x004fe400078e0006 */
[----:B------:R-:W2:Y:S02]  /*8960*/  @!P6 LDG.E.CONSTANT R6, desc[UR8][R2.64] ;  /* 0x000000080206e981 */ /* 0x000ea4000c1e9900 */
[----:B------:R-:W-:Y:S01]  /*8970*/  IMAD.MOV.U32 R7, RZ, RZ, R0 ;  /* 0x000000ffff077224 */ /* 0x000fe200078e0000 */
[----:B------:R-:W-:-:S05]  /*8980*/  ISETP.GE.U32.AND P6, PT, R11, R26, PT ;  /* 0x0000001a0b00720c */ /* 0x000fca0003fc6070 */
[----:B------:R-:W3:Y:S01]  /*8990*/  @!P1 LDG.E.CONSTANT R7, desc[UR8][R2.64+0x80] ;  /* 0x0000800802079981 */ /* 0x000ee2000c1e9900 */
[----:B------:R-:W-:Y:S01]  /*89a0*/  ISETP.GE.U32.AND P1, PT, R9, R26, PT ;  /* 0x0000001a0900720c */ /* 0x000fe20003f26070 */
[--C-:B------:R-:W-:Y:S02]  /*89b0*/  IMAD.MOV.U32 R10, RZ, RZ, R0.reuse ;  /* 0x000000ffff0a7224 */ /* 0x100fe400078e0000 */
[--C-:B------:R-:W-:Y:S02]  /*89c0*/  IMAD.MOV.U32 R11, RZ, RZ, R0.reuse ;  /* 0x000000ffff0b7224 */ /* 0x100fe400078e0000 */
[--C-:B------:R-:W-:Y:S02]  /*89d0*/  IMAD.MOV.U32 R13, RZ, RZ, R0.reuse ;  /* 0x000000ffff0d7224 */ /* 0x100fe400078e0000 */
[--C-:B------:R-:W-:Y:S01]  /*89e0*/  IMAD.MOV.U32 R15, RZ, RZ, R0.reuse ;  /* 0x000000ffff0f7224 */ /* 0x100fe200078e0000 */
[----:B------:R-:W4:Y:S01]  /*89f0*/  @!P0 LDG.E.CONSTANT R10, desc[UR8][R2.64+0x100] ;  /* 0x00010008020a8981 */ /* 0x000f22000c1e9900 */
[----:B------:R-:W-:-:S02]  /*8a00*/  IMAD.MOV.U32 R17, RZ, RZ, R0 ;  /* 0x000000ffff117224 */ /* 0x000fc400078e0000 */
[----:B------:R-:W-:Y:S01]  /*8a10*/  IMAD.MOV.U32 R19, RZ, RZ, R0 ;  /* 0x000000ffff137224 */ /* 0x000fe200078e0000 */
[----:B------:R-:W5:Y:S04]  /*8a20*/  @!P2 LDG.E.CONSTANT R11, desc[UR8][R2.64+0x180] ;  /* 0x00018008020ba981 */ /* 0x000f68000c1e9900 */
[----:B------:R-:W5:Y:S04]  /*8a30*/  @!P3 LDG.E.CONSTANT R13, desc[UR8][R2.64+0x200] ;  /* 0x00020008020db981 */ /* 0x000f68000c1e9900 */
[----:B------:R-:W5:Y:S04]  /*8a40*/  @!P4 LDG.E.CONSTANT R15, desc[UR8][R2.64+0x280] ;  /* 0x00028008020fc981 */ /* 0x000f68000c1e9900 */
[----:B------:R-:W5:Y:S04]  /*8a50*/  @!P5 LDG.E.CONSTANT R17, desc[UR8][R2.64+0x300] ;  /* 0x000300080211d981 */ /* 0x000f68000c1e9900 */
[----:B------:R-:W5:Y:S04]  /*8a60*/  @!P6 LDG.E.CONSTANT R19, desc[UR8][R2.64+0x380] ;  /* 0x000380080213e981 */ /* 0x000f68000c1e9900 */
[----:B------:R0:W5:Y:S01]  /*8a70*/  @!P1 LDG.E.CONSTANT R0, desc[UR8][R2.64+0x400] ;  /* 0x0004000802009981 */ /* 0x000162000c1e9900 */
[----:B------:R-:W-:Y:S01]  /*8a80*/  ISETP.NE.AND P0, PT, R32, RZ, PT ;  /* 0x000000ff2000720c */ /* 0x000fe20003f05270 */
[----:B------:R-:W1:Y:S01]  /*8a90*/  S2R R28, SR_LANEID ;  /* 0x00000000001c7919 */ /* 0x000e620000000000 */
[----:B------:R-:W1:Y:S01]  /*8aa0*/  S2UR UR5, SR_CgaCtaId ;  /* 0x00000000000579c3 */ /* 0x000e620000008800 */
[----:B------:R-:W-:Y:S01]  /*8ab0*/  SHF.R.U32.HI R9, RZ, 0x5, R32 ;  /* 0x00000005ff097819 */ /* 0x000fe20000011620 */
[----:B------:R-:W-:-:S06]  /*8ac0*/  UMOV UR4, 0x400 ;  /* 0x0000040000047882 */ /* 0x000fcc0000000000 */
[----:B0-----:R-:W0:Y:S03]  /*8ad0*/  LDC R3, c[0x0][0x390] ;  /* 0x0000e400ff037b82 */ /* 0x001e260000000800 */
[----:B------:R1:W5:Y:S01]  /*8ae0*/  @!P0 LDG.E.CONSTANT R8, desc[UR8][R4.64+-0x4] ;  /* 0xfffffc0804088981 */ /* 0x000362000c1e9900 */
[----:B------:R-:W-:Y:S01]  /*8af0*/  P2R R2, PR, RZ, 0x1 ;  /* 0x00000001ff027803 */ /* 0x000fe20000000000 */
[----:B-1----:R-:W-:Y:S01]  /*8b00*/  ULEA UR4, UR5, UR4, 0x18 ;  /* 0x0000000405047291 */ /* 0x002fe2000f8ec0ff */
[----:B------:R-:W-:-:S05]  /*8b10*/  IMAD R12, R9, 0x120, R28 ;  /* 0x00000120090c7824 */ /* 0x000fca00078e021c */
[----:B------:R-:W-:-:S05]  /*8b20*/  LEA R24, R12, UR4, 0x2 ;  /* 0x000000040c187c11 */ /* 0x000fca000f8e10ff */
[----:B------:R-:W-:Y:S01]  /*8b30*/  IMAD R4, R28, 0x20, R24 ;  /* 0x000000201c047824 */ /* 0x000fe200078e0218 */
[----:B------:R-:W-:Y:S01]  /*8b40*/  ISETP.NE.AND P0, PT, R32, RZ, PT ;  /* 0x000000ff2000720c */ /* 0x000fe20003f05270 */
[----:B--2---:R1:W-:Y:S04]  /*8b50*/  STS [R24], R6 ;  /* 0x0000000618007388 */ /* 0x0043e80000000800 */
        /* <DEDUP_REMOVED lines=9> */
[----:B------:R-:W2:Y:S04]  /*8bf0*/  LDS R29, [R4+0x20] ;  /* 0x00002000041d7984 */ /* 0x000ea80000000800 */
[----:B------:R-:W-:Y:S04]  /*8c00*/  LDS R10, [R4] ;  /* 0x00000000040a7984 */ /* 0x000fe80000000800 */
[----:B------:R-:W3:Y:S04]  /*8c10*/  LDS R12, [R4+0x4] ;  /* 0x00000400040c7984 */ /* 0x000ee80000000800 */
[----:B------:R-:W-:Y:S04]  /*8c20*/  LDS R14, [R4+0x8] ;  /* 0x00000800040e7984 */ /* 0x000fe80000000800 */
[----:B------:R-:W-:Y:S04]  /*8c30*/  LDS R16, [R4+0xc] ;  /* 0x00000c0004107984 */ /* 0x000fe80000000800 */
[----:B------:R-:W-:Y:S04]  /*8c40*/  LDS R18, [R4+0x10] ;  /* 0x0000100004127984 */ /* 0x000fe80000000800 */
[----:B------:R-:W-:Y:S04]  /*8c50*/  LDS R20, [R4+0x14] ;  /* 0x0000140004147984 */ /* 0x000fe80000000800 */
[----:B------:R-:W-:Y:S04]  /*8c60*/  LDS R22, [R4+0x18] ;  /* 0x0000180004167984 */ /* 0x000fe80000000800 */
[----:B------:R-:W-:Y:S01]  /*8c70*/  LDS R2, [R4+0x1c] ;  /* 0x00001c0004027984 */ /* 0x000fe20000000800 */
[----:B------:R-:W-:Y:S01]  /*8c80*/  BAR.SYNC.DEFER_BLOCKING 0x0 ;  /* 0x0000000000007b1d */ /* 0x000fe20000010000 */
[----:B-1----:R-:W-:-:S05]  /*8c90*/  LEA R6, R32, UR4, 0x2 ;  /* 0x0000000420067c11 */ /* 0x002fca000f8e10ff */
[----:B0-----:R-:W-:Y:S04]  /*8ca0*/  STS [R24], R3 ;  /* 0x0000000318007388 */ /* 0x001fe80000000800 */
        /* <DEDUP_REMOVED lines=9> */
[----:B------:R-:W-:Y:S04]  /*8d40*/  LDS R11, [R4] ;  /* 0x00000000040b7984 */ /* 0x000fe80000000800 */
[----:B------:R-:W-:Y:S04]  /*8d50*/  LDS R13, [R4+0x4] ;  /* 0x00000400040d7984 */ /* 0x000fe80000000800 */
[----:B------:R-:W-:Y:S04]  /*8d60*/  LDS R15, [R4+0x8] ;  /* 0x00000800040f7984 */ /* 0x000fe80000000800 */
[----:B------:R-:W-:Y:S04]  /*8d70*/  LDS R17, [R4+0xc] ;  /* 0x00000c0004117984 */ /* 0x000fe80000000800 */
[----:B------:R-:W-:Y:S04]  /*8d80*/  LDS R19, [R4+0x10] ;  /* 0x0000100004137984 */ /* 0x000fe80000000800 */
[----:B------:R-:W-:Y:S04]  /*8d90*/  LDS R21, [R4+0x14] ;  /* 0x0000140004157984 */ /* 0x000fe80000000800 */
[----:B------:R-:W-:Y:S04]  /*8da0*/  LDS R23, [R4+0x18] ;  /* 0x0000180004177984 */ /* 0x000fe80000000800 */
[----:B------:R-:W-:Y:S04]  /*8db0*/  LDS R3, [R4+0x1c] ;  /* 0x00001c0004037984 */ /* 0x000fe80000000800 */
[----:B------:R0:W-:Y:S01]  /*8dc0*/  LDS R0, [R4+0x20] ;  /* 0x0000200004007984 */ /* 0x0001e20000000800 */
[----:B------:R-:W-:Y:S06]  /*8dd0*/  BAR.SYNC.DEFER_BLOCKING 0x0 ;  /* 0x0000000000007b1d */ /* 0x000fec0000010000 */
[----:B--2---:R-:W-:Y:S02]  /*8de0*/  STS [R6+0x4d8], R29 ;  /* 0x0004d81d06007388 */ /* 0x004fe40000000800 */
[----:B------:R-:W-:Y:S06]  /*8df0*/  BAR.SYNC.DEFER_BLOCKING 0x0 ;  /* 0x0000000000007b1d */ /* 0x000fec0000010000 */
[----:B------:R-:W1:Y:S01]  /*8e00*/  @P0 LDS R8, [R6+0x4d4] ;  /* 0x0004d40006080984 */ /* 0x000e620000000800 */
[----:B------:R-:W-:-:S04]  /*8e10*/  IMAD R7, R32, 0x9, RZ ;  /* 0x0000000920077824 */ /* 0x000fc800078e02ff */
[C---:B------:R-:W-:Y:S01]  /*8e20*/  VIADD R5, R7.reuse, 0x1 ;  /* 0x0000000107057836 */ /* 0x040fe20000000000 */
[----:B------:R-:W-:Y:S01]  /*8e30*/  ISETP.EQ.U32.AND P4, PT, R26, R7, PT ;  /* 0x000000071a00720c */ /* 0x000fe20003f82070 */
[C---:B------:R-:W-:Y:S01]  /*8e40*/  VIADD R25, R7.reuse, 0x2 ;  /* 0x0000000207197836 */ /* 0x040fe20000000000 */
[----:B---3--:R-:W-:Y:S01]  /*8e50*/  ISETP.NE.AND P5, PT, R10, R12, PT ;  /* 0x0000000c0a00720c */ /* 0x008fe20003fa5270 */
[C---:B------:R-:W-:Y:S01]  /*8e60*/  VIADD R27, R7.reuse, 0x3 ;  /* 0x00000003071b7836 */ /* 0x040fe20000000000 */
[C---:B------:R-:W-:Y:S01]  /*8e70*/  ISETP.EQ.U32.AND P2, PT, R26.reuse, R5, PT ;  /* 0x000000051a00720c */ /* 0x040fe20003f42070 */
[----:B------:R-:W-:Y:S01]  /*8e80*/  VIADD R5, R7, 0x4 ;  /* 0x0000000407057836 */ /* 0x000fe20000000000 */
[----:B------:R-:W-:Y:S02]  /*8e90*/  ISETP.EQ.U32.AND P3, PT, R26, R25, PT ;  /* 0x000000191a00720c */ /* 0x000fe40003f62070 */
[----:B------:R-:W-:Y:S02]  /*8ea0*/  ISETP.EQ.OR.EX P5, PT, R30, RZ, P5, P2 ;  /* 0x000000ff1e00720c */ /* 0x000fe40002fa2720 */
[----:B------:R-:W-:-:S02]  /*8eb0*/  ISETP.EQ.U32.AND P1, PT, R26, R27, PT ;  /* 0x0000001b1a00720c */ /* 0x000fc40003f22070 */
[----:B------:R-:W-:Y:S02]  /*8ec0*/  ISETP.EQ.U32.AND P2, PT, R26, R5, PT ;  /* 0x000000051a00720c */ /* 0x000fe40003f42070 */
[----:B0-----:R-:W-:Y:S02]  /*8ed0*/  SEL R4, RZ, 0x1, !P5 ;  /* 0x00000001ff047807 */ /* 0x001fe40006800000 */
[----:B-1----:R-:W-:-:S04]  /*8ee0*/  ISETP.NE.AND P0, PT, R8, R10, PT ;  /* 0x0000000a0800720c */ /* 0x002fc80003f05270 */
[----:B------:R-:W-:Y:S02]  /*8ef0*/  ISETP.EQ.OR.EX P4, PT, R30, RZ, P0, P4 ;  /* 0x000000ff1e00720c */ /* 0x000fe40000782740 */
[----:B------:R-:W-:Y:S02]  /*8f00*/  ISETP.NE.AND P0, PT, R12, R14, PT ;  /* 0x0000000e0c00720c */ /* 0x000fe40003f05270 */
[----:B------:R-:W-:Y:S02]  /*8f10*/  SEL R6, RZ, 0x1, !P4 ;  /* 0x00000001ff067807 */ /* 0x000fe40006000000 */
[----:B------:R-:W-:Y:S02]  /*8f20*/  ISETP.EQ.OR.EX P3, PT, R30, RZ, P0, P3 ;  /* 0x000000ff1e00720c */ /* 0x000fe40000762730 */
[----:B------:R-:W-:Y:S02]  /*8f30*/  ISETP.NE.AND P4, PT, R14, R16, PT ;  /* 0x000000100e00720c */ /* 0x000fe40003f85270 */
[----:B------:R-:W-:-:S02]  /*8f40*/  ISETP.NE.AND P0, PT, R16, R18, PT ;  /* 0x000000121000720c */ /* 0x000fc40003f05270 */
[----:B------:R-:W-:Y:S02]  /*8f50*/  SEL R27, RZ, 0x1, !P3 ;  /* 0x00000001ff1b7807 */ /* 0x000fe40005800000 */
[C---:B------:R-:W-:Y:S02]  /*8f60*/  ISETP.EQ.OR.EX P6, PT, R30.reuse, RZ, P4, P1 ;  /* 0x000000ff1e00720c */ /* 0x040fe400027c2710 */
[----:B------:R-:W-:Y:S02]  /*8f70*/  ISETP.EQ.OR.EX P2, PT, R30, RZ, P0, P2 ;  /* 0x000000ff1e00720c */ /* 0x000fe40000742720 */
[----:B------:R-:W-:Y:S02]  /*8f80*/  IADD3 R27, P0, P1, R27, R4, R6 ;  /* 0x000000041b1b7210 */ /* 0x000fe4000791e006 */
[----:B------:R-:W-:Y:S02]  /*8f90*/  SEL R5, RZ, 0x1, !P6 ;  /* 0x00000001ff057807 */ /* 0x000fe40007000000 */
[----:B------:R-:W-:-:S02]  /*8fa0*/  SEL R4, RZ, 0x1, !P2 ;  /* 0x00000001ff047807 */ /* 0x000fc40005000000 */
[----:B------:R-:W-:Y:S02]  /*8fb0*/  IADD3.X R24, PT, PT, RZ, RZ, RZ, P0, P1 ;  /* 0x000000ffff187210 */ /* 0x000fe400007e24ff */
[----:B------:R-:W-:Y:S01]  /*8fc0*/  IADD3 R27, P0, P1, R4, R27, R5 ;  /* 0x0000001b041b7210 */ /* 0x000fe2000791e005 */
[----:B------:R-:W-:-:S03]  /*8fd0*/  VIADD R5, R7, 0x5 ;  /* 0x0000000507057836 */ /* 0x000fc60000000000 */
[----:B------:R-:W-:Y:S02]  /*8fe0*/  IADD3.X R24, PT, PT, RZ, R24, RZ, P0, P1 ;  /* 0x00000018ff187210 */ /* 0x000fe400007e24ff */
[----:B------:R-:W-:Y:S01]  /*8ff0*/  ISETP.EQ.U32.AND P0, PT, R26, R5, PT ;  /* 0x000000051a00720c */ /* 0x000fe20003f02070 */
[----:B------:R-:W-:Y:S01]  /*9000*/  VIADD R5, R7, 0x6 ;  /* 0x0000000607057836 */ /* 0x000fe20000000000 */
[----:B------:R-:W-:Y:S02]  /*9010*/  ISETP.NE.AND P1, PT, R18, R20, PT ;  /* 0x000000141200720c */ /* 0x000fe40003f25270 */
[----:B------:R-:W-:Y:S02]  /*9020*/  ISETP.NE.AND P4, PT, R20, R22, PT ;  /* 0x000000161400720c */ /* 0x000fe40003f85270 */
[----:B------:R-:W-:Y:S02]  /*9030*/  ISETP.EQ.OR.EX P1, PT, R30, RZ, P1, P0 ;  /* 0x000000ff1e00720c */ /* 0x000fe40000f22700 */
[----:B------:R-:W-:-:S04]  /*9040*/  ISETP.EQ.U32.AND P0, PT, R26, R5, PT ;  /* 0x000000051a00720c */ /* 0x000fc80003f02070 */
[----:B------:R-:W-:Y:S02]  /*9050*/  ISETP.EQ.OR.EX P0, PT, R30, RZ, P4, P0 ;  /* 0x000000ff1e00720c */ /* 0x000fe40002702700 */
[----:B------:R-:W-:Y:S02]  /*9060*/  SEL R5, RZ, 0x1, !P1 ;  /* 0x00000001ff057807 */ /* 0x000fe40004800000 */
[----:B------:R-:W-:Y:S02]  /*9070*/  SEL R4, RZ, 0x1, !P0 ;  /* 0x00000001ff047807 */ /* 0x000fe40004000000 */
[----:B------:R-:W-:Y:S02]  /*9080*/  P2R R31, PR, RZ, 0x20 ;  /* 0x00000020ff1f7803 */ /* 0x000fe40000000000 */
[----:B------:R-:W-:Y:S01]  /*9090*/  IADD3 R27, P4, P5, R4, R27, R5 ;  /* 0x0000001b041b7210 */ /* 0x000fe20007d9e005 */
[C---:B------:R-:W-:Y:S02]  /*90a0*/  VIADD R5, R7.reuse, 0x7 ;  /* 0x0000000707057836 */ /* 0x040fe40000000000 */
[----:B------:R-:W-:Y:S01]  /*90b0*/  VIADD R7, R7, 0x8 ;  /* 0x0000000807077836 */ /* 0x000fe20000000000 */
[----:B------:R-:W-:-:S02]  /*90c0*/  IADD3.X R24, PT, PT, RZ, R24, RZ, P4, P5 ;  /* 0x00000018ff187210 */ /* 0x000fc400027ea4ff */
[----:B------:R-:W-:Y:S02]  /*90d0*/  ISETP.EQ.U32.AND P5, PT, R26, R5, PT ;  /* 0x000000051a00720c */ /* 0x000fe40003fa2070 */
[----:B------:R-:W-:Y:S02]  /*90e0*/  ISETP.NE.AND P4, PT, R22, R2, PT ;  /* 0x000000021600720c */ /* 0x000fe40003f85270 */
[----:B------:R-:W-:Y:S02]  /*90f0*/  P2R R34, PR, RZ, 0x40 ;  /* 0x00000040ff227803 */ /* 0x000fe40000000000 */
[----:B------:R-:W-:Y:S02]  /*9100*/  ISETP.EQ.OR.EX P5, PT, R30, RZ, P4, P5 ;  /* 0x000000ff1e00720c */ /* 0x000fe400027a2750 */
[----:B------:R-:W-:Y:S02]  /*9110*/  ISETP.EQ.U32.AND P4, PT, R26, R7, PT ;  /* 0x000000071a00720c */ /* 0x000fe40003f82070 */
[----:B------:R-:W-:-:S02]  /*9120*/  ISETP.NE.AND P6, PT, R2, R29, PT ;  /* 0x0000001d0200720c */ /* 0x000fc40003fc5270 */
[----:B------:R-:W-:Y:S02]  /*9130*/  P2R R33, PR, RZ, 0x8 ;  /* 0x00000008ff217803 */ /* 0x000fe40000000000 */
[----:B------:R-:W-:Y:S02]  /*9140*/  ISETP.EQ.OR.EX P4, PT, R30, RZ, P6, P4 ;  /* 0x000000ff1e00720c */ /* 0x000fe40003782740 */
[----:B------:R-:W-:Y:S02]  /*9150*/  ISETP.NE.AND P3, PT, R31, RZ, PT ;  /* 0x000000ff1f00720c */ /* 0x000fe40003f65270 */
[----:B------:R-:W-:Y:S02]  /*9160*/  SEL R5, RZ, 0x1, !P5 ;  /* 0x00000001ff057807 */ /* 0x000fe40006800000 */
[----:B------:R-:W-:Y:S02]  /*9170*/  SEL R4, RZ, 0x1, !P4 ;  /* 0x00000001ff047807 */ /* 0x000fe40006000000 */
[----:B------:R-:W-:-:S02]  /*9180*/  P2R R25, PR, RZ, 0x8 ;  /* 0x00000008ff197803 */ /* 0x000fc40000000000 */
[----:B------:R-:W-:-:S04]  /*9190*/  IADD3 R27, P3, P6, R4, R27, R5 ;  /* 0x0000001b041b7210 */ /* 0x000fc80007e7e005 */
[----:B------:R-:W-:Y:S02]  /*91a0*/  IADD3.X R24, PT, PT, RZ, R24, RZ, P3, P6 ;  /* 0x00000018ff187210 */ /* 0x000fe40001fec4ff */
[----:B------:R-:W-:-:S04]  /*91b0*/  ISETP.NE.AND P3, PT, R25, RZ, PT ;  /* 0x000000ff1900720c */ /* 0x000fc80003f65270 */
[----:B------:R-:W-:Y:S02]  /*91c0*/  SEL R4, R11, RZ, !P3 ;  /* 0x000000ff0b047207 */ /* 0x000fe40005800000 */
[----:B------:R-:W-:-:S03]  /*91d0*/  ISETP.NE.AND P3, PT, R33, RZ, PT ;  /* 0x000000ff2100720c */ /* 0x000fc60003f65270 */
[----:B------:R-:W-:-:S05]  /*91e0*/  IMAD.IADD R4, R13, 0x1, R4 ;  /* 0x000000010d047824 */ /* 0x000fca00078e0204 */
[----:B------:R-:W-:Y:S02]  /*91f0*/  SEL R4, R4, RZ, !P3 ;  /* 0x000000ff04047207 */ /* 0x000fe40005800000 */
[----:B------:R-:W-:-:S03]  /*9200*/  ISETP.NE.AND P6, PT, R34, RZ, PT ;  /* 0x000000ff2200720c */ /* 0x000fc60003fc5270 */
        /* <DEDUP_REMOVED lines=13> */
[----:B------:R-:W0:Y:S01]  /*92e0*/  SHFL.UP PT, R6, R0, 0x1, RZ ;  /* 0x0420000000067989 */ /* 0x000e2200000e00ff */
[----:B------:R-:W-:-:S03]  /*92f0*/  ISETP.NE.U32.AND P4, PT, R27, RZ, PT ;  /* 0x000000ff1b00720c */ /* 0x000fc60003f85070 */
[----:B------:R-:W1:Y:S01]  /*9300*/  SHFL.UP PT, R4, R27, 0x1, RZ ;  /* 0x042000001b047989 */ /* 0x000e6200000e00ff */
[----:B------:R-:W-:-:S03]  /*9310*/  ISETP.NE.AND.EX P4, PT, R24, RZ, PT, P4 ;  /* 0x000000ff1800720c */ /* 0x000fc60003f85340 */
[----:B------:R-:W2:Y:S01]  /*9320*/  SHFL.UP PT, R5, R24, 0x1, RZ ;  /* 0x0420000018057989 */ /* 0x000ea200000e00ff */
[----:B0-----:R-:W-:Y:S02]  /*9330*/  SEL R6, R6, RZ, !P4 ;  /* 0x000000ff06067207 */ /* 0x001fe40006000000 */
[----:B------:R-:W-:-:S04]  /*9340*/  ISETP.GE.AND P4, PT, R28, 0x1, PT ;  /* 0x000000011c00780c */ /* 0x000fc80003f86270 */
[----:B------:R-:W-:-:S05]  /*9350*/  SEL R7, R6, RZ, P4 ;  /* 0x000000ff06077207 */ /* 0x000fca0002000000 */
[----:B------:R-:W-:Y:S01]  /*9360*/  IMAD.IADD R7, R0, 0x1, R7 ;  /* 0x0000000100077824 */ /* 0x000fe200078e0207 */
[----:B-1----:R-:W-:-:S04]  /*9370*/  SEL R4, R4, RZ, P4 ;  /* 0x000000ff04047207 */ /* 0x002fc80002000000 */
[----:B------:R-:W0:Y:S01]  /*9380*/  SHFL.UP PT, R6, R7, 0x2, RZ ;  /* 0x0440000007067989 */ /* 0x000e2200000e00ff */
[----:B--2---:R-:W-:Y:S02]  /*9390*/  SEL R5, R5, RZ, P4 ;  /* 0x000000ff05057207 */ /* 0x004fe40002000000 */
[----:B------:R-:W-:-:S05]  /*93a0*/  IADD3 R25, P4, PT, R4, R27, RZ ;  /* 0x0000001b04197210 */ /* 0x000fca0007f9e0ff */
[----:B------:R-:W-:Y:S01]  /*93b0*/  IMAD.X R27, R5, 0x1, R24, P4 ;  /* 0x00000001051b7824 */ /* 0x000fe200020e0618 */
[----:B------:R-:W1:Y:S01]  /*93c0*/  SHFL.UP PT, R0, R25, 0x2, RZ ;  /* 0x0440000019007989 */ /* 0x000e6200000e00ff */
[----:B------:R-:W-:-:S03]  /*93d0*/  ISETP.NE.U32.AND P4, PT, R25, RZ, PT ;  /* 0x000000ff1900720c */ /* 0x000fc60003f85070 */
[----:B------:R-:W2:Y:S01]  /*93e0*/  SHFL.UP PT, R4, R27, 0x2, RZ ;  /* 0x044000001b047989 */ /* 0x000ea200000e00ff */
[----:B------:R-:W-:-:S04]  /*93f0*/  ISETP.NE.AND.EX P4, PT, R27, RZ, PT, P4 ;  /* 0x000000ff1b00720c */ /* 0x000fc80003f85340 */
[----:B0-----:R-:W-:Y:S02]  /*9400*/  SEL R6, R6, RZ, !P4 ;  /* 0x000000ff06067207 */ /* 0x001fe40006000000 */
[----:B------:R-:W-:-:S04]  /*9410*/  ISETP.GE.AND P4, PT, R28, 0x2, PT ;  /* 0x000000021c00780c */ /* 0x000fc80003f86270 */
[----:B------:R-:W-:-:S05]  /*9420*/  SEL R6, R6, RZ, P4 ;  /* 0x000000ff06067207 */ /* 0x000fca0002000000 */
[----:B------:R-:W-:Y:S01]  /*9430*/  IMAD.IADD R6, R7, 0x1, R6 ;  /* 0x0000000107067824 */ /* 0x000fe200078e0206 */
[----:B-1----:R-:W-:Y:S02]  /*9440*/  SEL R0, R0, RZ, P4 ;  /* 0x000000ff00007207 */ /* 0x002fe40002000000 */
[----:B--2---:R-:W-:Y:S02]  /*9450*/  SEL R4, R4, RZ, P4 ;  /* 0x000000ff04047207 */ /* 0x004fe40002000000 */
[----:B------:R-:W0:Y:S01]  /*9460*/  SHFL.UP PT, R5, R6, 0x4, RZ ;  /* 0x0480000006057989 */ /* 0x000e2200000e00ff */
        /* <DEDUP_REMOVED lines=8> */
[----:B------:R-:W-:Y:S02]  /*94f0*/  SEL R5, R5, RZ, P4 ;  /* 0x000000ff05057207 */ /* 0x000fe40002000000 */
[----:B-1----:R-:W-:-:S03]  /*9500*/  SEL R0, R0, RZ, P4 ;  /* 0x000000ff00007207 */ /* 0x002fc60002000000 */
[----:B------:R-:W-:Y:S01]  /*9510*/  IMAD.IADD R5, R6, 0x1, R5 ;  /* 0x0000000106057824 */ /* 0x000fe200078e0205 */
[----:B--2---:R-:W-:Y:S02]  /*9520*/  SEL R4, R4, RZ, P4 ;  /* 0x000000ff04047207 */ /* 0x004fe40002000000 */
[----:B------:R-:W-:Y:S02]  /*9530*/  IADD3 R7, P4, PT, R0, R7, RZ ;  /* 0x0000000700077210 */ /* 0x000fe40007f9e0ff */
[----:B------:R-:W0:Y:S03]  /*9540*/  SHFL.UP PT, R6, R5, 0x8, RZ ;  /* 0x0500000005067989 */ /* 0x000e2600000e00ff */
[----:B------:R-:W-:Y:S01]  /*9550*/  IMAD.X R27, R4, 0x1, R25, P4 ;  /* 0x00000001041b7824 */ /* 0x000fe200020e0619 */
[----:B------:R-:W1:Y:S04]  /*9560*/  SHFL.UP PT, R0, R7, 0x8, RZ ;  /* 0x0500000007007989 */ /* 0x000e6800000e00ff */
[----:B------:R-:W2:Y:S01]  /*9570*/  SHFL.UP PT, R4, R27, 0x8, RZ ;  /* 0x050000001b047989 */ /* 0x000ea200000e00ff */
[----:B------:R-:W-:-:S04]  /*9580*/  ISETP.NE.U32.AND P4, PT, R7, RZ, PT ;  /* 0x000000ff0700720c */ /* 0x000fc80003f85070 */
[----:B------:R-:W-:-:S04]  /*9590*/  ISETP.NE.AND.EX P4, PT, R27, RZ, PT, P4 ;  /* 0x000000ff1b00720c */ /* 0x000fc80003f85340 */
[----:B0-----:R-:W-:Y:S02]  /*95a0*/  SEL R6, R6, RZ, !P4 ;  /* 0x000000ff06067207 */ /* 0x001fe40006000000 */
[----:B------:R-:W-:-:S04]  /*95b0*/  ISETP.GE.AND P4, PT, R28, 0x8, PT ;  /* 0x000000081c00780c */ /* 0x000fc80003f86270 */
[----:B------:R-:W-:Y:S02]  /*95c0*/  SEL R6, R6, RZ, P4 ;  /* 0x000000ff06067207 */ /* 0x000fe40002000000 */
[----:B-1----:R-:W-:Y:S02]  /*95d0*/  SEL R0, R0, RZ, P4 ;  /* 0x000000ff00007207 */ /* 0x002fe40002000000 */
[----:B--2---:R-:W-:Y:S01]  /*95e0*/  SEL R4, R4, RZ, P4 ;  /* 0x000000ff04047207 */ /* 0x004fe20002000000 */
[----:B------:R-:W-:Y:S01]  /*95f0*/  IMAD.IADD R6, R5, 0x1, R6 ;  /* 0x0000000105067824 */ /* 0x000fe200078e0206 */
[----:B------:R-:W-:-:S04]  /*9600*/  IADD3 R25, P4, PT, R0, R7, RZ ;  /* 0x0000000700197210 */ /* 0x000fc80007f9e0ff */
[----:B------:R-:W0:Y:S01]  /*9610*/  SHFL.UP PT, R5, R6, 0x10, RZ ;  /* 0x0600000006057989 */ /* 0x000e2200000e00ff */
[----:B------:R-:W-:-:S03]  /*9620*/  IMAD.X R24, R4, 0x1, R27, P4 ;  /* 0x0000000104187824 */ /* 0x000fc600020e061b */
[----:B------:R-:W1:Y:S04]  /*9630*/  SHFL.UP PT, R0, R25, 0x10, RZ ;  /* 0x0600000019007989 */ /* 0x000e6800000e00ff */
[----:B------:R-:W2:Y:S01]  /*9640*/  SHFL.UP PT, R4, R24, 0x10, RZ ;  /* 0x0600000018047989 */ /* 0x000ea200000e00ff */
[----:B------:R-:W-:-:S04]  /*9650*/  ISETP.NE.U32.AND P4, PT, R25, RZ, PT ;  /* 0x000000ff1900720c */ /* 0x000fc80003f85070 */
[----:B------:R-:W-:-:S04]  /*9660*/  ISETP.NE.AND.EX P4, PT, R24, RZ, PT, P4 ;  /* 0x000000ff1800720c */ /* 0x000fc80003f85340 */
[----:B0-----:R-:W-:Y:S02]  /*9670*/  SEL R7, R5, RZ, !P4 ;  /* 0x000000ff05077207 */ /* 0x001fe40006000000 */
[----:B------:R-:W-:-:S04]  /*9680*/  ISETP.GE.AND P4, PT, R28, 0x10, PT ;  /* 0x000000101c00780c */ /* 0x000fc80003f86270 */
[----:B-1----:R-:W-:Y:S02]  /*9690*/  SEL R0, R0, RZ, P4 ;  /* 0x000000ff00007207 */ /* 0x002fe40002000000 */
[----:B--2---:R-:W-:Y:S02]  /*96a0*/  SEL R5, R4, RZ, P4 ;  /* 0x000000ff04057207 */ /* 0x004fe40002000000 */
[----:B------:R-:W-:Y:S02]  /*96b0*/  SEL R7, R7, RZ, P4 ;  /* 0x000000ff07077207 */ /* 0x000fe40002000000 */
[----:B------:R-:W-:Y:S02]  /*96c0*/  ISETP.NE.AND P4, PT, R28, 0x1f, PT ;  /* 0x0000001f1c00780c */ /* 0x000fe40003f85270 */
[----:B------:R-:W-:Y:S01]  /*96d0*/  IADD3 R4, P5, PT, R0, R25, RZ ;  /* 0x0000001900047210 */ /* 0x000fe20007fbe0ff */
[----:B------:R-:W-:-:S04]  /*96e0*/  IMAD.IADD R33, R6, 0x1, R7 ;  /* 0x0000000106217824 */ /* 0x000fc800078e0207 */
[----:B------:R-:W-:-:S06]  /*96f0*/  IMAD.X R5, R5, 0x1, R24, P5 ;  /* 0x0000000105057824 */ /* 0x000fcc00028e0618 */
[----:B------:R-:W-:-:S05]  /*9700*/  @!P4 LEA R40, R9, UR4, 0x4 ;  /* 0x000000040928cc11 */ /* 0x000fca000f8e20ff */
[----:B------:R-:W-:Y:S04]  /*9710*/  @!P4 STS.64 [R40], R4 ;  /* 0x000000042800c388 */ /* 0x000fe80000000a00 */
[----:B------:R-:W-:Y:S01]  /*9720*/  @!P4 STS [R40+0x8], R33 ;  /* 0x000008212800c388 */ /* 0x000fe20000000800 */
[----:B------:R-:W-:Y:S06]  /*9730*/  BAR.SYNC.DEFER_BLOCKING 0x0 ;  /* 0x0000000000007b1d */ /* 0x000fec0000010000 */
[----:B------:R-:W-:Y:S04]  /*9740*/  LDS.64 R34, [UR4+0x10] ;  /* 0x00001004ff227984 */ /* 0x000fe80008000a00 */
[----:B------:R-:W0:Y:S04]  /*9750*/  LDS.64 R36, [UR4] ;  /* 0x00000004ff247984 */ /* 0x000e280008000a00 */
[----:B------:R-:W1:Y:S04]  /*9760*/  LDS R0, [UR4+0x8] ;  /* 0x00000804ff007984 */ /* 0x000e680008000800 */
[----:B------:R-:W2:Y:S04]  /*9770*/  LDS R27, [UR4+0x18] ;  /* 0x00001804ff1b7984 */ /* 0x000ea80008000800 */
[----:B------:R-:W3:Y:S04]  /*9780*/  LDS.64 R24, [UR4+0x20] ;  /* 0x00002004ff187984 */ /* 0x000ee80008000a00 */
[----:B------:R-:W4:Y:S04]  /*9790*/  LDS R38, [UR4+0x28] ;  /* 0x00002804ff267984 */ /* 0x000f280008000800 */
[----:B------:R-:W5:Y:S04]  /*97a0*/  LDS.64 R6, [UR4+0x30] ;  /* 0x00003004ff067984 */ /* 0x000f680008000a00 */
[----:B------:R-:W-:Y:S01]  /*97b0*/  LDS R40, [UR4+0x58] ;  /* 0x00005804ff287984 */ /* 0x000fe20008000800 */
[----:B0-----:R-:W-:-:S05]  /*97c0*/  IADD3 R41, P4, PT, R36, R34, RZ ;  /* 0x0000002224297210 */ /* 0x001fca0007f9e0ff */
[----:B------:R-:W-:Y:S01]  /*97d0*/  IMAD.X R43, R37, 0x1, R35, P4 ;  /* 0x00000001252b7824 */ /* 0x000fe200020e0623 */
[----:B------:R-:W-:-:S04]  /*97e0*/  ISETP.NE.U32.AND P4, PT, R34, RZ, PT ;  /* 0x000000ff2200720c */ /* 0x000fc80003f85070 */
[----:B------:R-:W-:-:S04]  /*97f0*/  ISETP.NE.AND.EX P4, PT, R35, RZ, PT, P4 ;  /* 0x000000ff2300720c */ /* 0x000fc80003f85340 */
[----:B-1----:R-:W-:Y:S02]  /*9800*/  SEL R34, R0, RZ, !P4 ;  /* 0x000000ff00227207 */ /* 0x002fe40006000000 */
[----:B------:R-:W-:-:S03]  /*9810*/  ISETP.NE.AND P4, PT, R9, 0x2, PT ;  /* 0x000000020900780c */ /* 0x000fc60003f85270 */
[----:B--2---:R-:W-:Y:S01]  /*9820*/  IMAD.IADD R27, R27, 0x1, R34 ;  /* 0x000000011b1b7824 */ /* 0x004fe200078e0222 */
[----:B------:R-:W-:Y:S01]  /*9830*/  SEL R42, R41, R36, !P4 ;  /* 0x00000024292a7207 */ /* 0x000fe20006000000 */
[----:B------:R-:W-:Y:S01]  /*9840*/  LDS.64 R34, [UR4+0x40] ;  /* 0x00004004ff227984 */ /* 0x000fe20008000a00 */
[----:B------:R-:W-:Y:S02]  /*9850*/  SEL R44, R43, R37, !P4 ;  /* 0x000000252b2c7207 */ /* 0x000fe40006000000 */
[----:B------:R-:W-:Y:S01]  /*9860*/  SEL R0, R27, R0, !P4 ;  /* 0x000000001b007207 */ /* 0x000fe20006000000 */
[----:B------:R-:W0:Y:S01]  /*9870*/  LDS R36, [UR4+0x38] ;  /* 0x00003804ff247984 */ /* 0x000e220008000800 */
[----:B---3--:R-:W-:-:S05]  /*9880*/  IADD3 R37, P4, PT, R24, R41, RZ ;  /* 0x0000002918257210 */ /* 0x008fca0007f9e0ff */
[----:B------:R-:W-:Y:S01]  /*9890*/  IMAD.X R43, R25, 0x1, R43, P4 ;  /* 0x00000001192b7824 */ /* 0x000fe200020e062b */
[----:B------:R-:W-:-:S04]  /*98a0*/  ISETP.NE.U32.AND P4, PT, R24, RZ, PT ;  /* 0x000000ff1800720c */ /* 0x000fc80003f85070 */
[----:B------:R-:W-:Y:S02]  /*98b0*/  ISETP.NE.AND.EX P4, PT, R25, RZ, PT, P4 ;  /* 0x000000ff1900720c */ /* 0x000fe40003f85340 */
[----:B------:R-:W-:Y:S02]  /*98c0*/  LDS.64 R24, [UR4+0x50] ;  /* 0x00005004ff187984 */ /* 0x000fe40008000a00 */
[----:B------:R-:W-:Y:S02]  /*98d0*/  SEL R27, R27, RZ, !P4 ;  /* 0x000000ff1b1b7207 */ /* 0x000fe40006000000 */
[----:B------:R-:W-:-:S03]  /*98e0*/  ISETP.NE.AND P4, PT, R9, 0x3, PT ;  /* 0x000000030900780c */ /* 0x000fc60003f85270 */
[----:B----4-:R-:W-:Y:S01]  /*98f0*/  IMAD.IADD R27, R38, 0x1, R27 ;  /* 0x00000001261b7824 */ /* 0x010fe200078e021b */
[----:B------:R-:W-:Y:S01]  /*9900*/  SEL R42, R37, R42, !P4 ;  /* 0x0000002a252a7207 */ /* 0x000fe20006000000 */
[----:B------:R-:W1:Y:S01]  /*9910*/  LDS R38, [UR4+0x48] ;  /* 0x00004804ff267984 */ /* 0x000e620008000800 */
[----:B------:R-:W-:Y:S02]  /*9920*/  SEL R44, R43, R44, !P4 ;  /* 0x0000002c2b2c7207 */ /* 0x000fe40006000000 */
[----:B------:R-:W-:Y:S02]  /*9930*/  SEL R0, R27, R0, !P4 ;  /* 0x000000001b007207 */ /* 0x000fe40006000000 */
[----:B-----5:R-:W-:-:S05]  /*9940*/  IADD3 R37, P4, PT, R6, R37, RZ ;  /* 0x0000002506257210 */ /* 0x020fca0007f9e0ff */
[----:B------:R-:W-:Y:S01]  /*9950*/  IMAD.X R43, R7, 0x1, R43, P4 ;  /* 0x00000001072b7824 */ /* 0x000fe200020e062b */
[----:B------:R-:W-:-:S04]  /*9960*/  ISETP.NE.U32.AND P4, PT, R6, RZ, PT ;  /* 0x000000ff0600720c */ /* 0x000fc80003f85070 */
[----:B------:R-:W-:-:S04]  /*9970*/  ISETP.NE.AND.EX P4, PT, R7, RZ, PT, P4 ;  /* 0x000000ff0700720c */ /* 0x000fc80003f85340 */
[----:B------:R-:W-:Y:S02]  /*9980*/  SEL R27, R27, RZ, !P4 ;  /* 0x000000ff1b1b7207 */ /* 0x000fe40006000000 */
[----:B------:R-:W-:-:S03]  /*9990*/  ISETP.NE.AND P4, PT, R9, 0x4, PT ;  /* 0x000000040900780c */ /* 0x000fc60003f85270 */
[----:B0-----:R-:W-:Y:S01]  /*99a0*/  IMAD.IADD R27, R36, 0x1, R27 ;  /* 0x00000001241b7824 */ /* 0x001fe200078e021b */
[----:B------:R-:W-:Y:S02]  /*99b0*/  SEL R6, R37, R42, !P4 ;  /* 0x0000002a25067207 */ /* 0x000fe40006000000 */
[----:B------:R-:W-:Y:S02]  /*99c0*/  SEL R42, R43, R44, !P4 ;  /* 0x0000002c2b2a7207 */ /* 0x000fe40006000000 */
[----:B------:R-:W-:Y:S02]  /*99d0*/  SEL R0, R27, R0, !P4 ;  /* 0x000000001b007207 */ /* 0x000fe40006000000 */
[C---:B------:R-:W-:Y:S02]  /*99e0*/  IADD3 R7, P4, PT, R34.reuse, R37, RZ ;  /* 0x0000002522077210 */ /* 0x040fe40007f9e0ff */
[----:B------:R-:W0:Y:S03]  /*99f0*/  LDS.64 R36, [UR4+0x60] ;  /* 0x00006004ff247984 */ /* 0x000e260008000a00 */
[----:B------:R-:W-:Y:S01]  /*9a00*/  IMAD.X R43, R35, 0x1, R43, P4 ;  /* 0x00000001232b7824 */ /* 0x000fe200020e062b */
[----:B------:R-:W-:-:S02]  /*9a10*/  ISETP.NE.U32.AND P4, PT, R34, RZ, PT ;  /* 0x000000ff2200720c */ /* 0x000fc40003f85070 */
[----:B------:R-:W2:Y:S02]  /*9a20*/  LDS R34, [UR4+0x68] ;  /* 0x00006804ff227984 */ /* 0x000ea40008000800 */
[----:B------:R-:W-:-:S04]  /*9a30*/  ISETP.NE.AND.EX P4, PT, R35, RZ, PT, P4 ;  /* 0x000000ff2300720c */ /* 0x000fc80003f85340 */
[----:B------:R-:W-:Y:S02]  /*9a40*/  SEL R27, R27, RZ, !P4 ;  /* 0x000000ff1b1b7207 */ /* 0x000fe40006000000 */
[----:B------:R-:W-:-:S03]  /*9a50*/  ISETP.NE.AND P4, PT, R9, 0x5, PT ;  /* 0x000000050900780c */ /* 0x000fc60003f85270 */
[----:B-1----:R-:W-:Y:S01]  /*9a60*/  IMAD.IADD R27, R38, 0x1, R27 ;  /* 0x00000001261b7824 */ /* 0x002fe200078e021b */
[----:B------:R-:W-:Y:S02]  /*9a70*/  SEL R38, R7, R6, !P4 ;  /* 0x0000000607267207 */ /* 0x000fe40006000000 */
[----:B------:R-:W-:Y:S02]  /*9a80*/  SEL R42, R43, R42, !P4 ;  /* 0x0000002a2b2a7207 */ /* 0x000fe40006000000 */
[----:B------:R-:W-:Y:S02]  /*9a90*/  SEL R0, R27, R0, !P4 ;  /* 0x000000001b007207 */ /* 0x000fe40006000000 */
[C---:B------:R-:W-:Y:S02]  /*9aa0*/  IADD3 R35, P4, PT, R24.reuse, R7, RZ ;  /* 0x0000000718237210 */ /* 0x040fe40007f9e0ff */
[----:B------:R-:W1:Y:S03]  /*9ab0*/  LDS.64 R6, [UR4+0x70] ;  /* 0x00007004ff067984 */ /* 0x000e660008000a00 */
[----:B------:R-:W-:Y:S01]  /*9ac0*/  IMAD.X R43, R25, 0x1, R43, P4 ;  /* 0x00000001192b7824 */ /* 0x000fe200020e062b */
[----:B------:R-:W-:-:S04]  /*9ad0*/  ISETP.NE.U32.AND P4, PT, R24, RZ, PT ;  /* 0x000000ff1800720c */ /* 0x000fc80003f85070 */
[----:B------:R-:W-:-:S04]  /*9ae0*/  ISETP.NE.AND.EX P4, PT, R25, RZ, PT, P4 ;  /* 0x000000ff1900720c */ /* 0x000fc80003f85340 */
[----:B------:R-:W-:Y:S02]  /*9af0*/  SEL R27, R27, RZ, !P4 ;  /* 0x000000ff1b1b7207 */ /* 0x000fe40006000000 */
[----:B------:R-:W-:-:S03]  /*9b00*/  ISETP.NE.AND P4, PT, R9, 0x6, PT ;  /* 0x000000060900780c */ /* 0x000fc60003f85270 */
[----:B------:R-:W-:Y:S01]  /*9b10*/  IMAD.IADD R27, R40, 0x1, R27 ;  /* 0x00000001281b7824 */ /* 0x000fe200078e021b */
[----:B------:R-:W-:Y:S02]  /*9b20*/  SEL R24, R35, R38, !P4 ;  /* 0x0000002623187207 */ /* 0x000fe40006000000 */
[----:B------:R-:W-:Y:S01]  /*9b30*/  SEL R40, R43, R42, !P4 ;  /* 0x0000002a2b287207 */ /* 0x000fe20006000000 */
[----:B------:R-:W3:Y:S01]  /*9b40*/  LDS R38, [UR4+0x78] ;  /* 0x00007804ff267984 */ /* 0x000ee20008000800 */
[----:B------:R-:W-:Y:S02]  /*9b50*/  SEL R0, R27, R0, !P4 ;  /* 0x000000001b007207 */ /* 0x000fe40006000000 */
[----:B0-----:R-:W-:-:S05]  /*9b60*/  IADD3 R35, P4, PT, R36, R35, RZ ;  /* 0x0000002324237210 */ /* 0x001fca0007f9e0ff */
[----:B------:R-:W-:Y:S01]  /*9b70*/  IMAD.X R43, R37, 0x1, R43, P4 ;  /* 0x00000001252b7824 */ /* 0x000fe200020e062b */
[----:B------:R-:W-:-:S04]  /*9b80*/  ISETP.NE.U32.AND P4, PT, R36, RZ, PT ;  /* 0x000000ff2400720c */ /* 0x000fc80003f85070 */
[----:B------:R-:W-:-:S04]  /*9b90*/  ISETP.NE.AND.EX P4, PT, R37, RZ, PT, P4 ;  /* 0x000000ff2500720c */ /* 0x000fc80003f85340 */
[----:B------:R-:W-:Y:S02]  /*9ba0*/  SEL R27, R27, RZ, !P4 ;  /* 0x000000ff1b1b7207 */ /* 0x000fe40006000000 */
[----:B------:R-:W-:-:S03]  /*9bb0*/  ISETP.NE.AND P4, PT, R9, 0x7, PT ;  /* 0x000000070900780c */ /* 0x000fc60003f85270 */
[----:B--2---:R-:W-:Y:S01]  /*9bc0*/  IMAD.IADD R25, R34, 0x1, R27 ;  /* 0x0000000122197824 */ /* 0x004fe200078e021b */
[----:B------:R-:W-:Y:S02]  /*9bd0*/  SEL R34, R35, R24, !P4 ;  /* 0x0000001823227207 */ /* 0x000fe40006000000 */
[----:B------:R-:W-:Y:S02]  /*9be0*/  SEL R41, R43, R40, !P4 ;  /* 0x000000282b297207 */ /* 0x000fe40006000000 */
[----:B------:R-:W-:Y:S02]  /*9bf0*/  SEL R24, R25, R0, !P4 ;  /* 0x0000000019187207 */ /* 0x000fe40006000000 */
[----:B-1----:R-:W-:-:S05]  /*9c00*/  IADD3 R35, P4, PT, R6, R35, RZ ;  /* 0x0000002306237210 */ /* 0x002fca0007f9e0ff */
[----:B------:R-:W-:Y:S01]  /*9c10*/  IMAD.X R36, R7, 0x1, R43, P4 ;  /* 0x0000000107247824 */ /* 0x000fe200020e062b */
[----:B------:R-:W-:-:S04]  /*9c20*/  ISETP.NE.U32.AND P4, PT, R6, RZ, PT ;  /* 0x000000ff0600720c */ /* 0x000fc80003f85070 */
[----:B------:R-:W-:-:S04]  /*9c30*/  ISETP.NE.AND.EX P4, PT, R7, RZ, PT, P4 ;  /* 0x000000ff0700720c */ /* 0x000fc80003f85340 */
[----:B------:R-:W-:Y:S02]  /*9c40*/  SEL R37, R25, RZ, !P4 ;  /* 0x000000ff19257207 */ /* 0x000fe40006000000 */
[----:B------:R-:W-:Y:S01]  /*9c50*/  ISETP.GE.U32.AND P4, PT, R32, 0x20, PT ;  /* 0x000000202000780c */ /* 0x000fe20003f86070 */
[----:B------:R0:W1:Y:S04]  /*9c60*/  SHFL.UP PT, R27, R4, 0x1, RZ ;  /* 0x04200000041b7989 */ /* 0x00006800000e00ff */
[----:B------:R0:W2:Y:S01]  /*9c70*/  SHFL.UP PT, R0, R5, 0x1, RZ ;  /* 0x0420000005007989 */ /* 0x0000a200000e00ff */
[----:B---3--:R-:W-:-:S03]  /*9c80*/  IMAD.IADD R37, R38, 0x1, R37 ;  /* 0x0000000126257824 */ /* 0x008fc600078e0225 */
[----:B------:R0:W3:Y:S04]  /*9c90*/  SHFL.UP PT, R9, R33, 0x1, RZ ;  /* 0x0420000021097989 */ /* 0x0000e800000e00ff */
[----:B------:R-:W-:Y:S05]  /*9ca0*/  @!P4 BRA `(.L_x_406) ;  /* 0x00000000002cc947 */ /* 0x000fea0003800000 */
[----:B------:R-:W-:Y:S02]  /*9cb0*/  ISETP.NE.AND P5, PT, R28, RZ, PT ;  /* 0x000000ff1c00720c */ /* 0x000fe40003fa5270 */
[C---:B-1----:R-:W-:Y:S02]  /*9cc0*/  ISETP.NE.U32.AND P4, PT, R27.reuse, RZ, PT ;  /* 0x000000ff1b00720c */ /* 0x042fe40003f85070 */
[----:B------:R-:W-:Y:S02]  /*9cd0*/  SEL R27, R27, RZ, P5 ;  /* 0x000000ff1b1b7207 */ /* 0x000fe40002800000 */
[C---:B--2---:R-:W-:Y:S02]  /*9ce0*/  ISETP.NE.AND.EX P4, PT, R0.reuse, RZ, PT, P4 ;  /* 0x000000ff0000720c */ /* 0x044fe40003f85340 */
[----:B------:R-:W-:Y:S02]  /*9cf0*/  SEL R0, R0, RZ, P5 ;  /* 0x000000ff00007207 */ /* 0x000fe40002800000 */
[----:B0-----:R-:W-:-:S02]  /*9d00*/  SEL R4, R24, RZ, !P4 ;  /* 0x000000ff18047207 */ /* 0x001fc40006000000 */
[----:B------:R-:W-:-:S03]  /*9d10*/  IADD3 R27, P4, PT, R27, R34, RZ ;  /* 0x000000221b1b7210 */ /* 0x000fc60007f9e0ff */
[----:B---3--:R-:W-:Y:S02]  /*9d20*/  @P5 IMAD.IADD R24, R9, 0x1, R4 ;  /* 0x0000000109185824 */ /* 0x008fe400078e0204 */
[----:B------:R-:W-:Y:S02]  /*9d30*/  IMAD.X R0, R0, 0x1, R41, P4 ;  /* 0x0000000100007824 */ /* 0x000fe400020e0629 */
[----:B------:R-:W-:Y:S01]  /*9d40*/  IMAD.MOV.U32 R9, RZ, RZ, R24 ;  /* 0x000000ffff097224 */ /* 0x000fe200078e0018 */
[----:B------:R-:W-:Y:S06]  /*9d50*/  BRA `(.L_x_407) ;  /* 0x0000001000587947 */ /* 0x000fec0003800000 */
.L_x_406:
[----:B------:R-:W4:Y:S01]  /*9d60*/  LDC.64 R24, c[0x0][0x3b0] ;  /* 0x0000ec00ff187b82 */ /* 0x000f220000000a00 */
[----:B------:R-:W-:Y:S01]  /*9d70*/  ISETP.NE.AND P4, PT, R32, RZ, PT ;  /* 0x000000ff2000720c */ /* 0x000fe20003f85270 */
[----:B------:R-:W5:-:S12]  /*9d80*/  LDCU UR5, c[0x0][0x370] ;  /* 0x00006e00ff0577ac */ /* 0x000f580008000800 */
[----:B------:R-:W-:Y:S01]  /*9d90*/  @!P4 IMAD.MOV.U32 R6, RZ, RZ, R35 ;  /* 0x000000ffff06c224 */ /* 0x000fe200078e0023 */
[----:B------:R1:W-:Y:S01]  /*9da0*/  @!P4 STS [UR4+0xd0], R37 ;  /* 0x0000d025ff00c988 */ /* 0x0003e20008000804 */
[----:B------:R-:W-:Y:S02]  /*9db0*/  @!P4 IMAD.MOV.U32 R7, RZ, RZ, R36 ;  /* 0x000000ffff07c224 */ /* 0x000fe400078e0024 */
[----:B0-----:R-:W-:Y:S02]  /*9dc0*/  @!P4 IMAD.MOV.U32 R4, RZ, RZ, R37 ;  /* 0x000000ffff04c224 */ /* 0x001fe400078e0025 */
[----:B------:R-:W-:Y:S01]  /*9dd0*/  @!P4 IMAD.MOV.U32 R5, RZ, RZ, 0x64 ;  /* 0x00000064ff05c424 */ /* 0x000fe200078e00ff */
[----:B------:R0:W-:Y:S01]  /*9de0*/  @!P4 STS.64 [UR4+0xc8], R6 ;  /* 0x0000c806ff00c988 */ /* 0x0001e20008000a04 */
[----:B-----5:R-:W-:Y:S01]  /*9df0*/  UISETP.GT.U32.AND UP0, UPT, UR5, 0x1f3, UPT ;  /* 0x000001f30500788c */ /* 0x020fe2000bf04070 */
[----:B----4-:R-:W-:-:S05]  /*9e00*/  IMAD.WIDE.U32 R24, R39, 0x10, R24 ;  /* 0x0000001027187825 */ /* 0x010fca00078e0018 */
[----:B------:R0:W-:Y:S03]  /*9e10*/  @!P4 ST.E.128.STRONG.GPU desc[UR8][R24.64+0x200], R4 ;  /* 0x000200041800c985 */ /* 0x0001e6000c10fd08 */
[----:B-1----:R-:W-:Y:S05]  /*9e20*/  BRA.U UP0, `(.L_x_408) ;  /* 0x0000000100087547 */ /* 0x002fea000b800000 */
[----:B------:R1:W-:Y:S06]  /*9e30*/  MEMBAR.SC.CTA ;  /* 0x0000000000007992 */ /* 0x0003ec0000000000 */
[----:B-1----:R-:W-:Y:S05]  /*9e40*/  BRA `(.L_x_409) ;  /* 0x0000000000087947 */ /* 0x002fea0003800000 */
.L_x_408:
[----:B------:R-:W-:Y:S05]  /*9e50*/  NANOSLEEP 0x1c2 ;  /* 0x000001c20000795d */ /* 0x000fea0003800000 */
[----:B------:R-:W-:Y:S01]  /*9e60*/  NOP ;  /* 0x0000000000007918 */ /* 0x000fe20000000000 */
.L_x_409:
[----:B0-----:R-:W-:-:S03]  /*9e70*/  IMAD.WIDE.U32 R4, R32, 0x10, RZ ;  /* 0x0000001020047825 */ /* 0x001fc600078e00ff */
[----:B------:R-:W-:Y:S02]  /*9e80*/  LOP3.LUT R7, R4, 0xfffffff0, RZ, 0x3c, !PT ;  /* 0xfffffff004077812 */ /* 0x000fe400078e3cff */
[----:B------:R-:W-:Y:S02]  /*9e90*/  LOP3.LUT R5, RZ, R5, RZ, 0x33, !PT ;  /* 0x00000005ff057212 */ /* 0x000fe400078e33ff */
[----:B------:R-:W-:-:S05]  /*9ea0*/  IADD3 R24, P4, PT, R24, R7, RZ ;  /* 0x0000000718187210 */ /* 0x000fca0007f9e0ff */
[----:B------:R-:W-:-:S08]  /*9eb0*/  IMAD.X R25, R25, 0x1, R5, P4 ;  /* 0x0000000119197824 */ /* 0x000fd000020e0605 */
.L_x_411:
[----:B------:R-:W4:Y:S01]  /*9ec0*/  LD.E.128.STRONG.GPU R4, desc[UR8][R24.64+0x200] ;  /* 0x0002000818047980 */ /* 0x000f22000c10fd00 */
[----:B------:R-:W-:Y:S05]  /*9ed0*/  YIELD ;  /* 0x0000000000007946 */ /* 0x000fea0003800000 */
[----:B------:R-:W-:Y:S01]  /*9ee0*/  UMOV UR5, 0xffffffff ;  /* 0xffffffff00057882 */ /* 0x000fe20000000000 */
[----:B----4-:R-:W-:Y:S02]  /*9ef0*/  ISETP.NE.AND P4, PT, R5, 0x63, PT ;  /* 0x000000630500780c */ /* 0x010fe40003f85270 */
[----:B------:R-:W-:Y:S11]  /*9f00*/  BRA.DIV UR5, `(.L_x_410) ;  /* 0x0000003e05047947 */ /* 0x000ff6000b800000 */
[----:B------:R-:W-:-:S13]  /*9f10*/  VOTE.ANY P4, !P4 ;  /* 0x0000000000ff7806 */ /* 0x000fda0006080100 */
.L_x_564:
[----:B------:R-:W-:Y:S05]  /*9f20*/  @P4 BRA `(.L_x_411) ;  /* 0xfffffffc00e44947 */ /* 0x000fea000383ffff */
[----:B------:R-:W-:Y:S01]  /*9f30*/  UMOV UR5, 0xffffffff ;  /* 0xffffffff00057882 */ /* 0x000fe20000000000 */
[----:B------:R-:W-:Y:S01]  /*9f40*/  ISETP.NE.AND P4, PT, R5, 0x65, PT ;  /* 0x000000650500780c */ /* 0x000fe20003f85270 */
[----:B------:R-:W-:Y:S02]  /*9f50*/  IMAD.MOV.U32 R40, RZ, RZ, R6 ;  /* 0x000000ffff287224 */ /* 0x000fe400078e0006 */
        /* <DEDUP_REMOVED lines=10> */
[----:B------:R0:W4:Y:S04]  /*a000*/  SHFL.DOWN PT, R24, R41, 0x1, R33 ;  /* 0x0820000029187989 */ /* 0x00012800000e0021 */
[----:B------:R0:W0:Y:S02]  /*a010*/  SHFL.DOWN PT, R6, R38, 0x1, R33 ;  /* 0x0820000026067989 */ /* 0x00002400000e0021 */
.L_x_570:
[----:B------:R-:W-:Y:S01]  /*a020*/  ISETP.GE.AND P5, PT, R28, R33, PT ;  /* 0x000000211c00720c */ /* 0x000fe20003fa6270 */
[----:B------:R-:W-:-:S12]  /*a030*/  UMOV UR5, 0xffffffff ;  /* 0xffffffff00057882 */ /* 0x000fd80000000000 */
[----:B-1----:R-:W-:-:S05]  /*a040*/  @!P5 IADD3 R25, P4, PT, R25, R40, RZ ;  /* 0x000000281919d210 */ /* 0x002fca0007f9e0ff */
[----:B----4-:R-:W-:Y:S01]  /*a050*/  @!P5 IMAD.X R24, R24, 0x1, R41, P4 ;  /* 0x000000011818d824 */ /* 0x010fe200020e0629 */
[----:B------:R-:W-:Y:S01]  /*a060*/  @!P5 ISETP.NE.U32.AND P4, PT, R40, RZ, PT ;  /* 0x000000ff2800d20c */ /* 0x000fe20003f85070 */
[----:B0-----:R-:W-:-:S03]  /*a070*/  @!P5 IMAD.MOV.U32 R40, RZ, RZ, R25 ;  /* 0x000000ffff28d224 */ /* 0x001fc600078e0019 */
[----:B------:R-:W-:-:S04]  /*a080*/  @!P5 ISETP.NE.AND.EX P4, PT, R41, RZ, PT, P4 ;  /* 0x000000ff2900d20c */ /* 0x000fc80003f85340 */
[----:B------:R-:W-:Y:S01]  /*a090*/  @!P5 SEL R25, R6, RZ, !P4 ;  /* 0x000000ff0619d207 */ /* 0x000fe20006000000 */
[----:B------:R-:W-:Y:S08]  /*a0a0*/  BRA.DIV UR5, `(.L_x_413) ;  /* 0x0000003e05307947 */ /* 0x000ff0000b800000 */
.L_x_573:
[----:B------:R-:W-:Y:S01]  /*a0b0*/  UMOV UR5, 0xffffffff ;  /* 0xffffffff00057882 */ /* 0x000fe20000000000 */
[----:B------:R-:W-:Y:S02]  /*a0c0*/  @!P5 IMAD.MOV.U32 R41, RZ, RZ, R24 ;  /* 0x000000ffff29d224 */ /* 0x000fe400078e0018 */
[----:B------:R-:W-:Y:S01]  /*a0d0*/  @!P5 IMAD.IADD R38, R38, 0x1, R25 ;  /* 0x000000012626d824 */ /* 0x000fe200078e0219 */
[----:B------:R-:W-:Y:S06]  /*a0e0*/  BRA.DIV UR5, `(.L_x_414) ;  /* 0x0000003e05407947 */ /* 0x000fec000b800000 */
[----:B------:R0:W1:Y:S04]  /*a0f0*/  SHFL.DOWN PT, R25, R40, 0x2, R33 ;  /* 0x0840000028197989 */ /* 0x00006800000e0021 */
[----:B------:R0:W4:Y:S04]  /*a100*/  SHFL.DOWN PT, R24, R41, 0x2, R33 ;  /* 0x0840000029187989 */ /* 0x00012800000e0021 */
[----:B------:R0:W0:Y:S02]  /*a110*/  SHFL.DOWN PT, R6, R38, 0x2, R33 ;  /* 0x0840000026067989 */ /* 0x00002400000e0021 */
.L_x_578:
[----:B------:R-:W-:Y:S01]  /*a120*/  VIADD R43, R28, 0x2 ;  /* 0x000000021c2b7836 */ /* 0x000fe20000000000 */
[----:B------:R-:W-:-:S04]  /*a130*/  UMOV UR5, 0xffffffff ;  /* 0xffffffff00057882 */ /* 0x000fc80000000000 */
[----:B------:R-:W-:-:S13]  /*a140*/  ISETP.GT.AND P5, PT, R43, R33, PT ;  /* 0x000000212b00720c */ /* 0x000fda0003fa4270 */
[----:B------:R-:W-:-:S04]  /*a150*/  @!P5 ISETP.NE.U32.AND P4, PT, R40, RZ, PT ;  /* 0x000000ff2800d20c */ /* 0x000fc80003f85070 */
[----:B------:R-:W-:-:S04]  /*a160*/  @!P5 ISETP.NE.AND.EX P4, PT, R41, RZ, PT, P4 ;  /* 0x000000ff2900d20c */ /* 0x000fc80003f85340 */
[----:B0-----:R-:W-:Y:S02]  /*a170*/  @!P5 SEL R45, R6, RZ, !P4 ;  /* 0x000000ff062dd207 */ /* 0x001fe40006000000 */
[----:B-1----:R-:W-:-:S05]  /*a180*/  @!P5 IADD3 R25, P4, PT, R25, R40, RZ ;  /* 0x000000281919d210 */ /* 0x002fca0007f9e0ff */
[----:B----4-:R-:W-:Y:S01]  /*a190*/  @!P5 IMAD.X R24, R24, 0x1, R41, P4 ;  /* 0x000000011818d824 */ /* 0x010fe200020e0629 */
[----:B------:R-:W-:Y:S07]  /*a1a0*/  BRA.DIV UR5, `(.L_x_415) ;  /* 0x0000003e05647947 */ /* 0x000fee000b800000 */
.L_x_581:
[----:B------:R-:W-:Y:S01]  /*a1b0*/  UMOV UR5, 0xffffffff ;  /* 0xffffffff00057882 */ /* 0x000fe20000000000 */
[----:B------:R-:W-:Y:S02]  /*a1c0*/  @!P5 IMAD.MOV.U32 R40, RZ, RZ, R25 ;  /* 0x000000ffff28d224 */ /* 0x000fe400078e0019 */
[----:B------:R-:W-:Y:S02]  /*a1d0*/  @!P5 IMAD.MOV.U32 R41, RZ, RZ, R24 ;  /* 0x000000ffff29d224 */ /* 0x000fe400078e0018 */
[----:B------:R-:W-:Y:S01]  /*a1e0*/  @!P5 IMAD.IADD R38, R38, 0x1, R45 ;  /* 0x000000012626d824 */ /* 0x000fe200078e022d */
[----:B------:R-:W-:Y:S06]  /*a1f0*/  BRA.DIV UR5, `(.L_x_416) ;  /* 0x0000003e05707947 */ /* 0x000fec000b800000 */
[----:B------:R0:W1:Y:S04]  /*a200*/  SHFL.DOWN PT, R25, R40, 0x4, R33 ;  /* 0x0880000028197989 */ /* 0x00006800000e0021 */
[----:B------:R0:W4:Y:S04]  /*a210*/  SHFL.DOWN PT, R24, R41, 0x4, R33 ;  /* 0x0880000029187989 */ /* 0x00012800000e0021 */
[----:B------:R0:W0:Y:S02]  /*a220*/  SHFL.DOWN PT, R6, R38, 0x4, R33 ;  /* 0x0880000026067989 */ /* 0x00002400000e0021 */
.L_x_586:
        /* <DEDUP_REMOVED lines=9> */
.L_x_589:
        /* <DEDUP_REMOVED lines=8> */
.L_x_594:
        /* <DEDUP_REMOVED lines=9> */
.L_x_597:
        /* <DEDUP_REMOVED lines=8> */
.L_x_602:
[----:B------:R-:W-:Y:S01]  /*a450*/  VIADD R4, R28, 0x10 ;  /* 0x000000101c047836 */ /* 0x000fe20000000000 */
[----:B------:R-:W5:Y:S01]  /*a460*/  LDC.64 R24, c[0x0][0x3b0] ;  /* 0x0000ec00ff187b82 */ /* 0x000f620000000a00 */
[----:B------:R-:W-:Y:S01]  /*a470*/  UMOV UR5, 0xffffffff ;  /* 0xffffffff00057882 */ /* 0x000fe20000000000 */
[----:B------:R-:W-:Y:S02]  /*a480*/  LOP3.LUT R32, RZ, R32, RZ, 0x33, !PT ;  /* 0x00000020ff207212 */ /* 0x000fe400078e33ff */
[----:B------:R-:W-:-:S13]  /*a490*/  ISETP.GT.AND P4, PT, R4, R33, PT ;  /* 0x000000210400720c */ /* 0x000fda0003f84270 */
[----:B-1----:R-:W-:-:S05]  /*a4a0*/  @!P4 IADD3 R47, P5, PT, R47, R40, RZ ;  /* 0x000000282f2fc210 */ /* 0x002fca0007fbe0ff */
[----:B----4-:R-:W-:Y:S01]  /*a4b0*/  @!P4 IMAD.X R46, R46, 0x1, R41, P5 ;  /* 0x000000012e2ec824 */ /* 0x010fe200028e0629 */
[----:B------:R-:W-:Y:S01]  /*a4c0*/  @!P4 ISETP.NE.U32.AND P5, PT, R40, RZ, PT ;  /* 0x000000ff2800c20c */ /* 0x000fe20003fa5070 */
[----:B0-----:R-:W-:Y:S01]  /*a4d0*/  @!P4 IMAD.MOV.U32 R40, RZ, RZ, R47 ;  /* 0x000000ffff28c224 */ /* 0x001fe200078e002f */
[----:B-----5:R-:W-:Y:S02]  /*a4e0*/  IADD3 R24, P6, PT, R24, 0x200, RZ ;  /* 0x0000020018187810 */ /* 0x020fe40007fde0ff */
[----:B------:R-:W-:Y:S01]  /*a4f0*/  @!P4 ISETP.NE.AND.EX P5, PT, R41, RZ, PT, P5 ;  /* 0x000000ff2900c20c */ /* 0x000fe20003fa5350 */
[----:B------:R-:W-:-:S03]  /*a500*/  @!P4 IMAD.MOV.U32 R41, RZ, RZ, R46 ;  /* 0x000000ffff29c224 */ /* 0x000fc600078e002e */
[----:B------:R-:W-:Y:S02]  /*a510*/  @!P4 SEL R7, R6, RZ, !P5 ;  /* 0x000000ff0607c207 */ /* 0x000fe40006800000 */
[----:B------:R-:W-:-:S03]  /*a520*/  ISETP.NE.AND P5, PT, R5, 0x65, PT ;  /* 0x000000650500780c */ /* 0x000fc60003fa5270 */
[----:B------:R-:W-:Y:S01]  /*a530*/  @!P4 IMAD.IADD R38, R38, 0x1, R7 ;  /* 0x000000012626c824 */ /* 0x000fe200078e0207 */
[----:B------:R-:W-:Y:S09]  /*a540*/  BRA.DIV UR5, `(.L_x_421) ;  /* 0x0000003e05d87947 */ /* 0x000ff2000b800000 */
.L_x_605:
[----:B------:R-:W-:Y:S01]  /*a550*/  UMOV UR5, 0xffffffff ;  /* 0xffffffff00057882 */ /* 0x000fe20000000000 */
[----:B------:R-:W-:Y:S02]  /*a560*/  IMAD.X R25, RZ, RZ, R25, P6 ;  /* 0x000000ffff197224 */ /* 0x000fe400030e0619 */
[----:B------:R-:W-:Y:S01]  /*a570*/  IMAD.IADD R47, R32, 0x1, R39 ;  /* 0x00000001202f7824 */ /* 0x000fe200078e0227 */
[----:B------:R-:W-:Y:S06]  /*a580*/  BRA.DIV UR5, `(.L_x_422) ;  /* 0x0000003e05e87947 */ /* 0x000fec000b800000 */
[----:B------:R-:W-:-:S13]  /*a590*/  VOTE.ALL P5, P5 ;  /* 0x0000000000ff7806 */ /* 0x000fda00028a0000 */
.L_x_608:
[----:B------:R-:W-:Y:S05]  /*a5a0*/  @!P5 BRA `(.L_x_423) ;  /* 0x0000000400b8d947 */ /* 0x000fea0003800000 */
.L_x_437:
[----:B------:R-:W-:-:S07]  /*a5b0*/  IMAD.WIDE R32, R47, 0x10, R24 ;  /* 0x000000102f207825 */ /* 0x000fce00078e0218 */
.L_x_425:
[----:B------:R-:W4:Y:S01]  /*a5c0*/  LD.E.128.STRONG.GPU R4, desc[UR8][R32.64+-0x200] ;  /* 0xfffe000820047980 */ /* 0x000f22000c10fd00 */
[----:B------:R-:W-:Y:S05]  /*a5d0*/  YIELD ;  /* 0x0000000000007946 */ /* 0x000fea0003800000 */
[----:B------:R-:W-:Y:S01]  /*a5e0*/  UMOV UR5, 0xffffffff ;  /* 0xffffffff00057882 */ /* 0x000fe20000000000 */
[----:B----4-:R-:W-:Y:S02]  /*a5f0*/  ISETP.NE.AND P4, PT, R5, 0x63, PT ;  /* 0x000000630500780c */ /* 0x010fe40003f85270 */
[----:B------:R-:W-:Y:S11]  /*a600*/  BRA.DIV UR5, `(.L_x_424) ;  /* 0x0000003e05e47947 */ /* 0x000ff6000b800000 */
[----:B------:R-:W-:-:S13]  /*a610*/  VOTE.ANY P4, !P4 ;  /* 0x0000000000ff7806 */ /* 0x000fda0006080100 */
.L_x_611:
        /* <DEDUP_REMOVED lines=13> */
[----:B------:R0:W4:Y:S04]  /*a6f0*/  SHFL.DOWN PT, R51, R32, 0x1, R33 ;  /* 0x0820000020337989 */ /* 0x00012800000e0021 */
[----:B------:R0:W0:Y:S02]  /*a700*/  SHFL.DOWN PT, R6, R46, 0x1, R33 ;  /* 0x082000002e067989 */ /* 0x00002400000e0021 */
.L_x_617:
        /* <DEDUP_REMOVED lines=9> */
.L_x_620:
[----:B------:R-:W-:Y:S01]  /*a7a0*/  UMOV UR5, 0xffffffff ;  /* 0xffffffff00057882 */ /* 0x000fe20000000000 */
[----:B------:R-:W-:Y:S02]  /*a7b0*/  @!P5 IMAD.MOV.U32 R32, RZ, RZ, R50 ;  /* 0x000000ffff20d224 */ /* 0x000fe400078e0032 */
[----:B------:R-:W-:Y:S01]  /*a7c0*/  @!P5 IMAD.IADD R46, R46, 0x1, R51 ;  /* 0x000000012e2ed824 */ /* 0x000fe200078e0233 */
[----:B------:R-:W-:Y:S06]  /*a7d0*/  BRA.DIV UR5, `(.L_x_428) ;  /* 0x0000004205207947 */ /* 0x000fec000b800000 */
[----:B------:R0:W1:Y:S04]  /*a7e0*/  SHFL.DOWN PT, R48, R49, 0x2, R33 ;  /* 0x0840000031307989 */ /* 0x00006800000e0021 */
[----:B------:R0:W4:Y:S04]  /*a7f0*/  SHFL.DOWN PT, R51, R32, 0x2, R33 ;  /* 0x0840000020337989 */ /* 0x00012800000e0021 */
[----:B------:R0:W0:Y:S02]  /*a800*/  SHFL.DOWN PT, R6, R46, 0x2, R33 ;  /* 0x084000002e067989 */ /* 0x00002400000e0021 */
.L_x_625:
[----:B------:R-:W-:Y:S01]  /*a810*/  ISETP.GT.AND P5, PT, R43, R33, PT ;  /* 0x000000212b00720c */ /* 0x000fe20003fa4270 */
        /* <DEDUP_REMOVED lines=8> */
.L_x_628:
[----:B------:R-:W-:Y:S01]  /*a8a0*/  UMOV UR5, 0xffffffff ;  /* 0xffffffff00057882 */ /* 0x000fe20000000000 */
[----:B------:R-:W-:Y:S02]  /*a8b0*/  @!P5 IMAD.MOV.U32 R32, RZ, RZ, R50 ;  /* 0x000000ffff20d224 */ /* 0x000fe400078e0032 */
[----:B------:R-:W-:Y:S01]  /*a8c0*/  @!P5 IMAD.IADD R46, R46, 0x1, R51 ;  /* 0x000000012e2ed824 */ /* 0x000fe200078e0233 */
[----:B------:R-:W-:Y:S06]  /*a8d0*/  BRA.DIV UR5, `(.L_x_430) ;  /* 0x0000004205547947 */ /* 0x000fec000b800000 */
[----:B------:R0:W1:Y:S04]  /*a8e0*/  SHFL.DOWN PT, R48, R49, 0x4, R33 ;  /* 0x0880000031307989 */ /* 0x00006800000e0021 */
[----:B------:R0:W4:Y:S04]  /*a8f0*/  SHFL.DOWN PT, R51, R32, 0x4, R33 ;  /* 0x0880000020337989 */ /* 0x00012800000e0021 */
[----:B------:R0:W0:Y:S02]  /*a900*/  SHFL.DOWN PT, R6, R46, 0x4, R33 ;  /* 0x088000002e067989 */ /* 0x00002400000e0021 */
.L_x_633:
        /* <DEDUP_REMOVED lines=9> */
.L_x_636:
[----:B------:R-:W-:Y:S01]  /*a9a0*/  UMOV UR5, 0xffffffff ;  /* 0xffffffff00057882 */ /* 0x000fe20000000000 */
[----:B------:R-:W-:Y:S02]  /*a9b0*/  @!P5 IMAD.MOV.U32 R32, RZ, RZ, R50 ;  /* 0x000000ffff20d224 */ /* 0x000fe400078e0032 */
[----:B------:R-:W-:Y:S01]  /*a9c0*/  @!P5 IMAD.IADD R46, R46, 0x1, R51 ;  /* 0x000000012e2ed824 */ /* 0x000fe200078e0233 */
[----:B------:R-:W-:Y:S06]  /*a9d0*/  BRA.DIV UR5, `(.L_x_432) ;  /* 0x0000004205887947 */ /* 0x000fec000b800000 */
[----:B------:R0:W1:Y:S04]  /*a9e0*/  SHFL.DOWN PT, R48, R49, 0x8, R33 ;  /* 0x0900000031307989 */ /* 0x00006800000e0021 */
[----:B------:R0:W4:Y:S04]  /*a9f0*/  SHFL.DOWN PT, R51, R32, 0x8, R33 ;  /* 0x0900000020337989 */ /* 0x00012800000e0021 */
[----:B------:R0:W0:Y:S02]  /*aa00*/  SHFL.DOWN PT, R6, R46, 0x8, R33 ;  /* 0x090000002e067989 */ /* 0x00002400000e0021 */
.L_x_641:
        /* <DEDUP_REMOVED lines=9> */
.L_x_644:
[----:B------:R-:W-:Y:S01]  /*aaa0*/  UMOV UR5, 0xffffffff ;  /* 0xffffffff00057882 */ /* 0x000fe20000000000 */
[----:B------:R-:W-:Y:S02]  /*aab0*/  @!P5 IMAD.MOV.U32 R32, RZ, RZ, R50 ;  /* 0x000000ffff20d224 */ /* 0x000fe400078e0032 */
[----:B------:R-:W-:Y:S01]  /*aac0*/  @!P5 IMAD.IADD R46, R46, 0x1, R51 ;  /* 0x000000012e2ed824 */ /* 0x000fe200078e0233 */
[----:B------:R-:W-:Y:S06]  /*aad0*/  BRA.DIV UR5, `(.L_x_434) ;  /* 0x0000004205bc7947 */ /* 0x000fec000b800000 */
[----:B------:R0:W1:Y:S01]  /*aae0*/  SHFL.DOWN PT, R48, R49, 0x10, R33 ;  /* 0x0a00000031307989 */ /* 0x00006200000e0021 */
[----:B------:R-:W-:-:S03]  /*aaf0*/  VIADD R50, R28, 0x10 ;  /* 0x000000101c327836 */ /* 0x000fc60000000000 */
[----:B------:R0:W4:Y:S04]  /*ab00*/  SHFL.DOWN PT, R51, R32, 0x10, R33 ;  /* 0x0a00000020337989 */ /* 0x00012800000e0021 */
[----:B------:R0:W0:Y:S02]  /*ab10*/  SHFL.DOWN PT, R6, R46, 0x10, R33 ;  /* 0x0a0000002e067989 */ /* 0x00002400000e0021 */
.L_x_649:
[----:B------:R-:W-:Y:S01]  /*ab20*/  ISETP.GT.AND P5, PT, R50, R33, PT ;  /* 0x000000213200720c */ /* 0x000fe20003fa4270 */
[----:B------:R-:W-:-:S12]  /*ab30*/  UMOV UR5, 0xffffffff ;  /* 0xffffffff00057882 */ /* 0x000fd80000000000 */
[----:B------:R-:W-:-:S04]  /*ab40*/  @!P5 ISETP.NE.U32.AND P4, PT, R49, RZ, PT ;  /* 0x000000ff3100d20c */ /* 0x000fc80003f85070 */
[----:B------:R-:W-:-:S04]  /*ab50*/  @!P5 ISETP.NE.AND.EX P4, PT, R32, RZ, PT, P4 ;  /* 0x000000ff2000d20c */ /* 0x000fc80003f85340 */
[----:B0-----:R-:W-:Y:S02]  /*ab60*/  @!P5 SEL R7, R6, RZ, !P4 ;  /* 0x000000ff0607d207 */ /* 0x001fe40006000000 */
[----:B-1----:R-:W-:-:S03]  /*ab70*/  @!P5 IADD3 R48, P4, PT, R48, R49, RZ ;  /* 0x000000313030d210 */ /* 0x002fc60007f9e0ff */
[----:B------:R-:W-:Y:S02]  /*ab80*/  @!P5 IMAD.IADD R46, R46, 0x1, R7 ;  /* 0x000000012e2ed824 */ /* 0x000fe400078e0207 */
[----:B----4-:R-:W-:Y:S01]  /*ab90*/  @!P5 IMAD.X R51, R51, 0x1, R32, P4 ;  /* 0x000000013333d824 */ /* 0x010fe200020e0620 */
[----:B------:R-:W-:Y:S01]  /*aba0*/  ISETP.NE.U32.AND P4, PT, R40, RZ, PT ;  /* 0x000000ff2800720c */ /* 0x000fe20003f85070 */
[----:B------:R-:W-:Y:S02]  /*abb0*/  @!P5 IMAD.MOV.U32 R49, RZ, RZ, R48 ;  /* 0x000000ffff31d224 */ /* 0x000fe400078e0030 */
[----:B------:R-:W-:Y:S01]  /*abc0*/  @!P5 IMAD.MOV.U32 R32, RZ, RZ, R51 ;  /* 0x000000ffff20d224 */ /* 0x000fe200078e0033 */
[----:B------:R-:W-:Y:S02]  /*abd0*/  ISETP.NE.AND.EX P4, PT, R41, RZ, PT, P4 ;  /* 0x000000ff2900720c */ /* 0x000fe40003f85340 */
[----:B------:R-:W-:Y:S02]  /*abe0*/  ISETP.NE.AND P5, PT, R5, 0x65, PT ;  /* 0x000000650500780c */ /* 0x000fe40003fa5270 */
[----:B------:R-:W-:-:S02]  /*abf0*/  SEL R5, R46, RZ, !P4 ;  /* 0x000000ff2e057207 */ /* 0x000fc40006000000 */
[----:B------:R-:W-:Y:S01]  /*ac00*/  IADD3 R40, P6, PT, R40, R49, RZ ;  /* 0x0000003128287210 */ /* 0x000fe20007fde0ff */
[----:B------:R-:W-:-:S12]  /*ac10*/  BRA.DIV UR5, `(.L_x_435) ;  /* 0x0000004205c47947 */ /* 0x000fd8000b800000 */
.L_x_652:
[----:B------:R-:W-:Y:S01]  /*ac20*/  UMOV UR5, 0xffffffff ;  /* 0xffffffff00057882 */ /* 0x000fe20000000000 */
[----:B------:R-:W-:Y:S02]  /*ac30*/  IMAD.X R41, R41, 0x1, R32, P6 ;  /* 0x0000000129297824 */ /* 0x000fe400030e0620 */
[----:B------:R-:W-:Y:S02]  /*ac40*/  IMAD.IADD R38, R5, 0x1, R38 ;  /* 0x0000000105267824 */ /* 0x000fe400078e0226 */
[----:B------:R-:W-:Y:S01]  /*ac50*/  VIADD R47, R47, 0xffffffe0 ;  /* 0xffffffe02f2f7836 */ /* 0x000fe20000000000 */
[----:B------:R-:W-:Y:S06]  /*ac60*/  BRA.DIV UR5, `(.L_x_436) ;  /* 0x0000004205d07947 */ /* 0x000fec000b800000 */
[----:B------:R-:W-:-:S13]  /*ac70*/  VOTE.ALL P5, P5 ;  /* 0x0000000000ff7806 */ /* 0x000fda00028a0000 */
.L_x_655:
[----:B------:R-:W-:Y:S05]  /*ac80*/  @P5 BRA `(.L_x_437) ;  /* 0xfffffff800485947 */ /* 0x000fea000383ffff */
.L_x_423:
[----:B------:R-:W0:Y:S01]  /*ac90*/  S2R R4, SR_TID.X ;  /* 0x0000000000047919 */ /* 0x000e220000002100 */
[----:B------:R-:W-:Y:S01]  /*aca0*/  BSSY.RECONVERGENT B0, `(.L_x_438) ;  /* 0x0000018000007945 */ /* 0x000fe20003800200 */
[----:B------:R-:W-:Y:S02]  /*acb0*/  IMAD.MOV.U32 R24, RZ, RZ, R40 ;  /* 0x000000ffff187224 */ /* 0x000fe400078e0028 */
[----:B------:R-:W-:Y:S01]  /*acc0*/  IMAD.MOV.U32 R25, RZ, RZ, R41 ;  /* 0x000000ffff197224 */ /* 0x000fe200078e0029 */
[----:B0-----:R-:W-:-:S13]  /*acd0*/  ISETP.NE.AND P4, PT, R4, RZ, PT ;  /* 0x000000ff0400720c */ /* 0x001fda0003f85270 */
[----:B------:R-:W-:Y:S05]  /*ace0*/  @P4 BRA `(.L_x_439) ;  /* 0x00000000004c4947 */ /* 0x000fea0003800000 */
        /* <DEDUP_REMOVED lines=19> */
.L_x_439:
[----:B------:R-:W-:Y:S05]  /*ae20*/  BSYNC.RECONVERGENT B0 ;  /* 0x0000000000007941 */ /* 0x000fea0003800200 */
.L_x_438:
[----:B------:R-:W-:-:S13]  /*ae30*/  ISETP.NE.AND P4, PT, R28, RZ, PT ;  /* 0x000000ff1c00720c */ /* 0x000fda0003f85270 */
[----:B0-----:R-:W0:Y:S01]  /*ae40*/  @!P4 S2R R5, SR_CgaCtaId ;  /* 0x000000000005c919 */ /* 0x001e220000008800 */
[----:B------:R-:W-:Y:S01]  /*ae50*/  @!P4 MOV R4, 0x400 ;  /* 0x000004000004c802 */ /* 0x000fe20000000f00 */
[----:B------:R-:W-:Y:S02]  /*ae60*/  @!P4 IMAD.MOV.U32 R27, RZ, RZ, R24 ;  /* 0x000000ffff1bc224 */ /* 0x000fe400078e0018 */
[----:B--2---:R-:W-:Y:S02]  /*ae70*/  @!P4 IMAD.MOV.U32 R0, RZ, RZ, R25 ;  /* 0x000000ffff00c224 */ /* 0x004fe400078e0019 */
[----:B---3--:R-:W-:Y:S01]  /*ae80*/  @!P4 IMAD.MOV.U32 R9, RZ, RZ, R38 ;  /* 0x000000ffff09c224 */ /* 0x008fe200078e0026 */
[----:B0-----:R-:W-:-:S05]  /*ae90*/  @!P4 LEA R5, R5, R4, 0x18 ;  /* 0x000000040505c211 */ /* 0x001fca00078ec0ff */
[----:B------:R0:W-:Y:S04]  /*aea0*/  @!P4 STS.64 [R5+0x88], R24 ;  /* 0x000088180500c388 */ /* 0x0001e80000000a00 */
[----:B------:R0:W-:Y:S02]  /*aeb0*/  @!P4 STS [R5+0x90], R38 ;  /* 0x000090260500c388 */ /* 0x0001e40000000800 */
.L_x_407:
[----:B------:R-:W0:Y:S01]  /*aec0*/  S2R R33, SR_TID.X ;  /* 0x0000000000217919 */ /* 0x000e220000002100 */
[----:B------:R-:W-:Y:S01]  /*aed0*/  ISETP.NE.AND P4, PT, R8, R10, PT ;  /* 0x0000000a0800720c */ /* 0x000fe20003f85270 */
[----:B------:R-:W-:Y:S05]  /*aee0*/  WARPSYNC.ALL ;  /* 0x0000000000007948 */ /* 0x000fea0003800000 */
[----:B------:R-:W-:Y:S06]  /*aef0*/  BAR.SYNC.DEFER_BLOCKING 0x0 ;  /* 0x0000000000007b1d */ /* 0x000fec0000010000 */
[----:B------:R-:W-:Y:S01]  /*af00*/  BSSY.RECONVERGENT B0, `(.L_x_440) ;  /* 0x0000015000007945 */ /* 0x000fe20003800200 */
[----:B0-----:R-:W-:-:S05]  /*af10*/  IMAD R25, R33, 0x9, RZ ;  /* 0x0000000921197824 */ /* 0x001fca00078e02ff */
[----:B------:R-:W-:-:S04]  /*af20*/  ISETP.EQ.U32.AND P5, PT, R26, R25, PT ;  /* 0x000000191a00720c */ /* 0x000fc80003fa2070 */
[----:B------:R-:W-:Y:S02]  /*af30*/  ISETP.EQ.OR.EX P6, PT, R30, RZ, P4, P5 ;  /* 0x000000ff1e00720c */ /* 0x000fe400027c2750 */
[----:B------:R-:W-:Y:S02]  /*af40*/  ISETP.NE.AND P4, PT, R33, RZ, PT ;  /* 0x000000ff2100720c */ /* 0x000fe40003f85270 */
[----:B------:R-:W-:Y:S02]  /*af50*/  ISETP.NE.AND P5, PT, R31, RZ, PT ;  /* 0x000000ff1f00720c */ /* 0x000fe40003fa5270 */
[----:B------:R-:W-:Y:S02]  /*af60*/  P2R R7, PR, RZ, 0x40 ;  /* 0x00000040ff077803 */ /* 0x000fe40000000000 */
[----:B------:R-:W-:Y:S02]  /*af70*/  SEL R28, RZ, 0x1, !P5 ;  /* 0x00000001ff1c7807 */ /* 0x000fe40006800000 */
[----:B------:R-:W-:-:S05]  /*af80*/  SEL R24, RZ, 0x1, !P6 ;  /* 0x00000001ff187807 */ /* 0x000fca0007000000 */
[----:B------:R-:W-:Y:S05]  /*af90*/  @!P4 BRA `(.L_x_441) ;  /* 0x00000000002cc947 */ /* 0x000fea0003800000 */
[----:B------:R-:W0:Y:S01]  /*afa0*/  S2UR UR6, SR_CgaCtaId ;  /* 0x00000000000679c3 */ /* 0x000e220000008800 */
[----:B------:R-:W-:Y:S01]  /*afb0*/  UMOV UR5, 0x400 ;  /* 0x0000040000057882 */ /* 0x000fe20000000000 */
[----:B------:R-:W-:-:S04]  /*afc0*/  ISETP.NE.U32.AND P4, PT, R27, RZ, PT ;  /* 0x000000ff1b00720c */ /* 0x000fc80003f85070 */
[----:B------:R-:W-:Y:S01]  /*afd0*/  ISETP.NE.AND.EX P4, PT, R0, RZ, PT, P4 ;  /* 0x000000ff0000720c */ /* 0x000fe20003f85340 */
[----:B0-----:R-:W-:-:S09]  /*afe0*/  ULEA UR5, UR6, UR5, 0x18 ;  /* 0x0000000506057291 */ /* 0x001fd2000f8ec0ff */
[----:B------:R-:W0:Y:S04]  /*aff0*/  LDS R6, [UR5+0x90] ;  /* 0x00009005ff067984 */ /* 0x000e280008000800 */
[----:B------:R-:W1:Y:S01]  /*b000*/  LDS.64 R4, [UR5+0x88] ;  /* 0x00008805ff047984 */ /* 0x000e620008000a00 */
[----:B0-----:R-:W-:Y:S02]  /*b010*/  SEL R6, R6, RZ, !P4 ;  /* 0x000000ff06067207 */ /* 0x001fe40006000000 */
[----:B-1----:R-:W-:-:S03]  /*b020*/  IADD3 R27, P4, PT, R4, R27, RZ ;  /* 0x0000001b041b7210 */ /* 0x002fc60007f9e0ff */
[----:B------:R-:W-:Y:S02]  /*b030*/  IMAD.IADD R9, R9, 0x1, R6 ;  /* 0x0000000109097824 */ /* 0x000fe400078e0206 */
[----:B------:R-:W-:-:S08]  /*b040*/  IMAD.X R0, R5, 0x1, R0, P4 ;  /* 0x0000000105007824 */ /* 0x000fd000020e0600 */
.L_x_441:
[----:B------:R-:W-:Y:S05]  /*b050*/  BSYNC.RECONVERGENT B0 ;  /* 0x0000000000007941 */ /* 0x000fea0003800200 */
.L_x_440:
[----:B------:R-:W-:Y:S01]  /*b060*/  IADD3 R28, P4, P5, R27, R28, R24 ;  /* 0x0000001c1b1c7210 */ /* 0x000fe20007d9e018 */
[C---:B------:R-:W-:Y:S01]  /*b070*/  VIADD R5, R25.reuse, 0x3 ;  /* 0x0000000319057836 */ /* 0x040fe20000000000 */
[----:B------:R-:W-:Y:S01]  /*b080*/  ISETP.NE.AND P6, PT, R22, R2, PT ;  /* 0x000000021600720c */ /* 0x000fe20003fc5270 */
[----:B------:R-:W0:Y:S01]  /*b090*/  S2UR UR5, SR_CgaCtaId ;  /* 0x00000000000579c3 */ /* 0x000e220000008800 */
[----:B------:R-:W-:Y:S01]  /*b0a0*/  IADD3.X R39, PT, PT, R0, RZ, RZ, P4, P5 ;  /* 0x000000ff00277210 */ /* 0x000fe200027ea4ff */
[----:B------:R-:W-:Y:S01]  /*b0b0*/  UMOV UR4, 0x400 ;  /* 0x0000040000047882 */ /* 0x000fe20000000000 */
[----:B------:R-:W-:Y:S01]  /*b0c0*/  ISETP.EQ.U32.AND P5, PT, R26, R5, PT ;  /* 0x000000051a00720c */ /* 0x000fe20003fa2070 */
[----:B------:R-:W-:Y:S01]  /*b0d0*/  VIADD R5, R25, 0x7 ;  /* 0x0000000719057836 */ /* 0x000fe20000000000 */
[----:B------:R-:W-:Y:S01]  /*b0e0*/  ISETP.NE.AND P4, PT, R14, R16, PT ;  /* 0x000000100e00720c */ /* 0x000fe20003f85270 */
[----:B------:R-:W-:Y:S01]  /*b0f0*/  BSSY.RECONVERGENT B0, `(.L_x_442) ;  /* 0x0000135000007945 */ /* 0x000fe20003800200 */
[----:B------:R-:W-:-:S02]  /*b100*/  SEL R35, RZ, 0x1, !P2 ;  /* 0x00000001ff237807 */ /* 0x000fc40005000000 */
[----:B------:R-:W-:Y:S02]  /*b110*/  ISETP.EQ.OR.EX P4, PT, R30, RZ, P4, P5 ;  /* 0x000000ff1e00720c */ /* 0x000fe40002782750 */
[----:B------:R-:W-:Y:S02]  /*b120*/  ISETP.EQ.U32.AND P5, PT, R26, R5, PT ;  /* 0x000000051a00720c */ /* 0x000fe40003fa2070 */
[----:B------:R-:W-:Y:S02]  /*b130*/  SEL R5, RZ, 0x1, !P3 ;  /* 0x00000001ff057807 */ /* 0x000fe40005800000 */
[----:B------:R-:W-:Y:S02]  /*b140*/  ISETP.EQ.OR.EX P6, PT, R30, RZ, P6, P5 ;  /* 0x000000ff1e00720c */ /* 0x000fe400037c2750 */
[----:B------:R-:W-:Y:S02]  /*b150*/  ISETP.NE.AND P5, PT, R7, RZ, PT ;  /* 0x000000ff0700720c */ /* 0x000fe40003fa5270 */
[----:B------:R-:W-:-:S02]  /*b160*/  SEL R36, RZ, 0x1, !P1 ;  /* 0x00000001ff247807 */ /* 0x000fc40004800000 */
[----:B------:R-:W-:Y:S02]  /*b170*/  SEL R4, R9, RZ, !P5 ;  /* 0x000000ff09047207 */ /* 0x000fe40006800000 */
[----:B------:R-:W-:Y:S01]  /*b180*/  IADD3 R49, P5, PT, R27, R24, RZ ;  /* 0x000000181b317210 */ /* 0x000fe20007fbe0ff */
[----:B0-----:R-:W-:Y:S01]  /*b190*/  ULEA UR4, UR5, UR4, 0x18 ;  /* 0x0000000405047291 */ /* 0x001fe2000f8ec0ff */
[----:B------:R-:W-:Y:S01]  /*b1a0*/  SEL R37, RZ, 0x1, !P0 ;  /* 0x00000001ff257807 */ /* 0x000fe20004000000 */
[----:B------:R-:W-:Y:S01]  /*b1b0*/  IMAD.IADD R11, R11, 0x1, R4 ;  /* 0x000000010b0b7824 */ /* 0x000fe200078e0204 */
[----:B------:R-:W-:Y:S01]  /*b1c0*/  SEL R44, RZ, 0x1, !P6 ;  /* 0x00000001ff2c7807 */ /* 0x000fe20007000000 */
[----:B------:R-:W-:Y:S01]  /*b1d0*/  IMAD.X R46, RZ, RZ, R0, P5 ;  /* 0x000000ffff2e7224 */ /* 0x000fe200028e0600 */
[----:B------:R-:W-:Y:S02]  /*b1e0*/  IADD3 R32, P5, PT, R28, R5, RZ ;  /* 0x000000051c207210 */ /* 0x000fe40007fbe0ff */
[----:B------:R-:W-:-:S02]  /*b1f0*/  SEL R5, RZ, 0x1, !P4 ;  /* 0x00000001ff057807 */ /* 0x000fc40006000000 */
[----:B------:R-:W-:Y:S01]  /*b200*/  LDS R42, [UR4+0xc0] ;  /* 0x0000c004ff2a7984 */ /* 0x000fe20008000800 */
[----:B------:R-:W-:Y:S01]  /*b210*/  IMAD.X R41, RZ, RZ, R39, P5 ;  /* 0x000000ffff297224 */ /* 0x000fe200028e0627 */
[----:B------:R-:W-:-:S05]  /*b220*/  IADD3 R34, P5, PT, R32, R5, RZ ;  /* 0x0000000520227210 */ /* 0x000fca0007fbe0ff */
[----:B------:R-:W-:Y:S01]  /*b230*/  IMAD.X R43, RZ, RZ, R41, P5 ;  /* 0x000000ffff2b7224 */ /* 0x000fe200028e0629 */
[----:B------:R-:W-:-:S05]  /*b240*/  IADD3 R35, P5, PT, R34, R35, RZ ;  /* 0x0000002322237210 */ /* 0x000fca0007fbe0ff */
[----:B------:R-:W-:Y:S01]  /*b250*/  IMAD.X R38, RZ, RZ, R43, P5 ;  /* 0x000000ffff267224 */ /* 0x000fe200028e062b */
[----:B------:R-:W-:-:S05]  /*b260*/  IADD3 R36, P5, PT, R35, R36, RZ ;  /* 0x0000002423247210 */ /* 0x000fca0007fbe0ff */
[----:B------:R-:W-:Y:S01]  /*b270*/  IMAD.X R45, RZ, RZ, R38, P5 ;  /* 0x000000ffff2d7224 */ /* 0x000fe200028e0626 */
[----:B------:R-:W-:-:S05]  /*b280*/  IADD3 R37, P5, PT, R36, R37, RZ ;  /* 0x0000002524257210 */ /* 0x000fca0007fbe0ff */
[----:B------:R-:W-:Y:S01]  /*b290*/  IMAD.X R40, RZ, RZ, R45, P5 ;  /* 0x000000ffff287224 */ /* 0x000fe200028e062d */
[----:B------:R-:W-:-:S04]  /*b2a0*/  ISETP.NE.AND P5, PT, R31, RZ, PT ;  /* 0x000000ff1f00720c */ /* 0x000fc80003fa5270 */
[----:B------:R-:W-:Y:S02]  /*b2b0*/  SEL R4, R11, RZ, !P5 ;  /* 0x000000ff0b047207 */ /* 0x000fe40006800000 */
[----:B------:R-:W-:-:S03]  /*b2c0*/  IADD3 R47, P5, PT, R37, R44, RZ ;  /* 0x0000002c252f7210 */ /* 0x000fc60007fbe0ff */
[----:B------:R-:W-:Y:S02]  /*b2d0*/  IMAD.IADD R13, R13, 0x1, R4 ;  /* 0x000000010d0d7824 */ /* 0x000fe400078e0204 */
[----:B------:R-:W-:-:S03]  /*b2e0*/  IMAD.X R44, RZ, RZ, R40, P5 ;  /* 0x000000ffff2c7224 */ /* 0x000fc600028e0628 */
[----:B------:R-:W-:-:S05]  /*b2f0*/  SEL R4, R13, RZ, !P3 ;  /* 0x000000ff0d047207 */ /* 0x000fca0005800000 */
[----:B------:R-:W-:Y:S02]  /*b300*/  IMAD.IADD R15, R15, 0x1, R4 ;  /* 0x000000010f0f7824 */ /* 0x000fe400078e0204 */
[----:B------:R-:W0:Y:S03]  /*b310*/  LDS.64 R4, [UR4+0xc8] ;  /* 0x0000c804ff047984 */ /* 0x000e260008000a00 */
[----:B------:R-:W-:-:S05]  /*b320*/  SEL R6, R15, RZ, !P4 ;  /* 0x000000ff0f067207 */ /* 0x000fca0006000000 */
[----:B------:R-:W-:-:S05]  /*b330*/  IMAD.IADD R17, R17, 0x1, R6 ;  /* 0x0000000111117824 */ /* 0x000fca00078e0206 */
[----:B------:R-:W-:-:S05]  /*b340*/  SEL R6, R17, RZ, !P2 ;  /* 0x000000ff11067207 */ /* 0x000fca0005000000 */
[----:B------:R-:W-:Y:S02]  /*b350*/  IMAD.IADD R19, R19, 0x1, R6 ;  /* 0x0000000113137824 */ /* 0x000fe400078e0206 */
[----:B------:R-:W1:Y:S03]  /*b360*/  LDS.64 R6, [UR4+0xb8] ;  /* 0x0000b804ff067984 */ /* 0x000e660008000a00 */
[----:B------:R-:W-:-:S05]  /*b370*/  SEL R24, R19, RZ, !P1 ;  /* 0x000000ff13187207 */ /* 0x000fca0004800000 */
[----:B------:R-:W-:-:S05]  /*b380*/  IMAD.IADD R21, R21, 0x1, R24 ;  /* 0x0000000115157824 */ /* 0x000fca00078e0218 */
[----:B------:R-:W-:-:S05]  /*b390*/  SEL R24, R21, RZ, !P0 ;  /* 0x000000ff15187207 */ /* 0x000fca0004000000 */
[----:B------:R-:W-:Y:S01]  /*b3a0*/  IMAD.IADD R23, R23, 0x1, R24 ;  /* 0x0000000117177824 */ /* 0x000fe200078e0218 */
[----:B0-----:R-:W-:-:S04]  /*b3b0*/  ISETP.GE.U32.AND P5, PT, R4, 0x101, PT ;  /* 0x000001010400780c */ /* 0x001fc80003fa6070 */
[----:B------:R-:W-:Y:S02]  /*b3c0*/  SEL R24, R23, RZ, !P6 ;  /* 0x000000ff17187207 */ /* 0x000fe40007000000 */
[----:B------:R-:W-:-:S03]  /*b3d0*/  ISETP.GE.AND.EX P5, PT, R5, RZ, PT, P5 ;  /* 0x000000ff0500720c */ /* 0x000fc60003fa6350 */
[----:B------:R-:W-:-:S10]  /*b3e0*/  IMAD.IADD R3, R3, 0x1, R24 ;  /* 0x0000000103037824 */ /* 0x000fd400078e0218 */
[----:B------:R-:W-:Y:S05]  /*b3f0*/  @!P5 BRA `(.L_x_443) ;  /* 0x000000080010d947 */ /* 0x000fea0003800000 */
[----:B------:R-:W-:Y:S01]  /*b400*/  ISETP.NE.U32.AND P5, PT, R26, R25, PT ;  /* 0x000000191a00720c */ /* 0x000fe20003fa5070 */
[----:B------:R-:W-:Y:S01]  /*b410*/  IMAD.MOV.U32 R0, RZ, RZ, 0x9 ;  /* 0x00000009ff007424 */ /* 0x000fe200078e00ff */
[----:B------:R-:W0:Y:S01]  /*b420*/  LDS.64 R24, [UR4+0xa8] ;  /* 0x0000a804ff187984 */ /* 0x000e220008000a00 */
[----:B------:R-:W-:Y:S01]  /*b430*/  ISETP.NE.AND P6, PT, R8, R10, PT ;  /* 0x0000000a0800720c */ /* 0x000fe20003fc5270 */
[----:B------:R-:W2:Y:S01]  /*b440*/  LDCU.64 UR12, c[0x0][0x398] ;  /* 0x00007300ff0c77ac */ /* 0x000ea20008000a00 */
[----:B------:R-:W-:Y:S01]  /*b450*/  BSSY.RECONVERGENT B1, `(.L_x_444) ;  /* 0x000007d000017945 */ /* 0x000fe20003800200 */
[----:B------:R-:W-:Y:S01]  /*b460*/  BAR.SYNC.DEFER_BLOCKING 0x0 ;  /* 0x0000000000007b1d */ /* 0x000fe20000010000 */
[----:B------:R-:W-:Y:S02]  /*b470*/  ISETP.NE.AND.EX P5, PT, R30, RZ, !P6, P5 ;  /* 0x000000ff1e00720c */ /* 0x000fe400077a5350 */
[----:B------:R-:W-:Y:S01]  /*b480*/  ISETP.NE.AND P6, PT, R31, RZ, PT ;  /* 0x000000ff1f00720c */ /* 0x000fe20003fc5270 */
[----:B------:R-:W-:-:S02]  /*b490*/  IMAD R31, R33, R0, 0x7 ;  /* 0x00000007211f7424 */ /* 0x000fc400078e0200 */
[----:B------:R-:W3:Y:S08]  /*b4a0*/  LDCU.64 UR14, c[0x0][0x3a0] ;  /* 0x00007400ff0e77ac */ /* 0x000ef00008000a00 */
[--C-:B0-----:R-:W-:Y:S02]  /*b4b0*/  @!P5 IMAD.IADD R27, R27, 0x1, -R24.reuse ;  /* 0x000000011b1bd824 */ /* 0x101fe400078e0a18 */
[----:B------:R-:W-:-:S02]  /*b4c0*/  @P6 IMAD.IADD R49, R49, 0x1, -R24 ;  /* 0x0000000131316824 */ /* 0x000fc400078e0a18 */
[--C-:B------:R-:W-:Y:S01]  /*b4d0*/  @P3 IMAD.IADD R28, R28, 0x1, -R24.reuse ;  /* 0x000000011c1c3824 */ /* 0x100fe200078e0a18 */
[----:B------:R-:W-:Y:S01]  /*b4e0*/  @!P5 LEA R27, R27, UR4, 0x3 ;  /* 0x000000041b1bdc11 */ /* 0x000fe2000f8e18ff */
[--C-:B------:R-:W-:Y:S01]  /*b4f0*/  @P4 IMAD.IADD R32, R32, 0x1, -R24.reuse ;  /* 0x0000000120204824 */ /* 0x100fe200078e0a18 */
[----:B------:R-:W-:Y:S01]  /*b500*/  @P6 LEA R49, R49, UR4, 0x3 ;  /* 0x0000000431316c11 */ /* 0x000fe2000f8e18ff */
[--C-:B------:R-:W-:Y:S01]  /*b510*/  @P2 IMAD.IADD R34, R34, 0x1, -R24.reuse ;  /* 0x0000000122222824 */ /* 0x100fe200078e0a18 */
[----:B------:R-:W-:Y:S01]  /*b520*/  @P3 LEA R28, R28, UR4, 0x3 ;  /* 0x000000041c1c3c11 */ /* 0x000fe2000f8e18ff */
[----:B------:R0:W-:Y:S01]  /*b530*/  @!P5 STS.64 [R27], R8 ;  /* 0x000000081b00d388 */ /* 0x0001e20000000a00 */
[----:B------:R-:W-:Y:S01]  /*b540*/  ISETP.NE.U32.AND P5, PT, R26, R31, PT ;  /* 0x0000001f1a00720c */ /* 0x000fe20003fa5070 */
[----:B------:R-:W-:Y:S01]  /*b550*/  IMAD R31, R33, R0, 0x8 ;  /* 0x00000008211f7424 */ /* 0x000fe200078e0200 */
[----:B------:R-:W-:Y:S01]  /*b560*/  @P4 LEA R32, R32, UR4, 0x3 ;  /* 0x0000000420204c11 */ /* 0x000fe2000f8e18ff */
[----:B------:R0:W-:Y:S01]  /*b570*/  @P6 STS.64 [R49], R10 ;  /* 0x0000000a31006388 */ /* 0x0001e20000000a00 */
[----:B------:R-:W-:Y:S01]  /*b580*/  ISETP.NE.AND P6, PT, R22, R2, PT ;  /* 0x000000021600720c */ /* 0x000fe20003fc5270 */
[--C-:B------:R-:W-:Y:S01]  /*b590*/  @P1 IMAD.IADD R35, R35, 0x1, -R24.reuse ;  /* 0x0000000123231824 */ /* 0x100fe200078e0a18 */
[----:B------:R-:W-:Y:S01]  /*b5a0*/  @P2 LEA R34, R34, UR4, 0x3 ;  /* 0x0000000422222c11 */ /* 0x000fe2000f8e18ff */
[----:B------:R0:W-:Y:S01]  /*b5b0*/  @P3 STS.64 [R28], R12 ;  /* 0x0000000c1c003388 */ /* 0x0001e20000000a00 */
[----:B------:R-:W-:Y:S01]  /*b5c0*/  ISETP.NE.AND.EX P5, PT, R30, RZ, !P6, P5 ;  /* 0x000000ff1e00720c */ /* 0x000fe200077a5350 */
[----:B------:R-:W-:Y:S01]  /*b5d0*/  @P0 IMAD.IADD R36, R36, 0x1, -R24 ;  /* 0x0000000124240824 */ /* 0x000fe200078e0a18 */
[----:B------:R-:W-:Y:S01]  /*b5e0*/  ISETP.NE.U32.AND P3, PT, R26, R31, PT ;  /* 0x0000001f1a00720c */ /* 0x000fe20003f65070 */
[----:B------:R0:W-:Y:S01]  /*b5f0*/  @P4 STS.64 [R32], R14 ;  /* 0x0000000e20004388 */ /* 0x0001e20000000a00 */
[----:B------:R-:W-:-:S02]  /*b600*/  ISETP.NE.AND P6, PT, R2, R29, PT ;  /* 0x0000001d0200720c */ /* 0x000fc40003fc5270 */
[----:B------:R-:W-:Y:S01]  /*b610*/  @P1 LEA R35, R35, UR4, 0x3 ;  /* 0x0000000423231c11 */ /* 0x000fe2000f8e18ff */
[----:B------:R0:W-:Y:S01]  /*b620*/  @P2 STS.64 [R34], R16 ;  /* 0x0000001022002388 */ /* 0x0001e20000000a00 */
[----:B------:R-:W-:Y:S02]  /*b630*/  ISETP.NE.AND.EX P3, PT, R30, RZ, !P6, P3 ;  /* 0x000000ff1e00720c */ /* 0x000fe40007765330 */
[----:B------:R-:W-:Y:S01]  /*b640*/  @P0 LEA R36, R36, UR4, 0x3 ;  /* 0x0000000424240c11 */ /* 0x000fe2000f8e18ff */
[----:B------:R0:W-:Y:S02]  /*b650*/  @P1 STS.64 [R35], R18 ;  /* 0x0000001223001388 */ /* 0x0001e40000000a00 */
[----:B------:R-:W-:Y:S02]  /*b660*/  @!P5 IMAD.IADD R37, R37, 0x1, -R24 ;  /* 0x000000012525d824 */ /* 0x000fe400078e0a18 */
[----:B------:R0:W-:Y:S01]  /*b670*/  @P0 STS.64 [R36], R20 ;  /* 0x0000001424000388 */ /* 0x0001e20000000a00 */
[----:B------:R-:W-:-:S02]  /*b680*/  ISETP.GT.U32.AND P0, PT, R4, R33, PT ;  /* 0x000000210400720c */ /* 0x000fc40003f04070 */
[----:B------:R-:W-:Y:S02]  /*b690*/  @!P5 LEA R37, R37, UR4, 0x3 ;  /* 0x000000042525dc11 */ /* 0x000fe4000f8e18ff */
[----:B------:R-:W-:Y:S01]  /*b6a0*/  ISETP.GT.U32.AND.EX P0, PT, R5, RZ, PT, P0 ;  /* 0x000000ff0500720c */ /* 0x000fe20003f04100 */
[----:B------:R-:W-:Y:S02]  /*b6b0*/  @!P3 IMAD.IADD R47, R47, 0x1, -R24 ;  /* 0x000000012f2fb824 */ /* 0x000fe400078e0a18 */
[----:B------:R0:W-:Y:S03]  /*b6c0*/  @!P5 STS.64 [R37], R22 ;  /* 0x000000162500d388 */ /* 0x0001e60000000a00 */
[----:B------:R-:W-:-:S05]  /*b6d0*/  @!P3 LEA R47, R47, UR4, 0x3 ;  /* 0x000000042f2fbc11 */ /* 0x000fca000f8e18ff */
[----:B------:R0:W-:Y:S01]  /*b6e0*/  @!P3 STS.64 [R47], R2 ;  /* 0x000000022f00b388 */ /* 0x0001e20000000a00 */
[----:B------:R-:W-:Y:S06]  /*b6f0*/  BAR.SYNC.DEFER_BLOCKING 0x0 ;  /* 0x0000000000007b1d */ /* 0x000fec0000010000 */
[----:B--23--:R-:W-:Y:S05]  /*b700*/  @!P0 BRA `(.L_x_445) ;  /* 0x0000000400448947 */ /* 0x00cfea0003800000 */
[----:B0-----:R-:W-:Y:S01]  /*b710*/  IMAD.MOV.U32 R23, RZ, RZ, R33 ;  /* 0x000000ffff177224 */ /* 0x001fe200078e0021 */
[----:B------:R-:W-:Y:S01]  /*b720*/  BSSY.RECONVERGENT B2, `(.L_x_446) ;  /* 0x000002e000027945 */ /* 0x000fe20003800200 */
[----:B------:R-:W-:-:S03]  /*b730*/  IMAD.MOV.U32 R27, RZ, RZ, RZ ;  /* 0x000000ffff1b7224 */ /* 0x000fc600078e00ff */
[----:B------:R-:W-:-:S04]  /*b740*/  LOP3.LUT R3, RZ, R23, RZ, 0x33, !PT ;  /* 0x00000017ff037212 */ /* 0x000fc800078e33ff */
[----:B------:R-:W-:Y:S02]  /*b750*/  IADD3 R16, P0, PT, R4, R3, RZ ;  /* 0x0000000304107210 */ /* 0x000fe40007f1e0ff */
[----:B------:R-:W-:Y:S02]  /*b760*/  LOP3.LUT R3, RZ, R27, RZ, 0x33, !PT ;  /* 0x0000001bff037212 */ /* 0x000fe400078e33ff */
[----:B------:R-:W-:-:S03]  /*b770*/  LOP3.LUT R0, R16, 0x300, RZ, 0xc0, !PT ;  /* 0x0000030010007812 */ /* 0x000fc600078ec0ff */
[----:B------:R-:W-:Y:S01]  /*b780*/  IMAD.X R3, R5, 0x1, R3, P0 ;  /* 0x0000000105037824 */ /* 0x000fe200000e0603 */
[----:B------:R-:W-:Y:S02]  /*b790*/  ISETP.NE.U32.AND P1, PT, R0, 0x300, PT ;  /* 0x000003000000780c */ /* 0x000fe40003f25070 */
[----:B------:R-:W-:Y:S02]  /*b7a0*/  ISETP.GE.U32.AND P0, PT, R16, 0x300, PT ;  /* 0x000003001000780c */ /* 0x000fe40003f06070 */
[----:B------:R-:W-:Y:S02]  /*b7b0*/  ISETP.NE.AND.EX P1, PT, RZ, RZ, PT, P1 ;  /* 0x000000ffff00720c */ /* 0x000fe40003f25310 */
[----:B------:R-:W-:-:S11]  /*b7c0*/  ISETP.GE.U32.AND.EX P0, PT, R3, RZ, PT, P0 ;  /* 0x000000ff0300720c */ /* 0x000fd60003f06100 */
[----:B------:R-:W-:Y:S05]  /*b7d0*/  @!P1 BRA `(.L_x_447) ;  /* 0x0000000000889947 */ /* 0x000fea0003800000 */
[----:B------:R-:W0:Y:S01]  /*b7e0*/  LDCU.64 UR6, c[0x0][0x3a0] ;  /* 0x00007400ff0677ac */ /* 0x000e220008000a00 */
[----:B------:R-:W-:Y:S01]  /*b7f0*/  SHF.R.U64 R16, R16, 0x8, R3 ;  /* 0x0000000810107819 */ /* 0x000fe20000001203 */
[----:B------:R-:W-:Y:S01]  /*b800*/  IMAD.MOV.U32 R17, RZ, RZ, RZ ;  /* 0x000000ffff117224 */ /* 0x000fe200078e00ff */
[----:B------:R-:W-:Y:S01]  /*b810*/  IADD3 R13, P1, PT, R24, R23, RZ ;  /* 0x00000017180d7210 */ /* 0x000fe20007f3e0ff */
[----:B------:R-:W2:Y:S02]  /*b820*/  LDCU.64 UR10, c[0x0][0x398] ;  /* 0x00007300ff0a77ac */ /* 0x000ea40008000a00 */
        /* <DEDUP_REMOVED lines=9> */
[----:B--2---:R-:W-:-:S02]  /*b8c0*/  IADD3 R12, P2, PT, R12, UR10, RZ ;  /* 0x0000000a0c0c7c10 */ /* 0x004fc4000ff5e0ff */
[C---:B------:R-:W-:Y:S02]  /*b8d0*/  IADD3.X R15, PT, PT, R13.reuse, UR7, RZ, P1, !PT ;  /* 0x000000070d0f7c10 */ /* 0x040fe40008ffe4ff */
[----:B------:R-:W-:-:S09]  /*b8e0*/  IADD3.X R13, PT, PT, R13, UR11, RZ, P2, !PT ;  /* 0x0000000b0d0d7c10 */ /* 0x000fd200097fe4ff */
.L_x_448:
[----:B0-----:R0:W2:Y:S01]  /*b8f0*/  LDS.64 R10, [R0] ;  /* 0x00000000000a7984 */ /* 0x0010a20000000a00 */
        /* <DEDUP_REMOVED lines=13> */
[----:B--2---:R0:W-:Y:S04]  /*b9d0*/  STG.E desc[UR8][R2.64], R10 ;  /* 0x0000000a02007986 */ /* 0x0041e8000c101908 */
[----:B------:R0:W-:Y:S05]  /*b9e0*/  STG.E desc[UR8][R8.64], R11 ;  /* 0x0000000b08007986 */ /* 0x0001ea000c101908 */
[----:B------:R-:W-:Y:S05]  /*b9f0*/  @P1 BRA `(.L_x_448) ;  /* 0xfffffffc00bc1947 */ /* 0x000fea000383ffff */
.L_x_447:
[----:B------:R-:W-:Y:S05]  /*ba00*/  BSYNC.RECONVERGENT B2 ;  /* 0x0000000000027941 */ /* 0x000fea0003800200 */
.L_x_446:
[----:B------:R-:W-:Y:S05]  /*ba10*/  @!P0 BRA `(.L_x_445) ;  /* 0x0000000000808947 */ /* 0x000fea0003800000 */
.L_x_449:
[C---:B------:R-:W-:Y:S02]  /*ba20*/  LEA R0, R23.reuse, UR4, 0x3 ;  /* 0x0000000417007c11 */ /* 0x040fe4000f8e18ff */
[----:B0-----:R-:W-:Y:S01]  /*ba30*/  IADD3 R3, P0, PT, R24, R23, RZ ;  /* 0x0000001718037210 */ /* 0x001fe20007f1e0ff */
[----:B------:R-:W-:Y:S02]  /*ba40*/  VIADD R23, R23, 0x400 ;  /* 0x0000040017177836 */ /* 0x000fe40000000000 */
[----:B------:R-:W0:Y:S02]  /*ba50*/  LDS.64 R14, [R0] ;  /* 0x00000000000e7984 */ /* 0x000e240000000a00 */
[----:B------:R-:W-:Y:S02]  /*ba60*/  IMAD.X R2, R25, 0x1, R27, P0 ;  /* 0x0000000119027824 */ /* 0x000fe400000e061b */
[----:B------:R-:W2:Y:S01]  /*ba70*/  LDS.64 R16, [R0+0x800] ;  /* 0x0008000000107984 */ /* 0x000ea20000000a00 */
[----:B------:R-:W-:-:S02]  /*ba80*/  IMAD.SHL.U32 R12, R3, 0x4, RZ ;  /* 0x00000004030c7824 */ /* 0x000fc400078e00ff */
[----:B------:R-:W-:Y:S01]  /*ba90*/  IMAD.X R8, RZ, RZ, R25, P0 ;  /* 0x000000ffff087224 */ /* 0x000fe200000e0619 */
[----:B------:R-:W3:Y:S01]  /*baa0*/  LDS.64 R18, [R0+0x1000] ;  /* 0x0010000000127984 */ /* 0x000ee20000000a00 */
[C---:B------:R-:W-:Y:S01]  /*bab0*/  SHF.L.U64.HI R2, R3.reuse, 0x2, R2 ;  /* 0x0000000203027819 */ /* 0x040fe20000010202 */
[----:B------:R-:W-:Y:S01]  /*bac0*/  IMAD.MOV.U32 R27, RZ, RZ, RZ ;  /* 0x000000ffff1b7224 */ /* 0x000fe200078e00ff */
[C---:B------:R-:W-:Y:S01]  /*bad0*/  IADD3 R10, P0, PT, R12.reuse, UR12, RZ ;  /* 0x0000000c0c0a7c10 */ /* 0x040fe2000ff1e0ff */
[----:B------:R-:W4:Y:S01]  /*bae0*/  LDS.64 R20, [R0+0x1800] ;  /* 0x0018000000147984 */ /* 0x000f220000000a00 */
        /* <DEDUP_REMOVED lines=12> */
[----:B--2---:R0:W-:Y:S04]  /*bbb0*/  STG.E desc[UR8][R2.64+0x400], R16 ;  /* 0x0004001002007986 */ /* 0x0041e8000c101908 */
[----:B------:R0:W-:Y:S04]  /*bbc0*/  STG.E desc[UR8][R8.64+0x400], R17 ;  /* 0x0004001108007986 */ /* 0x0001e8000c101908 */
[----:B---3--:R0:W-:Y:S04]  /*bbd0*/  STG.E desc[UR8][R2.64+0x800], R18 ;  /* 0x0008001202007986 */ /* 0x0081e8000c101908 */
[----:B------:R0:W-:Y:S04]  /*bbe0*/  STG.E desc[UR8][R8.64+0x800], R19 ;  /* 0x0008001308007986 */ /* 0x0001e8000c101908 */
[----:B----4-:R0:W-:Y:S04]  /*bbf0*/  STG.E desc[UR8][R2.64+0xc00], R20 ;  /* 0x000c001402007986 */ /* 0x0101e8000c101908 */
[----:B------:R0:W-:Y:S01]  /*bc00*/  STG.E desc[UR8][R8.64+0xc00], R21 ;  /* 0x000c001508007986 */ /* 0x0001e2000c101908 */
[----:B------:R-:W-:Y:S05]  /*bc10*/  @P0 BRA `(.L_x_449) ;  /* 0xfffffffc00800947 */ /* 0x000fea000383ffff */
.L_x_445:
[----:B------:R-:W-:Y:S05]  /*bc20*/  BSYNC.RECONVERGENT B1 ;  /* 0x0000000000017941 */ /* 0x000fea0003800200 */
.L_x_444:
[----:B------:R-:W-:Y:S05]  /*bc30*/  BRA `(.L_x_450) ;  /* 0x0000000800007947 */ /* 0x000fea0003800000 */
.L_x_443:
[----:B------:R-:W-:Y:S01]  /*bc40*/  ISETP.NE.U32.AND P5, PT, R26, R25, PT ;  /* 0x000000191a00720c */ /* 0x000fe20003fa5070 */
[----:B------:R-:W-:Y:S01]  /*bc50*/  IMAD.MOV.U32 R48, RZ, RZ, 0x9 ;  /* 0x00000009ff307424 */ /* 0x000fe200078e00ff */
[----:B------:R-:W-:Y:S01]  /*bc60*/  ISETP.NE.AND P6, PT, R8, R10, PT ;  /* 0x0000000a0800720c */ /* 0x000fe20003fc5270 */
[----:B------:R-:W-:Y:S01]  /*bc70*/  BSSY.RECONVERGENT B1, `(.L_x_451) ;  /* 0x000000e000017945 */ /* 0x000fe20003800200 */
[----:B------:R-:W-:Y:S01]  /*bc80*/  ISETP.NE.AND.EX P5, PT, R30, RZ, PT, P5 ;  /* 0x000000ff1e00720c */ /* 0x000fe20003fa5350 */
[----:B------:R-:W-:-:S12]  /*bc90*/  IMAD R51, R33, R48, 0x7 ;  /* 0x0000000721337424 */ /* 0x000fd800078e0230 */
[----:B------:R-:W-:Y:S05]  /*bca0*/  @!P6 BRA P5, `(.L_x_452) ;  /* 0x000000000028e947 */ /* 0x000fea0002800000 */
[----:B------:R-:W0:Y:S01]  /*bcb0*/  LDCU.64 UR6, c[0x0][0x398] ;  /* 0x00007300ff0677ac */ /* 0x000e220008000a00 */
[C---:B------:R-:W-:Y:S01]  /*bcc0*/  IMAD.SHL.U32 R24, R27.reuse, 0x4, RZ ;  /* 0x000000041b187824 */ /* 0x040fe200078e00ff */
[----:B------:R-:W-:Y:S01]  /*bcd0*/  SHF.L.U64.HI R0, R27, 0x2, R0 ;  /* 0x000000021b007819 */ /* 0x000fe20000010200 */
[----:B------:R-:W2:Y:S03]  /*bce0*/  LDCU.64 UR10, c[0x0][0x3a0] ;  /* 0x00007400ff0a77ac */ /* 0x000ea60008000a00 */
[----:B0-----:R-:W-:-:S04]  /*bcf0*/  IADD3 R4, P5, PT, R24, UR6, RZ ;  /* 0x0000000618047c10 */ /* 0x001fc8000ffbe0ff */
[----:B------:R-:W-:Y:S02]  /*bd00*/  IADD3.X R5, PT, PT, R0, UR7, RZ, P5, !PT ;  /* 0x0000000700057c10 */ /* 0x000fe4000affe4ff */
[----:B--2---:R-:W-:-:S03]  /*bd10*/  IADD3 R24, P5, PT, R24, UR10, RZ ;  /* 0x0000000a18187c10 */ /* 0x004fc6000ffbe0ff */
[----:B------:R0:W-:Y:S01]  /*bd20*/  STG.E desc[UR8][R4.64], R8 ;  /* 0x0000000804007986 */ /* 0x0001e2000c101908 */
[----:B------:R-:W-:-:S05]  /*bd30*/  IADD3.X R25, PT, PT, R0, UR11, RZ, P5, !PT ;  /* 0x0000000b00197c10 */ /* 0x000fca000affe4ff */
[----:B------:R0:W-:Y:S04]  /*bd40*/  STG.E desc[UR8][R24.64], R9 ;  /* 0x0000000918007986 */ /* 0x0001e8000c101908 */
.L_x_452:
[----:B------:R-:W-:Y:S05]  /*bd50*/  BSYNC.RECONVERGENT B1 ;  /* 0x0000000000017941 */ /* 0x000fea0003800200 */
.L_x_451:
[----:B------:R-:W-:Y:S01]  /*bd60*/  ISETP.NE.AND P6, PT, R31, RZ, PT ;  /* 0x000000ff1f00720c */ /* 0x000fe20003fc5270 */
[----:B------:R-:W-:Y:S01]  /*bd70*/  BSSY.RECONVERGENT B1, `(.L_x_453) ;  /* 0x000000e000017945 */ /* 0x000fe20003800200 */
[----:B------:R-:W-:Y:S01]  /*bd80*/  ISETP.NE.U32.AND P5, PT, R26, R51, PT ;  /* 0x000000331a00720c */ /* 0x000fe20003fa5070 */
[----:B0-----:R-:W-:-:S10]  /*bd90*/  IMAD R25, R33, R48, 0x8 ;  /* 0x0000000821197424 */ /* 0x001fd400078e0230 */
[----:B------:R-:W-:Y:S05]  /*bda0*/  @!P6 BRA `(.L_x_454) ;  /* 0x000000000028e947 */ /* 0x000fea0003800000 */
        /* <DEDUP_REMOVED lines=10> */
.L_x_454:
[----:B------:R-:W-:Y:S05]  /*be50*/  BSYNC.RECONVERGENT B1 ;  /* 0x0000000000017941 */ /* 0x000fea0003800200 */
.L_x_453:
[----:B------:R-:W-:Y:S01]  /*be60*/  BSSY.RECONVERGENT B1, `(.L_x_455) ;  /* 0x000000d000017945 */ /* 0x000fe20003800200 */
[----:B------:R-:W-:-:S03]  /*be70*/  ISETP.NE.U32.AND P6, PT, R26, R25, PT ;  /* 0x000000191a00720c */ /* 0x000fc60003fc5070 */
[----:B------:R-:W-:Y:S10]  /*be80*/  @!P3 BRA `(.L_x_456) ;  /* 0x000000000028b947 */ /* 0x000ff40003800000 */
[----:B------:R-:W2:Y:S01]  /*be90*/  LDCU.64 UR6, c[0x0][0x398] ;  /* 0x00007300ff0677ac */ /* 0x000ea20008000a00 */
[C---:B0-----:R-:W-:Y:S01]  /*bea0*/  IMAD.SHL.U32 R8, R28.reuse, 0x4, RZ ;  /* 0x000000041c087824 */ /* 0x041fe200078e00ff */
        /* <DEDUP_REMOVED lines=8> */
.L_x_456:
[----:B------:R-:W-:Y:S05]  /*bf30*/  BSYNC.RECONVERGENT B1 ;  /* 0x0000000000017941 */ /* 0x000fea0003800200 */
.L_x_455:
[----:B------:R-:W-:Y:S04]  /*bf40*/  BSSY.RECONVERGENT B1, `(.L_x_457) ;  /* 0x000000c000017945 */ /* 0x000fe80003800200 */
[----:B------:R-:W-:Y:S05]  /*bf50*/  @!P4 BRA `(.L_x_458) ;  /* 0x000000000028c947 */ /* 0x000fea0003800000 */
[----:B------:R-:W3:Y:S01]  /*bf60*/  LDCU.64 UR6, c[0x0][0x398] ;  /* 0x00007300ff0677ac */ /* 0x000ee20008000a00 */
[C---:B0-2---:R-:W-:Y:S01]  /*bf70*/  IMAD.SHL.U32 R8, R32.reuse, 0x4, RZ ;  /* 0x0000000420087824 */ /* 0x045fe200078e00ff */
        /* <DEDUP_REMOVED lines=8> */
.L_x_458:
[----:B------:R-:W-:Y:S05]  /*c000*/  BSYNC.RECONVERGENT B1 ;  /* 0x0000000000017941 */ /* 0x000fea0003800200 */
.L_x_457:
[----:B------:R-:W-:Y:S01]  /*c010*/  BSSY.RECONVERGENT B1, `(.L_x_459) ;  /* 0x0000010000017945 */ /* 0x000fe20003800200 */
[----:B------:R-:W-:Y:S02]  /*c020*/  ISETP.NE.AND P4, PT, R22, R2, PT ;  /* 0x000000021600720c */ /* 0x000fe40003f85270 */
[----:B------:R-:W-:Y:S02]  /*c030*/  ISETP.NE.AND P3, PT, R2, R29, PT ;  /* 0x0000001d0200720c */ /* 0x000fe40003f65270 */
[C---:B------:R-:W-:Y:S02]  /*c040*/  ISETP.NE.AND.EX P5, PT, R30.reuse, RZ, PT, P5 ;  /* 0x000000ff1e00720c */ /* 0x040fe40003fa5350 */
[----:B------:R-:W-:Y:S01]  /*c050*/  ISETP.NE.AND.EX P6, PT, R30, RZ, PT, P6 ;  /* 0x000000ff1e00720c */ /* 0x000fe20003fc5360 */
[----:B------:R-:W-:-:S12]  /*c060*/  @!P2 BRA `(.L_x_460) ;  /* 0x000000000028a947 */ /* 0x000fd80003800000 */
[----:B------:R-:W4:Y:S01]  /*c070*/  LDCU.64 UR6, c[0x0][0x398] ;  /* 0x00007300ff0677ac */ /* 0x000f220008000a00 */
[C---:B0-23--:R-:W-:Y:S01]  /*c080*/  IMAD.SHL.U32 R8, R34.reuse, 0x4, RZ ;  /* 0x0000000422087824 */ /* 0x04dfe200078e00ff */
[----:B------:R-:W-:Y:S01]  /*c090*/  SHF.L.U64.HI R34, R34, 0x2, R43 ;  /* 0x0000000222227819 */ /* 0x000fe2000001022b */
[----:B------:R-:W0:Y:S03]  /*c0a0*/  LDCU.64 UR10, c[0x0][0x3a0] ;  /* 0x00007400ff0a77ac */ /* 0x000e260008000a00 */
[----:B----4-:R-:W-:-:S04]  /*c0b0*/  IADD3 R4, P2, PT, R8, UR6, RZ ;  /* 0x0000000608047c10 */ /* 0x010fc8000ff5e0ff */
[----:B------:R-:W-:Y:S02]  /*c0c0*/  IADD3.X R5, PT, PT, R34, UR7, RZ, P2, !PT ;  /* 0x0000000722057c10 */ /* 0x000fe400097fe4ff */
[----:B0-----:R-:W-:-:S03]  /*c0d0*/  IADD3 R8, P2, PT, R8, UR10, RZ ;  /* 0x0000000a08087c10 */ /* 0x001fc6000ff5e0ff */
[----:B------:R4:W-:Y:S01]  /*c0e0*/  STG.E desc[UR8][R4.64], R16 ;  /* 0x0000001004007986 */ /* 0x0009e2000c101908 */
[----:B------:R-:W-:-:S05]  /*c0f0*/  IADD3.X R9, PT, PT, R34, UR11, RZ, P2, !PT ;  /* 0x0000000b22097c10 */ /* 0x000fca00097fe4ff */
[----:B------:R4:W-:Y:S04]  /*c100*/  STG.E desc[UR8][R8.64], R17 ;  /* 0x0000001108007986 */ /* 0x0009e8000c101908 */
.L_x_460:
[----:B------:R-:W-:Y:S05]  /*c110*/  BSYNC.RECONVERGENT B1 ;  /* 0x0000000000017941 */ /* 0x000fea0003800200 */
.L_x_459:
[----:B------:R-:W-:Y:S04]  /*c120*/  BSSY.RECONVERGENT B1, `(.L_x_461) ;  /* 0x000000c000017945 */ /* 0x000fe80003800200 */
[----:B------:R-:W-:Y:S05]  /*c130*/  @!P1 BRA `(.L_x_462) ;  /* 0x0000000000289947 */ /* 0x000fea0003800000 */
[----:B------:R-:W5:Y:S01]  /*c140*/  LDCU.64 UR6, c[0x0][0x398] ;  /* 0x00007300ff0677ac */ /* 0x000f620008000a00 */
[C---:B0-234-:R-:W-:Y:S01]  /*c150*/  IMAD.SHL.U32 R8, R35.reuse, 0x4, RZ ;  /* 0x0000000423087824 */ /* 0x05dfe200078e00ff */
        /* <DEDUP_REMOVED lines=8> */
.L_x_462:
[----:B------:R-:W-:Y:S05]  /*c1e0*/  BSYNC.RECONVERGENT B1 ;  /* 0x0000000000017941 */ /* 0x000fea0003800200 */
.L_x_461:
        /* <DEDUP_REMOVED lines=12> */
.L_x_464:
[----:B------:R-:W-:Y:S05]  /*c2b0*/  BSYNC.RECONVERGENT B1 ;  /* 0x0000000000017941 */ /* 0x000fea0003800200 */
.L_x_463:
[----:B------:R-:W-:Y:S04]  /*c2c0*/  BSSY.RECONVERGENT B1, `(.L_x_465) ;  /* 0x000000c000017945 */ /* 0x000fe80003800200 */
[----:B------:R-:W-:Y:S05]  /*c2d0*/  @!P4 BRA P5, `(.L_x_466) ;  /* 0x000000000028c947 */ /* 0x000fea0002800000 */
        /* <DEDUP_REMOVED lines=10> */
.L_x_466:
[----:B------:R-:W-:Y:S05]  /*c380*/  BSYNC.RECONVERGENT B1 ;  /* 0x0000000000017941 */ /* 0x000fea0003800200 */
.L_x_465:
        /* <DEDUP_REMOVED lines=11> */
.L_x_450:
[----:B------:R-:W-:Y:S05]  /*c440*/  BSYNC.RECONVERGENT B0 ;  /* 0x0000000000007941 */ /* 0x000fea0003800200 */
.L_x_442:
[----:B------:R-:W-:-:S13]  /*c450*/  ISETP.NE.AND P0, PT, R33, 0xff, PT ;  /* 0x000000ff2100780c */ /* 0x000fda0003f05270 */
[----:B------:R-:W-:Y:S05]  /*c460*/  @P0 EXIT ;  /* 0x000000000000094d */ /* 0x000fea0003800000 */
[----:B0-234-:R-:W0:Y:S01]  /*c470*/  LDC.64 R8, c[0x0][0x3a8] ;  /* 0x0000ea00ff087b82 */ /* 0x01de220000000a00 */
[----:B------:R-:W-:-:S04]  /*c480*/  ISETP.NE.U32.AND P0, PT, R26, 0x900, PT ;  /* 0x000009001a00780c */ /* 0x000fc80003f05070 */
[----:B------:R-:W-:-:S13]  /*c490*/  ISETP.NE.AND.EX P0, PT, R30, RZ, PT, P0 ;  /* 0x000000ff1e00720c */ /* 0x000fda0003f05300 */
[----:B------:R-:W-:Y:S05]  /*c4a0*/  @P0 BRA `(.L_x_467) ;  /* 0x0000000000300947 */ /* 0x000fea0003800000 */
[----:B------:R-:W2:Y:S01]  /*c4b0*/  LDCU.64 UR4, c[0x0][0x398] ;  /* 0x00007300ff0477ac */ /* 0x000ea20008000a00 */
[C---:B-1----:R-:W-:Y:S01]  /*c4c0*/  IMAD.SHL.U32 R4, R6.reuse, 0x4, RZ ;  /* 0x0000000406047824 */ /* 0x042fe200078e00ff */
[----:B------:R-:W-:Y:S01]  /*c4d0*/  SHF.L.U64.HI R0, R6, 0x2, R7 ;  /* 0x0000000206007819 */ /* 0x000fe20000010207 */
[----:B------:R-:W1:Y:S03]  /*c4e0*/  LDCU.64 UR6, c[0x0][0x3a0] ;  /* 0x00007400ff0677ac */ /* 0x000e660008000a00 */
[C---:B--2---:R-:W-:Y:S02]  /*c4f0*/  IADD3 R2, P0, PT, R4.reuse, UR4, RZ ;  /* 0x0000000404027c10 */ /* 0x044fe4000ff1e0ff */
[----:B-1----:R-:W-:Y:S02]  /*c500*/  IADD3 R4, P1, PT, R4, UR6, RZ ;  /* 0x0000000604047c10 */ /* 0x002fe4000ff3e0ff */
[----:B------:R-:W-:-:S02]  /*c510*/  IADD3.X R3, PT, PT, R0, UR5, RZ, P0, !PT ;  /* 0x0000000500037c10 */ /* 0x000fc400087fe4ff */
[----:B------:R-:W-:Y:S02]  /*c520*/  IADD3.X R5, PT, PT, R0, UR7, RZ, P1, !PT ;  /* 0x0000000700057c10 */ /* 0x000fe40008ffe4ff */
[----:B------:R-:W-:Y:S01]  /*c530*/  IADD3 R6, P0, PT, R6, 0x1, RZ ;  /* 0x0000000106067810 */ /* 0x000fe20007f1e0ff */
[----:B------:R2:W-:Y:S04]  /*c540*/  STG.E desc[UR8][R2.64], R29 ;  /* 0x0000001d02007986 */ /* 0x0005e8000c101908 */
[----:B------:R2:W-:Y:S01]  /*c550*/  STG.E desc[UR8][R4.64], R42 ;  /* 0x0000002a04007986 */ /* 0x0005e2000c101908 */
[----:B------:R-:W-:-:S07]  /*c560*/  IMAD.X R7, RZ, RZ, R7, P0 ;  /* 0x000000ffff077224 */ /* 0x000fce00000e0607 */
.L_x_467:
[----:B01----:R-:W-:Y:S01]  /*c570*/  STG.E.64 desc[UR8][R8.64], R6 ;  /* 0x0000000608007986 */ /* 0x003fe2000c101b08 */
[----:B------:R-:W-:Y:S05]  /*c580*/  EXIT ;  /* 0x000000000000794d */ /* 0x000fea0003800000 */
.L_x_326:
[----:B------:R-:W-:Y:S01]  /*c590*/  BSSY B0, `(.L_x_468) ;  /* 0x0000006000007945 */ /* 0x000fe20003800000 */
[----:B------:R-:W-:Y:S01]  /*c5a0*/  PLOP3.LUT P4, PT, P0, PT, PT, 0x8, 0x80 ;  /* 0x000000000080781c */ /* 0x000fe2000078e170 */
[----:B------:R-:W-:-:S12]  /*c5b0*/  IMAD.MOV.U32 R34, RZ, RZ, -0x1 ;  /* 0xffffffffff227424 */ /* 0x000fd800078e00ff */
[----:B0-----:R-:W-:Y:S05]  /*c5c0*/  WARPSYNC.COLLECTIVE R34, `(.L_x_469) ;  /* 0x0000000022087348 */ /* 0x001fea0003c00000 */
[----:B------:R-:W-:Y:S01]  /*c5d0*/  VOTE.ANY P4, P4 ;  /* 0x0000000000ff7806 */ /* 0x000fe20002080100 */
[----:B0-----:R-:W-:-:S12]  /*c5e0*/  ENDCOLLECTIVE ;  /* 0x000000000000791b */ /* 0x001fd80003800000 */
.L_x_469:
[----:B------:R-:W-:Y:S05]  /*c5f0*/  BSYNC B0 ;  /* 0x0000000000007941 */ /* 0x000fea0003800000 */
.L_x_468:
[----:B------:R-:W-:Y:S01]  /*c600*/  PLOP3.LUT P0, PT, P4, PT, PT, 0x80, 0x8 ;  /* 0x000000000008781c */ /* 0x000fe2000270f070 */
[----:B------:R-:W-:-:S12]  /*c610*/  BRA `(.L_x_470) ;  /* 0xffffff70009c7947 */ /* 0x000fd8000383ffff */
.L_x_328:
[----:B------:R-:W0:Y:S01]  /*c620*/  S2R R47, SR_GEMASK ;  /* 0x00000000002f7919 */ /* 0x000e220000003c00 */
[----:B------:R-:W-:Y:S01]  /*c630*/  BSSY B0, `(.L_x_471) ;  /* 0x0000006000007945 */ /* 0x000fe20003800000 */
[----:B------:R-:W-:Y:S01]  /*c640*/  PLOP3.LUT P4, PT, P0, PT, PT, 0x8, 0x80 ;  /* 0x000000000080781c */ /* 0x000fe2000078e170 */
[----:B------:R-:W-:-:S12]  /*c650*/  IMAD.MOV.U32 R34, RZ, RZ, -0x1 ;  /* 0xffffffffff227424 */ /* 0x000fd800078e00ff */
[----:B0-----:R-:W-:Y:S05]  /*c660*/  WARPSYNC.COLLECTIVE R34, `(.L_x_472) ;  /* 0x0000000022087348 */ /* 0x001fea0003c00000 */
[----:B------:R-:W-:Y:S01]  /*c670*/  VOTE.ANY R34, PT, P4 ;  /* 0x0000000000227806 */ /* 0x000fe200020e0100 */
[----:B0-----:R-:W-:Y:S06]  /*c680*/  ENDCOLLECTIVE ;  /* 0x000000000000791b */ /* 0x001fec0003800000 */
.L_x_472:
[----:B------:R-:W-:Y:S05]  /*c690*/  BSYNC B0 ;  /* 0x0000000000007941 */ /* 0x000fea0003800000 */
.L_x_471:
[----:B------:R-:W-:Y:S01]  /*c6a0*/  LOP3.LUT R34, R34, 0x80000000, R47, 0xec, !PT ;  /* 0x8000000022227812 */ /* 0x000fe200078eec2f */
[----:B------:R-:W-:-:S04]  /*c6b0*/  IMAD.MOV.U32 R4, RZ, RZ, 0x1 ;  /* 0x00000001ff047424 */ /* 0x000fc800078e00ff */
[----:B------:R-:W-:-:S05]  /*c6c0*/  VIADD R7, R34, 0xffffffff ;  /* 0xffffffff22077836 */ /* 0x000fca0000000000 */
[----:B------:R-:W-:Y:S01]  /*c6d0*/  LOP3.LUT R31, R34, R7, RZ, 0xc, !PT ;  /* 0x00000007221f7212 */ /* 0x000fe200078e0cff */
[----:B------:R-:W-:Y:S02]  /*c6e0*/  IMAD.MOV.U32 R7, RZ, RZ, R41 ;  /* 0x000000ffff077224 */ /* 0x000fe400078e0029 */
[----:B------:R-:W-:Y:S01]  /*c6f0*/  IMAD.MOV.U32 R34, RZ, RZ, -0x1 ;  /* 0xffffffffff227424 */ /* 0x000fe200078e00ff */
[----:B------:R0:W1:Y:S06]  /*c700*/  POPC R33, R31 ;  /* 0x0000001f00217309 */ /* 0x00006c0000000000 */
[----:B01----:R-:W-:Y:S05]  /*c710*/  WARPSYNC.COLLECTIVE R34, `(.L_x_473) ;  /* 0x0000000022087348 */ /* 0x003fea0003c00000 */
[----:B-1----:R1:W2:Y:S02]  /*c720*/  SHFL.DOWN P4, R6, R7, R4, R33 ;  /* 0x0800000407067389 */ /* 0x0022a40000080021 */
[----:B012---:R-:W-:Y:S05]  /*c730*/  ENDCOLLECTIVE ;  /* 0x000000000000791b */ /* 0x007fea0003800000 */
.L_x_473:
[----:B------:R-:W-:Y:S02]  /*c740*/  IMAD.MOV.U32 R7, RZ, RZ, R42 ;  /* 0x000000ffff077224 */ /* 0x000fe400078e002a */
[----:B------:R-:W-:-:S07]  /*c750*/  IMAD.MOV.U32 R30, RZ, RZ, R6 ;  /* 0x000000ffff1e7224 */ /* 0x000fce00078e0006 */
[----:B------:R-:W-:Y:S05]  /*c760*/  WARPSYNC.COLLECTIVE R34, `(.L_x_474) ;  /* 0x0000000022087348 */ /* 0x000fea0003c00000 */
[----:B------:R0:W1:Y:S02]  /*c770*/  SHFL.DOWN P4, R6, R7, R4, R33 ;  /* 0x0800000407067389 */ /* 0x0000640000080021 */
[----:B01----:R-:W-:Y:S05]  /*c780*/  ENDCOLLECTIVE ;  /* 0x000000000000791b */ /* 0x003fea0003800000 */
.L_x_474:
[----:B------:R-:W-:Y:S02]  /*c790*/  IMAD.MOV.U32 R7, RZ, RZ, R40 ;  /* 0x000000ffff077224 */ /* 0x000fe400078e0028 */
[----:B------:R-:W-:-:S07]  /*c7a0*/  IMAD.MOV.U32 R31, RZ, RZ, R6 ;  /* 0x000000ffff1f7224 */ /* 0x000fce00078e0006 */
[----:B------:R-:W-:Y:S05]  /*c7b0*/  WARPSYNC.COLLECTIVE R34, `(.L_x_475) ;  /* 0x0000000022087348 */ /* 0x000fea0003c00000 */
[----:B------:R0:W1:Y:S02]  /*c7c0*/  SHFL.DOWN P4, R6, R7, R4, R33 ;  /* 0x0800000407067389 */ /* 0x0000640000080021 */
[----:B01----:R-:W-:Y:S05]  /*c7d0*/  ENDCOLLECTIVE ;  /* 0x000000000000791b */ /* 0x003fea0003800000 */
.L_x_475:
[----:B------:R-:W-:Y:S05]  /*c7e0*/  BRA `(.L_x_476) ;  /* 0xffffff7000687947 */ /* 0x000fea000383ffff */
.L_x_329:
[----:B------:R-:W-:Y:S01]  /*c7f0*/  BSSY B0, `(.L_x_477) ;  /* 0x0000006000007945 */ /* 0x000fe20003800000 */
[----:B------:R-:W-:Y:S02]  /*c800*/  IMAD.MOV.U32 R4, RZ, RZ, 0x1 ;  /* 0x00000001ff047424 */ /* 0x000fe400078e00ff */
[----:B------:R-:W-:-:S07]  /*c810*/  IMAD.MOV.U32 R34, RZ, RZ, -0x1 ;  /* 0xffffffffff227424 */ /* 0x000fce00078e00ff */
[----:B------:R-:W-:Y:S05]  /*c820*/  WARPSYNC.COLLECTIVE R34, `(.L_x_478) ;  /* 0x0000000022087348 */ /* 0x000fea0003c00000 */
[----:B------:R0:W1:Y:S02]  /*c830*/  SHFL.DOWN P4, R6, R7, R4, R33 ;  /* 0x0800000407067389 */ /* 0x0000640000080021 */
[----:B01----:R-:W-:Y:S05]  /*c840*/  ENDCOLLECTIVE ;  /* 0x000000000000791b */ /* 0x003fea0003800000 */
.L_x_478:
[----:B------:R-:W-:Y:S05]  /*c850*/  BSYNC B0 ;  /* 0x0000000000007941 */ /* 0x000fea0003800000 */
.L_x_477:
[----:B------:R-:W-:Y:S05]  /*c860*/  BRA `(.L_x_479) ;  /* 0xffffff70006c7947 */ /* 0x000fea000383ffff */
.L_x_330:
[----:B------:R-:W-:Y:S01]  /*c870*/  BSSY B0, `(.L_x_480) ;  /* 0x0000007000007945 */ /* 0x000fe20003800000 */
[----:B------:R-:W-:Y:S02]  /*c880*/  IMAD.MOV.U32 R7, RZ, RZ, R41 ;  /* 0x000000ffff077224 */ /* 0x000fe400078e0029 */
[----:B------:R-:W-:Y:S02]  /*c890*/  IMAD.MOV.U32 R4, RZ, RZ, 0x2 ;  /* 0x00000002ff047424 */ /* 0x000fe400078e00ff */
[----:B------:R-:W-:-:S07]  /*c8a0*/  IMAD.MOV.U32 R34, RZ, RZ, -0x1 ;  /* 0xffffffffff227424 */ /* 0x000fce00078e00ff */
[----:B------:R-:W-:Y:S05]  /*c8b0*/  WARPSYNC.COLLECTIVE R34, `(.L_x_481) ;  /* 0x0000000022087348 */ /* 0x000fea0003c00000 */
[----:B------:R0:W1:Y:S02]  /*c8c0*/  SHFL.DOWN P4, R6, R7, R4, R33 ;  /* 0x0800000407067389 */ /* 0x0000640000080021 */
[----:B01----:R-:W-:Y:S05]  /*c8d0*/  ENDCOLLECTIVE ;  /* 0x000000000000791b */ /* 0x003fea0003800000 */
.L_x_481:
[----:B------:R-:W-:Y:S05]  /*c8e0*/  BSYNC B0 ;  /* 0x0000000000007941 */ /* 0x000fea0003800000 */
.L_x_480:
[----:B------:R-:W-:Y:S02]  /*c8f0*/  IMAD.MOV.U32 R7, RZ, RZ, R42 ;  /* 0x000000ffff077224 */ /* 0x000fe400078e002a */
[----:B------:R-:W-:Y:S02]  /*c900*/  IMAD.MOV.U32 R4, RZ, RZ, 0x2 ;  /* 0x00000002ff047424 */ /* 0x000fe400078e00ff */
[----:B------:R-:W-:Y:S02]  /*c910*/  IMAD.MOV.U32 R34, RZ, RZ, -0x1 ;  /* 0xffffffffff227424 */ /* 0x000fe400078e00ff */
[----:B------:R-:W-:-:S07]  /*c920*/  IMAD.MOV.U32 R30, RZ, RZ, R6 ;  /* 0x000000ffff1e7224 */ /* 0x000fce00078e0006 */
[----:B------:R-:W-:Y:S05]  /*c930*/  WARPSYNC.COLLECTIVE R34, `(.L_x_482) ;  /* 0x0000000022087348 */ /* 0x000fea0003c00000 */
[----:B------:R0:W1:Y:S02]  /*c940*/  SHFL.DOWN P4, R6, R7, R4, R33 ;  /* 0x0800000407067389 */ /* 0x0000640000080021 */
[----:B01----:R-:W-:Y:S05]  /*c950*/  ENDCOLLECTIVE ;  /* 0x000000000000791b */ /* 0x003fea0003800000 */
.L_x_482:
[----:B------:R-:W-:Y:S02]  /*c960*/  IMAD.MOV.U32 R7, RZ, RZ, R40 ;  /* 0x000000ffff077224 */ /* 0x000fe400078e0028 */
[----:B------:R-:W-:-:S07]  /*c970*/  IMAD.MOV.U32 R31, RZ, RZ, R6 ;  /* 0x000000ffff1f7224 */ /* 0x000fce00078e0006 */
[----:B------:R-:W-:Y:S05]  /*c980*/  WARPSYNC.COLLECTIVE R34, `(.L_x_483) ;  /* 0x0000000022087348 */ /* 0x000fea0003c00000 */
[----:B------:R0:W1:Y:S02]  /*c990*/  SHFL.DOWN P4, R6, R7, R4, R33 ;  /* 0x0800000407067389 */ /* 0x0000640000080021 */
[----:B01----:R-:W-:Y:S05]  /*c9a0*/  ENDCOLLECTIVE ;  /* 0x000000000000791b */ /* 0x003fea0003800000 */
.L_x_483:
[----:B------:R-:W-:Y:S05]  /*c9b0*/  BRA `(.L_x_484) ;  /* 0xffffff7000347947 */ /* 0x000fea000383ffff */
.L_x_331:
[----:B------:R-:W-:Y:S01]  /*c9c0*/  BSSY B0, `(.L_x_485) ;  /* 0x0000006000007945 */ /* 0x000fe20003800000 */
[----:B------:R-:W-:Y:S02]  /*c9d0*/  IMAD.MOV.U32 R4, RZ, RZ, 0x2 ;  /* 0x00000002ff047424 */ /* 0x000fe400078e00ff */
[----:B------:R-:W-:-:S07]  /*c9e0*/  IMAD.MOV.U32 R34, RZ, RZ, -0x1 ;  /* 0xffffffffff227424 */ /* 0x000fce00078e00ff */
[----:B0-----:R-:W-:Y:S05]  /*c9f0*/  WARPSYNC.COLLECTIVE R34, `(.L_x_486) ;  /* 0x0000000022087348 */ /* 0x001fea0003c00000 */
[----:B------:R1:W2:Y:S02]  /*ca00*/  SHFL.DOWN P4, R6, R7, R4, R33 ;  /* 0x0800000407067389 */ /* 0x0002a40000080021 */
[----:B012---:R-:W-:Y:S05]  /*ca10*/  ENDCOLLECTIVE ;  /* 0x000000000000791b */ /* 0x007fea0003800000 */
.L_x_486:
[----:B------:R-:W-:Y:S05]  /*ca20*/  BSYNC B0 ;  /* 0x0000000000007941 */ /* 0x000fea0003800000 */
.L_x_485:
[----:B------:R-:W-:Y:S05]  /*ca30*/  BRA `(.L_x_487) ;  /* 0xffffff7000387947 */ /* 0x000fea000383ffff */
.L_x_332:
[----:B------:R-:W-:Y:S01]  /*ca40*/  BSSY B0, `(.L_x_488) ;  /* 0x0000007000007945 */ /* 0x000fe20003800000 */
[----:B------:R-:W-:Y:S02]  /*ca50*/  IMAD.MOV.U32 R7, RZ, RZ, R41 ;  /* 0x000000ffff077224 */ /* 0x000fe400078e0029 */
[----:B------:R-:W-:Y:S02]  /*ca60*/  IMAD.MOV.U32 R4, RZ, RZ, 0x4 ;  /* 0x00000004ff047424 */ /* 0x000fe400078e00ff */
[----:B------:R-:W-:-:S07]  /*ca70*/  IMAD.MOV.U32 R34, RZ, RZ, -0x1 ;  /* 0xffffffffff227424 */ /* 0x000fce00078e00ff */
[----:B------:R-:W-:Y:S05]  /*ca80*/  WARPSYNC.COLLECTIVE R34, `(.L_x_489) ;  /* 0x0000000022087348 */ /* 0x000fea0003c00000 */
[----:B------:R0:W1:Y:S02]  /*ca90*/  SHFL.DOWN P4, R6, R7, R4, R33 ;  /* 0x0800000407067389 */ /* 0x0000640000080021 */
[----:B01----:R-:W-:Y:S05]  /*caa0*/  ENDCOLLECTIVE ;  /* 0x000000000000791b */ /* 0x003fea0003800000 */
.L_x_489:
[----:B------:R-:W-:Y:S05]  /*cab0*/  BSYNC B0 ;  /* 0x0000000000007941 */ /* 0x000fea0003800000 */
.L_x_488:
[----:B------:R-:W-:Y:S02]  /*cac0*/  IMAD.MOV.U32 R7, RZ, RZ, R42 ;  /* 0x000000ffff077224 */ /* 0x000fe400078e002a */
[----:B------:R-:W-:Y:S02]  /*cad0*/  IMAD.MOV.U32 R4, RZ, RZ, 0x4 ;  /* 0x00000004ff047424 */ /* 0x000fe400078e00ff */
[----:B------:R-:W-:Y:S02]  /*cae0*/  IMAD.MOV.U32 R34, RZ, RZ, -0x1 ;  /* 0xffffffffff227424 */ /* 0x000fe400078e00ff */
[----:B------:R-:W-:-:S07]  /*caf0*/  IMAD.MOV.U32 R30, RZ, RZ, R6 ;  /* 0x000000ffff1e7224 */ /* 0x000fce00078e0006 */
[----:B------:R-:W-:Y:S05]  /*cb00*/  WARPSYNC.COLLECTIVE R34, `(.L_x_490) ;  /* 0x0000000022087348 */ /* 0x000fea0003c00000 */
[----:B------:R0:W1:Y:S02]  /*cb10*/  SHFL.DOWN P4, R6, R7, R4, R33 ;  /* 0x0800000407067389 */ /* 0x0000640000080021 */
[----:B01----:R-:W-:Y:S05]  /*cb20*/  ENDCOLLECTIVE ;  /* 0x000000000000791b */ /* 0x003fea0003800000 */
.L_x_490:
[----:B------:R-:W-:Y:S02]  /*cb30*/  IMAD.MOV.U32 R7, RZ, RZ, R40 ;  /* 0x000000ffff077224 */ /* 0x000fe400078e0028 */
[----:B------:R-:W-:-:S07]  /*cb40*/  IMAD.MOV.U32 R31, RZ, RZ, R6 ;  /* 0x000000ffff1f7224 */ /* 0x000fce00078e0006 */
[----:B------:R-:W-:Y:S05]  /*cb50*/  WARPSYNC.COLLECTIVE R34, `(.L_x_491) ;  /* 0x0000000022087348 */ /* 0x000fea0003c00000 */
[----:B------:R0:W1:Y:S02]  /*cb60*/  SHFL.DOWN P4, R6, R7, R4, R33 ;  /* 0x0800000407067389 */ /* 0x0000640000080021 */
[----:B01----:R-:W-:Y:S05]  /*cb70*/  ENDCOLLECTIVE ;  /* 0x000000000000791b */ /* 0x003fea0003800000 */
.L_x_491:
[----:B------:R-:W-:Y:S05]  /*cb80*/  BRA `(.L_x_492) ;  /* 0xffffff7000047947 */ /* 0x000fea000383ffff */
.L_x_333:
[----:B------:R-:W-:Y:S01]  /*cb90*/  BSSY B0, `(.L_x_493) ;  /* 0x0000006000007945 */ /* 0x000fe20003800000 */
[----:B------:R-:W-:Y:S02]  /*cba0*/  IMAD.MOV.U32 R4, RZ, RZ, 0x4 ;  /* 0x00000004ff047424 */ /* 0x000fe400078e00ff */
[----:B------:R-:W-:-:S07]  /*cbb0*/  IMAD.MOV.U32 R34, RZ, RZ, -0x1 ;  /* 0xffffffffff227424 */ /* 0x000fce00078e00ff */
[----:B0-----:R-:W-:Y:S05]  /*cbc0*/  WARPSYNC.COLLECTIVE R34, `(.L_x_494) ;  /* 0x0000000022087348 */ /* 0x001fea0003c00000 */
[----:B------:R1:W2:Y:S02]  /*cbd0*/  SHFL.DOWN P4, R6, R7, R4, R33 ;  /* 0x0800000407067389 */ /* 0x0002a40000080021 */
[----:B012---:R-:W-:Y:S05]  /*cbe0*/  ENDCOLLECTIVE ;  /* 0x000000000000791b */ /* 0x007fea0003800000 */
.L_x_494:
[----:B------:R-:W-:Y:S05]  /*cbf0*/  BSYNC B0 ;  /* 0x0000000000007941 */ /* 0x000fea0003800000 */
.L_x_493:
[----:B------:R-:W-:Y:S05]  /*cc00*/  BRA `(.L_x_495) ;  /* 0xffffff7000087947 */ /* 0x000fea000383ffff */
.L_x_334:
[----:B------:R-:W-:Y:S01]  /*cc10*/  BSSY B0, `(.L_x_496) ;  /* 0x0000007000007945 */ /* 0x000fe20003800000 */
[----:B------:R-:W-:Y:S02]  /*cc20*/  IMAD.MOV.U32 R7, RZ, RZ, R41 ;  /* 0x000000ffff077224 */ /* 0x000fe400078e0029 */
[----:B------:R-:W-:Y:S02]  /*cc30*/  IMAD.MOV.U32 R4, RZ, RZ, 0x8 ;  /* 0x00000008ff047424 */ /* 0x000fe400078e00ff */
[----:B------:R-:W-:-:S07]  /*cc40*/  IMAD.MOV.U32 R34, RZ, RZ, -0x1 ;  /* 0xffffffffff227424 */ /* 0x000fce00078e00ff */
[----:B------:R-:W-:Y:S05]  /*cc50*/  WARPSYNC.COLLECTIVE R34, `(.L_x_497) ;  /* 0x0000000022087348 */ /* 0x000fea0003c00000 */
[----:B------:R0:W1:Y:S02]  /*cc60*/  SHFL.DOWN P4, R6, R7, R4, R33 ;  /* 0x0800000407067389 */ /* 0x0000640000080021 */
[----:B01----:R-:W-:Y:S05]  /*cc70*/  ENDCOLLECTIVE ;  /* 0x000000000000791b */ /* 0x003fea0003800000 */
.L_x_497:
[----:B------:R-:W-:Y:S05]  /*cc80*/  BSYNC B0 ;  /* 0x0000000000007941 */ /* 0x000fea0003800000 */
.L_x_496:
[----:B------:R-:W-:Y:S02]  /*cc90*/  IMAD.MOV.U32 R7, RZ, RZ, R42 ;  /* 0x000000ffff077224 */ /* 0x000fe400078e002a */
[----:B------:R-:W-:Y:S02]  /*cca0*/  IMAD.MOV.U32 R4, RZ, RZ, 0x8 ;  /* 0x00000008ff047424 */ /* 0x000fe400078e00ff */
[----:B------:R-:W-:Y:S02]  /*ccb0*/  IMAD.MOV.U32 R34, RZ, RZ, -0x1 ;  /* 0xffffffffff227424 */ /* 0x000fe400078e00ff */
[----:B------:R-:W-:-:S07]  /*ccc0*/  IMAD.MOV.U32 R30, RZ, RZ, R6 ;  /* 0x000000ffff1e7224 */ /* 0x000fce00078e0006 */
[----:B------:R-:W-:Y:S05]  /*ccd0*/  WARPSYNC.COLLECTIVE R34, `(.L_x_498) ;  /* 0x0000000022087348 */ /* 0x000fea0003c00000 */
[----:B------:R0:W1:Y:S02]  /*cce0*/  SHFL.DOWN P4, R6, R7, R4, R33 ;  /* 0x0800000407067389 */ /* 0x0000640000080021 */
[----:B01----:R-:W-:Y:S05]  /*ccf0*/  ENDCOLLECTIVE ;  /* 0x000000000000791b */ /* 0x003fea0003800000 */
.L_x_498:
[----:B------:R-:W-:Y:S02]  /*cd00*/  IMAD.MOV.U32 R7, RZ, RZ, R40 ;  /* 0x000000ffff077224 */ /* 0x000fe400078e0028 */
[----:B------:R-:W-:-:S07]  /*cd10*/  IMAD.MOV.U32 R31, RZ, RZ, R6 ;  /* 0x000000ffff1f7224 */ /* 0x000fce00078e0006 */
[----:B------:R-:W-:Y:S05]  /*cd20*/  WARPSYNC.COLLECTIVE R34, `(.L_x_499) ;  /* 0x0000000022087348 */ /* 0x000fea0003c00000 */
[----:B------:R0:W1:Y:S02]  /*cd30*/  SHFL.DOWN P4, R6, R7, R4, R33 ;  /* 0x0800000407067389 */ /* 0x0000640000080021 */
[----:B01----:R-:W-:Y:S05]  /*cd40*/  ENDCOLLECTIVE ;  /* 0x000000000000791b */ /* 0x003fea0003800000 */
.L_x_499:
[----:B------:R-:W-:Y:S05]  /*cd50*/  BRA `(.L_x_500) ;  /* 0xffffff6c00d47947 */ /* 0x000fea000383ffff */
.L_x_335:
[----:B------:R-:W-:Y:S01]  /*cd60*/  BSSY B0, `(.L_x_501) ;  /* 0x0000006000007945 */ /* 0x000fe20003800000 */
[----:B------:R-:W-:Y:S02]  /*cd70*/  IMAD.MOV.U32 R4, RZ, RZ, 0x8 ;  /* 0x00000008ff047424 */ /* 0x000fe400078e00ff */
[----:B------:R-:W-:-:S07]  /*cd80*/  IMAD.MOV.U32 R34, RZ, RZ, -0x1 ;  /* 0xffffffffff227424 */ /* 0x000fce00078e00ff */
[----:B0-----:R-:W-:Y:S05]  /*cd90*/  WARPSYNC.COLLECTIVE R34, `(.L_x_502) ;  /* 0x0000000022087348 */ /* 0x001fea0003c00000 */
[----:B------:R1:W2:Y:S02]  /*cda0*/  SHFL.DOWN P4, R6, R7, R4, R33 ;  /* 0x0800000407067389 */ /* 0x0002a40000080021 */
[----:B012---:R-:W-:Y:S05]  /*cdb0*/  ENDCOLLECTIVE ;  /* 0x000000000000791b */ /* 0x007fea0003800000 */
.L_x_502:
[----:B------:R-:W-:Y:S05]  /*cdc0*/  BSYNC B0 ;  /* 0x0000000000007941 */ /* 0x000fea0003800000 */
.L_x_501:
[----:B------:R-:W-:Y:S05]  /*cdd0*/  BRA `(.L_x_503) ;  /* 0xffffff6c00d87947 */ /* 0x000fea000383ffff */
.L_x_336:
[----:B------:R-:W-:Y:S01]  /*cde0*/  BSSY B0, `(.L_x_504) ;  /* 0x0000007000007945 */ /* 0x000fe20003800000 */
[----:B------:R-:W-:Y:S02]  /*cdf0*/  IMAD.MOV.U32 R7, RZ, RZ, R41 ;  /* 0x000000ffff077224 */ /* 0x000fe400078e0029 */
[----:B------:R-:W-:Y:S02]  /*ce00*/  IMAD.MOV.U32 R4, RZ, RZ, 0x10 ;  /* 0x00000010ff047424 */ /* 0x000fe400078e00ff */
[----:B------:R-:W-:-:S07]  /*ce10*/  IMAD.MOV.U32 R34, RZ, RZ, -0x1 ;  /* 0xffffffffff227424 */ /* 0x000fce00078e00ff */
[----:B------:R-:W-:Y:S05]  /*ce20*/  WARPSYNC.COLLECTIVE R34, `(.L_x_505) ;  /* 0x0000000022087348 */ /* 0x000fea0003c00000 */
[----:B------:R0:W1:Y:S02]  /*ce30*/  SHFL.DOWN P4, R6, R7, R4, R33 ;  /* 0x0800000407067389 */ /* 0x0000640000080021 */
[----:B01----:R-:W-:Y:S05]  /*ce40*/  ENDCOLLECTIVE ;  /* 0x000000000000791b */ /* 0x003fea0003800000 */
.L_x_505:
[----:B------:R-:W-:Y:S05]  /*ce50*/  BSYNC B0 ;  /* 0x0000000000007941 */ /* 0x000fea0003800000 */
.L_x_504:
[----:B------:R-:W-:Y:S02]  /*ce60*/  IMAD.MOV.U32 R7, RZ, RZ, R42 ;  /* 0x000000ffff077224 */ /* 0x000fe400078e002a */
[----:B------:R-:W-:Y:S02]  /*ce70*/  IMAD.MOV.U32 R4, RZ, RZ, 0x10 ;  /* 0x00000010ff047424 */ /* 0x000fe400078e00ff */
[----:B------:R-:W-:Y:S02]  /*ce80*/  IMAD.MOV.U32 R34, RZ, RZ, -0x1 ;  /* 0xffffffffff227424 */ /* 0x000fe400078e00ff */
[----:B------:R-:W-:-:S07]  /*ce90*/  IMAD.MOV.U32 R48, RZ, RZ, R6 ;  /* 0x000000ffff307224 */ /* 0x000fce00078e0006 */
[----:B------:R-:W-:Y:S05]  /*cea0*/  WARPSYNC.COLLECTIVE R34, `(.L_x_506) ;  /* 0x0000000022087348 */ /* 0x000fea0003c00000 */
[----:B------:R0:W1:Y:S02]  /*ceb0*/  SHFL.DOWN P4, R6, R7, R4, R33 ;  /* 0x0800000407067389 */ /* 0x0000640000080021 */
[----:B01----:R-:W-:Y:S05]  /*cec0*/  ENDCOLLECTIVE ;  /* 0x000000000000791b */ /* 0x003fea0003800000 */
.L_x_506:
[----:B------:R-:W-:Y:S02]  /*ced0*/  IMAD.MOV.U32 R7, RZ, RZ, R40 ;  /* 0x000000ffff077224 */ /* 0x000fe400078e0028 */
[----:B------:R-:W-:-:S07]  /*cee0*/  IMAD.MOV.U32 R49, RZ, RZ, R6 ;  /* 0x000000ffff317224 */ /* 0x000fce00078e0006 */
[----:B------:R-:W-:Y:S05]  /*cef0*/  WARPSYNC.COLLECTIVE R34, `(.L_x_507) ;  /* 0x0000000022087348 */ /* 0x000fea0003c00000 */
[----:B------:R0:W1:Y:S02]  /*cf00*/  SHFL.DOWN P4, R6, R7, R4, R33 ;  /* 0x0800000407067389 */ /* 0x0000640000080021 */
[----:B01----:R-:W-:Y:S05]  /*cf10*/  ENDCOLLECTIVE ;  /* 0x000000000000791b */ /* 0x003fea0003800000 */
.L_x_507:
[----:B------:R-:W-:Y:S05]  /*cf20*/  BRA `(.L_x_508) ;  /* 0xffffff6c00a47947 */ /* 0x000fea000383ffff */
.L_x_337:
[----:B------:R-:W-:Y:S01]  /*cf30*/  BSSY B0, `(.L_x_509) ;  /* 0x0000006000007945 */ /* 0x000fe20003800000 */
[----:B------:R-:W-:Y:S02]  /*cf40*/  IMAD.MOV.U32 R4, RZ, RZ, 0x10 ;  /* 0x00000010ff047424 */ /* 0x000fe400078e00ff */
[----:B------:R-:W-:-:S07]  /*cf50*/  IMAD.MOV.U32 R34, RZ, RZ, -0x1 ;  /* 0xffffffffff227424 */ /* 0x000fce00078e00ff */
[----:B0-----:R-:W-:Y:S05]  /*cf60*/  WARPSYNC.COLLECTIVE R34, `(.L_x_510) ;  /* 0x0000000022087348 */ /* 0x001fea0003c00000 */
[----:B------:R1:W2:Y:S02]  /*cf70*/  SHFL.DOWN P4, R6, R7, R4, R33 ;  /* 0x0800000407067389 */ /* 0x0002a40000080021 */
[----:B012---:R-:W-:Y:S05]  /*cf80*/  ENDCOLLECTIVE ;  /* 0x000000000000791b */ /* 0x007fea0003800000 */
.L_x_510:
[----:B------:R-:W-:Y:S05]  /*cf90*/  BSYNC B0 ;  /* 0x0000000000007941 */ /* 0x000fea0003800000 */
.L_x_509:
[----:B------:R-:W-:Y:S05]  /*cfa0*/  BRA `(.L_x_511) ;  /* 0xffffff6c00b47947 */ /* 0x000fea000383ffff */
.L_x_338:
[----:B------:R-:W-:Y:S01]  /*cfb0*/  BSSY B0, `(.L_x_512) ;  /* 0x0000006000007945 */ /* 0x000fe20003800000 */
[----:B------:R-:W-:Y:S01]  /*cfc0*/  PLOP3.LUT P5, PT, P0, PT, PT, 0x80, 0x8 ;  /* 0x000000000008781c */ /* 0x000fe200007af070 */
[----:B------:R-:W-:-:S12]  /*cfd0*/  IMAD.MOV.U32 R34, RZ, RZ, -0x1 ;  /* 0xffffffffff227424 */ /* 0x000fd800078e00ff */
[----:B------:R-:W-:Y:S05]  /*cfe0*/  WARPSYNC.COLLECTIVE R34, `(.L_x_513) ;  /* 0x0000000022087348 */ /* 0x000fea0003c00000 */
[----:B------:R-:W-:Y:S01]  /*cff0*/  VOTE.ALL P5, P5 ;  /* 0x0000000000ff7806 */ /* 0x000fe200028a0000 */
[----:B------:R-:W-:-:S12]  /*d000*/  ENDCOLLECTIVE ;  /* 0x000000000000791b */ /* 0x000fd80003800000 */
.L_x_513:
[----:B------:R-:W-:Y:S05]  /*d010*/  BSYNC B0 ;  /* 0x0000000000007941 */ /* 0x000fea0003800000 */
.L_x_512:
[----:B------:R-:W-:Y:S01]  /*d020*/  PLOP3.LUT P0, PT, P5, PT, PT, 0x80, 0x8 ;  /* 0x000000000008781c */ /* 0x000fe20002f0f070 */
[----:B------:R-:W-:-:S12]  /*d030*/  BRA `(.L_x_514) ;  /* 0xffffff6c00b07947 */ /* 0x000fd8000383ffff */
.L_x_340:
[----:B------:R-:W-:Y:S01]  /*d040*/  BSSY B0, `(.L_x_515) ;  /* 0x0000006000007945 */ /* 0x000fe20003800000 */
[----:B------:R-:W-:Y:S01]  /*d050*/  PLOP3.LUT P4, PT, P0, PT, PT, 0x8, 0x80 ;  /* 0x000000000080781c */ /* 0x000fe2000078e170 */
[----:B------:R-:W-:-:S12]  /*d060*/  IMAD.MOV.U32 R34, RZ, RZ, -0x1 ;  /* 0xffffffffff227424 */ /* 0x000fd800078e00ff */
[----:B------:R-:W-:Y:S05]  /*d070*/  WARPSYNC.COLLECTIVE R34, `(.L_x_516) ;  /* 0x0000000022087348 */ /* 0x000fea0003c00000 */
[----:B------:R-:W-:Y:S01]  /*d080*/  VOTE.ANY P4, P4 ;  /* 0x0000000000ff7806 */ /* 0x000fe20002080100 */
[----:B------:R-:W-:-:S12]  /*d090*/  ENDCOLLECTIVE ;  /* 0x000000000000791b */ /* 0x000fd80003800000 */
.L_x_516:
[----:B------:R-:W-:Y:S05]  /*d0a0*/  BSYNC B0 ;  /* 0x0000000000007941 */ /* 0x000fea0003800000 */
.L_x_515:
[----:B------:R-:W-:Y:S01]  /*d0b0*/  PLOP3.LUT P0, PT, P4, PT, PT, 0x80, 0x8 ;  /* 0x000000000008781c */ /* 0x000fe2000270f070 */
[----:B------:R-:W-:-:S12]  /*d0c0*/  BRA `(.L_x_517) ;  /* 0xffffff6c00ac7947 */ /* 0x000fd8000383ffff */
.L_x_342:
[----:B------:R-:W-:Y:S01]  /*d0d0*/  BSSY B0, `(.L_x_518) ;  /* 0x0000006000007945 */ /* 0x000fe20003800000 */
[----:B------:R-:W-:Y:S01]  /*d0e0*/  PLOP3.LUT P4, PT, P0, PT, PT, 0x8, 0x80 ;  /* 0x000000000080781c */ /* 0x000fe2000078e170 */
[----:B------:R-:W-:-:S12]  /*d0f0*/  IMAD.MOV.U32 R34, RZ, RZ, -0x1 ;  /* 0xffffffffff227424 */ /* 0x000fd800078e00ff */
[----:B------:R-:W-:Y:S05]  /*d100*/  WARPSYNC.COLLECTIVE R34, `(.L_x_519) ;  /* 0x0000000022087348 */ /* 0x000fea0003c00000 */
[----:B------:R-:W-:Y:S01]  /*d110*/  VOTE.ANY R34, PT, P4 ;  /* 0x0000000000227806 */ /* 0x000fe200020e0100 */
[----:B------:R-:W-:Y:S06]  /*d120*/  ENDCOLLECTIVE ;  /* 0x000000000000791b */ /* 0x000fec0003800000 */
.L_x_519:
[----:B------:R-:W-:Y:S05]  /*d130*/  BSYNC B0 ;  /* 0x0000000000007941 */ /* 0x000fea0003800000 */
.L_x_518:
        /* <DEDUP_REMOVED lines=10> */
.L_x_520:
[----:B------:R-:W-:Y:S02]  /*d1e0*/  IMAD.MOV.U32 R7, RZ, RZ, R51 ;  /* 0x000000ffff077224 */ /* 0x000fe400078e0033 */
[----:B------:R-:W-:-:S07]  /*d1f0*/  IMAD.MOV.U32 R53, RZ, RZ, R6 ;  /* 0x000000ffff357224 */ /* 0x000fce00078e0006 */
[----:B------:R-:W-:Y:S05]  /*d200*/  WARPSYNC.COLLECTIVE R34, `(.L_x_521) ;  /* 0x0000000022087348 */ /* 0x000fea0003c00000 */
[----:B------:R0:W1:Y:S02]  /*d210*/  SHFL.DOWN P4, R6, R7, R4, R33 ;  /* 0x0800000407067389 */ /* 0x0000640000080021 */
[----:B01----:R-:W-:Y:S05]  /*d220*/  ENDCOLLECTIVE ;  /* 0x000000000000791b */ /* 0x003fea0003800000 */
.L_x_521:
[----:B------:R-:W-:Y:S02]  /*d230*/  IMAD.MOV.U32 R7, RZ, RZ, R48 ;  /* 0x000000ffff077224 */ /* 0x000fe400078e0030 */
[----:B------:R-:W-:-:S07]  /*d240*/  IMAD.MOV.U32 R50, RZ, RZ, R6 ;  /* 0x000000ffff327224 */ /* 0x000fce00078e0006 */
[----:B------:R-:W-:Y:S05]  /*d250*/  WARPSYNC.COLLECTIVE R34, `(.L_x_522) ;  /* 0x0000000022087348 */ /* 0x000fea0003c00000 */
[----:B------:R0:W1:Y:S02]  /*d260*/  SHFL.DOWN P4, R6, R7, R4, R33 ;  /* 0x0800000407067389 */ /* 0x0000640000080021 */
[----:B01----:R-:W-:Y:S05]  /*d270*/  ENDCOLLECTIVE ;  /* 0x000000000000791b */ /* 0x003fea0003800000 */
.L_x_522:
[----:B------:R-:W-:Y:S01]  /*d280*/  IMAD.MOV.U32 R52, RZ, RZ, R6 ;  /* 0x000000ffff347224 */ /* 0x000fe200078e0006 */
[----:B------:R-:W-:Y:S06]  /*d290*/  BRA `(.L_x_523) ;  /* 0xffffff6c00747947 */ /* 0x000fec000383ffff */
.L_x_343:
[----:B------:R-:W-:Y:S01]  /*d2a0*/  BSSY B0, `(.L_x_524) ;  /* 0x0000006000007945 */ /* 0x000fe20003800000 */
[----:B------:R-:W-:Y:S02]  /*d2b0*/  IMAD.MOV.U32 R4, RZ, RZ, 0x1 ;  /* 0x00000001ff047424 */ /* 0x000fe400078e00ff */
[----:B------:R-:W-:-:S07]  /*d2c0*/  IMAD.MOV.U32 R34, RZ, RZ, -0x1 ;  /* 0xffffffffff227424 */ /* 0x000fce00078e00ff */
[----:B--23--:R-:W-:Y:S05]  /*d2d0*/  WARPSYNC.COLLECTIVE R34, `(.L_x_525) ;  /* 0x0000000022087348 */ /* 0x00cfea0003c00000 */
[----:B------:R0:W1:Y:S02]  /*d2e0*/  SHFL.DOWN P4, R6, R7, R4, R33 ;  /* 0x0800000407067389 */ /* 0x0000640000080021 */
[----:B0123--:R-:W-:Y:S05]  /*d2f0*/  ENDCOLLECTIVE ;  /* 0x000000000000791b */ /* 0x00ffea0003800000 */
.L_x_525:
[----:B------:R-:W-:Y:S05]  /*d300*/  BSYNC B0 ;  /* 0x0000000000007941 */ /* 0x000fea0003800000 */
.L_x_524:
[----:B------:R-:W-:Y:S05]  /*d310*/  BRA `(.L_x_526) ;  /* 0xffffff6c006c7947 */ /* 0x000fea000383ffff */
.L_x_344:
[----:B------:R-:W-:Y:S01]  /*d320*/  BSSY B0, `(.L_x_527) ;  /* 0x0000007000007945 */ /* 0x000fe20003800000 */
[----:B------:R-:W-:Y:S02]  /*d330*/  IMAD.MOV.U32 R7, RZ, RZ, R32 ;  /* 0x000000ffff077224 */ /* 0x000fe400078e0020 */
[----:B------:R-:W-:Y:S02]  /*d340*/  IMAD.MOV.U32 R4, RZ, RZ, 0x2 ;  /* 0x00000002ff047424 */ /* 0x000fe400078e00ff */
[----:B------:R-:W-:-:S07]  /*d350*/  IMAD.MOV.U32 R34, RZ, RZ, -0x1 ;  /* 0xffffffffff227424 */ /* 0x000fce00078e00ff */
[----:B------:R-:W-:Y:S05]  /*d360*/  WARPSYNC.COLLECTIVE R34, `(.L_x_528) ;  /* 0x0000000022087348 */ /* 0x000fea0003c00000 */
[----:B------:R0:W1:Y:S02]  /*d370*/  SHFL.DOWN P4, R6, R7, R4, R33 ;  /* 0x0800000407067389 */ /* 0x0000640000080021 */
[----:B01----:R-:W-:Y:S05]  /*d380*/  ENDCOLLECTIVE ;  /* 0x000000000000791b */ /* 0x003fea0003800000 */
.L_x_528:
[----:B------:R-:W-:Y:S05]  /*d390*/  BSYNC B0 ;  /* 0x0000000000007941 */ /* 0x000fea0003800000 */
.L_x_527:
[----:B------:R-:W-:Y:S02]  /*d3a0*/  IMAD.MOV.U32 R7, RZ, RZ, R51 ;  /* 0x000000ffff077224 */ /* 0x000fe400078e0033 */
[----:B------:R-:W-:Y:S02]  /*d3b0*/  IMAD.MOV.U32 R4, RZ, RZ, 0x2 ;  /* 0x00000002ff047424 */ /* 0x000fe400078e00ff */
[----:B------:R-:W-:Y:S02]  /*d3c0*/  IMAD.MOV.U32 R34, RZ, RZ, -0x1 ;  /* 0xffffffffff227424 */ /* 0x000fe400078e00ff */
[----:B------:R-:W-:-:S07]  /*d3d0*/  IMAD.MOV.U32 R53, RZ, RZ, R6 ;  /* 0x000000ffff357224 */ /* 0x000fce00078e0006 */
[----:B------:R-:W-:Y:S05]  /*d3e0*/  WARPSYNC.COLLECTIVE R34, `(.L_x_529) ;  /* 0x0000000022087348 */ /* 0x000fea0003c00000 */
[----:B------:R0:W1:Y:S02]  /*d3f0*/  SHFL.DOWN P4, R6, R7, R4, R33 ;  /* 0x0800000407067389 */ /* 0x0000640000080021 */
[----:B01----:R-:W-:Y:S05]  /*d400*/  ENDCOLLECTIVE ;  /* 0x000000000000791b */ /* 0x003fea0003800000 */
.L_x_529:
[----:B------:R-:W-:Y:S02]  /*d410*/  IMAD.MOV.U32 R7, RZ, RZ, R48 ;  /* 0x000000ffff077224 */ /* 0x000fe400078e0030 */
[----:B------:R-:W-:-:S07]  /*d420*/  IMAD.MOV.U32 R50, RZ, RZ, R6 ;  /* 0x000000ffff327224 */ /* 0x000fce00078e0006 */
[----:B------:R-:W-:Y:S05]  /*d430*/  WARPSYNC.COLLECTIVE R34, `(.L_x_530) ;  /* 0x0000000022087348 */ /* 0x000fea0003c00000 */
[----:B------:R0:W1:Y:S02]  /*d440*/  SHFL.DOWN P4, R6, R7, R4, R33 ;  /* 0x0800000407067389 */ /* 0x0000640000080021 */
[----:B01----:R-:W-:Y:S05]  /*d450*/  ENDCOLLECTIVE ;  /* 0x000000000000791b */ /* 0x003fea0003800000 */
.L_x_530:
[----:B------:R-:W-:Y:S01]  /*d460*/  IMAD.MOV.U32 R52, RZ, RZ, R6 ;  /* 0x000000ffff347224 */ /* 0x000fe200078e0006 */
[----:B------:R-:W-:Y:S06]  /*d470*/  BRA `(.L_x_531) ;  /* 0xffffff6c003c7947 */ /* 0x000fec000383ffff */
.L_x_345:
[----:B------:R-:W-:Y:S01]  /*d480*/  BSSY B0, `(.L_x_532) ;  /* 0x0000006000007945 */ /* 0x000fe20003800000 */
[----:B------:R-:W-:Y:S02]  /*d490*/  IMAD.MOV.U32 R4, RZ, RZ, 0x2 ;  /* 0x00000002ff047424 */ /* 0x000fe400078e00ff */
[----:B------:R-:W-:-:S07]  /*d4a0*/  IMAD.MOV.U32 R34, RZ, RZ, -0x1 ;  /* 0xffffffffff227424 */ /* 0x000fce00078e00ff */
[----:B--23--:R-:W-:Y:S05]  /*d4b0*/  WARPSYNC.COLLECTIVE R34, `(.L_x_533) ;  /* 0x0000000022087348 */ /* 0x00cfea0003c00000 */
[----:B------:R0:W1:Y:S02]  /*d4c0*/  SHFL.DOWN P4, R6, R7, R4, R33 ;  /* 0x0800000407067389 */ /* 0x0000640000080021 */
[----:B0123--:R-:W-:Y:S05]  /*d4d0*/  ENDCOLLECTIVE ;  /* 0x000000000000791b */ /* 0x00ffea0003800000 */
.L_x_533:
[----:B------:R-:W-:Y:S05]  /*d4e0*/  BSYNC B0 ;  /* 0x0000000000007941 */ /* 0x000fea0003800000 */
.L_x_532:
[----:B------:R-:W-:Y:S05]  /*d4f0*/  BRA `(.L_x_534) ;  /* 0xffffff6c00347947 */ /* 0x000fea000383ffff */
.L_x_346:
[----:B------:R-:W-:Y:S01]  /*d500*/  BSSY B0, `(.L_x_535) ;  /* 0x0000007000007945 */ /* 0x000fe20003800000 */
[----:B------:R-:W-:Y:S02]  /*d510*/  IMAD.MOV.U32 R7, RZ, RZ, R32 ;  /* 0x000000ffff077224 */ /* 0x000fe400078e0020 */
[----:B------:R-:W-:Y:S02]  /*d520*/  IMAD.MOV.U32 R4, RZ, RZ, 0x4 ;  /* 0x00000004ff047424 */ /* 0x000fe400078e00ff */
[----:B------:R-:W-:-:S07]  /*d530*/  IMAD.MOV.U32 R34, RZ, RZ, -0x1 ;  /* 0xffffffffff227424 */ /* 0x000fce00078e00ff */
[----:B------:R-:W-:Y:S05]  /*d540*/  WARPSYNC.COLLECTIVE R34, `(.L_x_536) ;  /* 0x0000000022087348 */ /* 0x000fea0003c00000 */
[----:B------:R0:W1:Y:S02]  /*d550*/  SHFL.DOWN P4, R6, R7, R4, R33 ;  /* 0x0800000407067389 */ /* 0x0000640000080021 */
[----:B01----:R-:W-:Y:S05]  /*d560*/  ENDCOLLECTIVE ;  /* 0x000000000000791b */ /* 0x003fea0003800000 */
.L_x_536:
[----:B------:R-:W-:Y:S05]  /*d570*/  BSYNC B0 ;  /* 0x0000000000007941 */ /* 0x000fea0003800000 */
.L_x_535:
[----:B------:R-:W-:Y:S02]  /*d580*/  IMAD.MOV.U32 R7, RZ, RZ, R51 ;  /* 0x000000ffff077224 */ /* 0x000fe400078e0033 */
[----:B------:R-:W-:Y:S02]  /*d590*/  IMAD.MOV.U32 R4, RZ, RZ, 0x4 ;  /* 0x00000004ff047424 */ /* 0x000fe400078e00ff */
[----:B------:R-:W-:Y:S02]  /*d5a0*/  IMAD.MOV.U32 R34, RZ, RZ, -0x1 ;  /* 0xffffffffff227424 */ /* 0x000fe400078e00ff */
[----:B------:R-:W-:-:S07]  /*d5b0*/  IMAD.MOV.U32 R53, RZ, RZ, R6 ;  /* 0x000000ffff357224 */ /* 0x000fce00078e0006 */
[----:B------:R-:W-:Y:S05]  /*d5c0*/  WARPSYNC.COLLECTIVE R34, `(.L_x_537) ;  /* 0x0000000022087348 */ /* 0x000fea0003c00000 */
[----:B------:R0:W1:Y:S02]  /*d5d0*/  SHFL.DOWN P4, R6, R7, R4, R33 ;  /* 0x0800000407067389 */ /* 0x0000640000080021 */
[----:B01----:R-:W-:Y:S05]  /*d5e0*/  ENDCOLLECTIVE ;  /* 0x000000000000791b */ /* 0x003fea0003800000 */
.L_x_537:
[----:B------:R-:W-:Y:S02]  /*d5f0*/  IMAD.MOV.U32 R7, RZ, RZ, R48 ;  /* 0x000000ffff077224 */ /* 0x000fe400078e0030 */
[----:B------:R-:W-:-:S07]  /*d600*/  IMAD.MOV.U32 R50, RZ, RZ, R6 ;  /* 0x000000ffff327224 */ /* 0x000fce00078e0006 */
[----:B------:R-:W-:Y:S05]  /*d610*/  WARPSYNC.COLLECTIVE R34, `(.L_x_538) ;  /* 0x0000000022087348 */ /* 0x000fea0003c00000 */
[----:B------:R0:W1:Y:S02]  /*d620*/  SHFL.DOWN P4, R6, R7, R4, R33 ;  /* 0x0800000407067389 */ /* 0x0000640000080021 */
[----:B01----:R-:W-:Y:S05]  /*d630*/  ENDCOLLECTIVE ;  /* 0x000000000000791b */ /* 0x003fea0003800000 */
.L_x_538:
[----:B------:R-:W-:Y:S01]  /*d640*/  IMAD.MOV.U32 R52, RZ, RZ, R6 ;  /* 0x000000ffff347224 */ /* 0x000fe200078e0006 */
[----:B------:R-:W-:Y:S06]  /*d650*/  BRA `(.L_x_539) ;  /* 0xffffff6c00047947 */ /* 0x000fec000383ffff */
.L_x_347:
[----:B------:R-:W-:Y:S01]  /*d660*/  BSSY B0, `(.L_x_540) ;  /* 0x0000006000007945 */ /* 0x000fe20003800000 */
[----:B------:R-:W-:Y:S02]  /*d670*/  IMAD.MOV.U32 R4, RZ, RZ, 0x4 ;  /* 0x00000004ff047424 */ /* 0x000fe400078e00ff */
[----:B------:R-:W-:-:S07]  /*d680*/  IMAD.MOV.U32 R34, RZ, RZ, -0x1 ;  /* 0xffffffffff227424 */ /* 0x000fce00078e00ff */
[----:B--23--:R-:W-:Y:S05]  /*d690*/  WARPSYNC.COLLECTIVE R34, `(.L_x_541) ;  /* 0x0000000022087348 */ /* 0x00cfea0003c00000 */
[----:B------:R0:W1:Y:S02]  /*d6a0*/  SHFL.DOWN P4, R6, R7, R4, R33 ;  /* 0x0800000407067389 */ /* 0x0000640000080021 */
[----:B0123--:R-:W-:Y:S05]  /*d6b0*/  ENDCOLLECTIVE ;  /* 0x000000000000791b */ /* 0x00ffea0003800000 */
.L_x_541:
[----:B------:R-:W-:Y:S05]  /*d6c0*/  BSYNC B0 ;  /* 0x0000000000007941 */ /* 0x000fea0003800000 */
.L_x_540:
[----:B------:R-:W-:Y:S05]  /*d6d0*/  BRA `(.L_x_542) ;  /* 0xffffff6800fc7947 */ /* 0x000fea000383ffff */
.L_x_348:
[----:B------:R-:W-:Y:S01]  /*d6e0*/  BSSY B0, `(.L_x_543) ;  /* 0x0000007000007945 */ /* 0x000fe20003800000 */
[----:B------:R-:W-:Y:S02]  /*d6f0*/  IMAD.MOV.U32 R7, RZ, RZ, R32 ;  /* 0x000000ffff077224 */ /* 0x000fe400078e0020 */
[----:B------:R-:W-:Y:S02]  /*d700*/  IMAD.MOV.U32 R4, RZ, RZ, 0x8 ;  /* 0x00000008ff047424 */ /* 0x000fe400078e00ff */
[----:B------:R-:W-:-:S07]  /*d710*/  IMAD.MOV.U32 R34, RZ, RZ, -0x1 ;  /* 0xffffffffff227424 */ /* 0x000fce00078e00ff */
[----:B------:R-:W-:Y:S05]  /*d720*/  WARPSYNC.COLLECTIVE R34, `(.L_x_544) ;  /* 0x0000000022087348 */ /* 0x000fea0003c00000 */
[----:B------:R0:W1:Y:S02]  /*d730*/  SHFL.DOWN P4, R6, R7, R4, R33 ;  /* 0x0800000407067389 */ /* 0x0000640000080021 */
[----:B01----:R-:W-:Y:S05]  /*d740*/  ENDCOLLECTIVE ;  /* 0x000000000000791b */ /* 0x003fea0003800000 */
.L_x_544:
[----:B------:R-:W-:Y:S05]  /*d750*/  BSYNC B0 ;  /* 0x0000000000007941 */ /* 0x000fea0003800000 */
.L_x_543:
[----:B------:R-:W-:Y:S02]  /*d760*/  IMAD.MOV.U32 R7, RZ, RZ, R51 ;  /* 0x000000ffff077224 */ /* 0x000fe400078e0033 */
[----:B------:R-:W-:Y:S02]  /*d770*/  IMAD.MOV.U32 R4, RZ, RZ, 0x8 ;  /* 0x00000008ff047424 */ /* 0x000fe400078e00ff */
[----:B------:R-:W-:Y:S02]  /*d780*/  IMAD.MOV.U32 R34, RZ, RZ, -0x1 ;  /* 0xffffffffff227424 */ /* 0x000fe400078e00ff */
[----:B------:R-:W-:-:S07]  /*d790*/  IMAD.MOV.U32 R53, RZ, RZ, R6 ;  /* 0x000000ffff357224 */ /* 0x000fce00078e0006 */
[----:B------:R-:W-:Y:S05]  /*d7a0*/  WARPSYNC.COLLECTIVE R34, `(.L_x_545) ;  /* 0x0000000022087348 */ /* 0x000fea0003c00000 */
[----:B------:R0:W1:Y:S02]  /*d7b0*/  SHFL.DOWN P4, R6, R7, R4, R33 ;  /* 0x0800000407067389 */ /* 0x0000640000080021 */
[----:B01----:R-:W-:Y:S05]  /*d7c0*/  ENDCOLLECTIVE ;  /* 0x000000000000791b */ /* 0x003fea0003800000 */
.L_x_545:
[----:B------:R-:W-:Y:S02]  /*d7d0*/  IMAD.MOV.U32 R7, RZ, RZ, R48 ;  /* 0x000000ffff077224 */ /* 0x000fe400078e0030 */
[----:B------:R-:W-:-:S07]  /*d7e0*/  IMAD.MOV.U32 R50, RZ, RZ, R6 ;  /* 0x000000ffff327224 */ /* 0x000fce00078e0006 */
[----:B------:R-:W-:Y:S05]  /*d7f0*/  WARPSYNC.COLLECTIVE R34, `(.L_x_546) ;  /* 0x0000000022087348 */ /* 0x000fea0003c00000 */
[----:B------:R0:W1:Y:S02]  /*d800*/  SHFL.DOWN P4, R6, R7, R4, R33 ;  /* 0x0800000407067389 */ /* 0x0000640000080021 */
[----:B01----:R-:W-:Y:S05]  /*d810*/  ENDCOLLECTIVE ;  /* 0x000000000000791b */ /* 0x003fea0003800000 */
.L_x_546:
[----:B------:R-:W-:Y:S01]  /*d820*/  IMAD.MOV.U32 R52, RZ, RZ, R6 ;  /* 0x000000ffff347224 */ /* 0x000fe200078e0006 */
[----:B------:R-:W-:Y:S06]  /*d830*/  BRA `(.L_x_547) ;  /* 0xffffff6800cc7947 */ /* 0x000fec000383ffff */
.L_x_349:
[----:B------:R-:W-:Y:S01]  /*d840*/  BSSY B0, `(.L_x_548) ;  /* 0x0000006000007945 */ /* 0x000fe20003800000 */
[----:B------:R-:W-:Y:S02]  /*d850*/  IMAD.MOV.U32 R4, RZ, RZ, 0x8 ;  /* 0x00000008ff047424 */ /* 0x000fe400078e00ff */
[----:B------:R-:W-:-:S07]  /*d860*/  IMAD.MOV.U32 R34, RZ, RZ, -0x1 ;  /* 0xffffffffff227424 */ /* 0x000fce00078e00ff */
[----:B--23--:R-:W-:Y:S05]  /*d870*/  WARPSYNC.COLLECTIVE R34, `(.L_x_549) ;  /* 0x0000000022087348 */ /* 0x00cfea0003c00000 */
[----:B------:R0:W1:Y:S02]  /*d880*/  SHFL.DOWN P4, R6, R7, R4, R33 ;  /* 0x0800000407067389 */ /* 0x0000640000080021 */
[----:B0123--:R-:W-:Y:S05]  /*d890*/  ENDCOLLECTIVE ;  /* 0x000000000000791b */ /* 0x00ffea0003800000 */
.L_x_549:
[----:B------:R-:W-:Y:S05]  /*d8a0*/  BSYNC B0 ;  /* 0x0000000000007941 */ /* 0x000fea0003800000 */
.L_x_548:
[----:B------:R-:W-:Y:S05]  /*d8b0*/  BRA `(.L_x_550) ;  /* 0xffffff6800c47947 */ /* 0x000fea000383ffff */
.L_x_350:
[----:B------:R-:W-:Y:S01]  /*d8c0*/  BSSY B0, `(.L_x_551) ;  /* 0x0000007000007945 */ /* 0x000fe20003800000 */
[----:B------:R-:W-:Y:S02]  /*d8d0*/  IMAD.MOV.U32 R7, RZ, RZ, R32 ;  /* 0x000000ffff077224 */ /* 0x000fe400078e0020 */
[----:B------:R-:W-:Y:S02]  /*d8e0*/  IMAD.MOV.U32 R4, RZ, RZ, 0x10 ;  /* 0x00000010ff047424 */ /* 0x000fe400078e00ff */
[----:B------:R-:W-:-:S07]  /*d8f0*/  IMAD.MOV.U32 R34, RZ, RZ, -0x1 ;  /* 0xffffffffff227424 */ /* 0x000fce00078e00ff */
[----:B------:R-:W-:Y:S05]  /*d900*/  WARPSYNC.COLLECTIVE R34, `(.L_x_552) ;  /* 0x0000000022087348 */ /* 0x000fea0003c00000 */
[----:B------:R0:W1:Y:S02]  /*d910*/  SHFL.DOWN P4, R6, R7, R4, R33 ;  /* 0x0800000407067389 */ /* 0x0000640000080021 */
[----:B01----:R-:W-:Y:S05]  /*d920*/  ENDCOLLECTIVE ;  /* 0x000000000000791b */ /* 0x003fea0003800000 */
.L_x_552:
[----:B------:R-:W-:Y:S05]  /*d930*/  BSYNC B0 ;  /* 0x0000000000007941 */ /* 0x000fea0003800000 */
.L_x_551:
[----:B------:R-:W-:Y:S02]  /*d940*/  IMAD.MOV.U32 R7, RZ, RZ, R51 ;  /* 0x000000ffff077224 */ /* 0x000fe400078e0033 */
[----:B------:R-:W-:Y:S02]  /*d950*/  IMAD.MOV.U32 R4, RZ, RZ, 0x10 ;  /* 0x00000010ff047424 */ /* 0x000fe400078e00ff */
[----:B------:R-:W-:Y:S02]  /*d960*/  IMAD.MOV.U32 R34, RZ, RZ, -0x1 ;  /* 0xffffffffff227424 */ /* 0x000fe400078e00ff */
[----:B------:R-:W-:-:S07]  /*d970*/  IMAD.MOV.U32 R53, RZ, RZ, R6 ;  /* 0x000000ffff357224 */ /* 0x000fce00078e0006 */
[----:B------:R-:W-:Y:S05]  /*d980*/  WARPSYNC.COLLECTIVE R34, `(.L_x_553) ;  /* 0x0000000022087348 */ /* 0x000fea0003c00000 */
[----:B------:R0:W1:Y:S02]  /*d990*/  SHFL.DOWN P4, R6, R7, R4, R33 ;  /* 0x0800000407067389 */ /* 0x0000640000080021 */
[----:B01----:R-:W-:Y:S05]  /*d9a0*/  ENDCOLLECTIVE ;  /* 0x000000000000791b */ /* 0x003fea0003800000 */
.L_x_553:
[----:B------:R-:W-:Y:S02]  /*d9b0*/  IMAD.MOV.U32 R7, RZ, RZ, R48 ;  /* 0x000000ffff077224 */ /* 0x000fe400078e0030 */
[----:B------:R-:W-:-:S07]  /*d9c0*/  IMAD.MOV.U32 R50, RZ, RZ, R6 ;  /* 0x000000ffff327224 */ /* 0x000fce00078e0006 */
[----:B------:R-:W-:Y:S05]  /*d9d0*/  WARPSYNC.COLLECTIVE R34, `(.L_x_554) ;  /* 0x0000000022087348 */ /* 0x000fea0003c00000 */
[----:B------:R0:W1:Y:S02]  /*d9e0*/  SHFL.DOWN P4, R6, R7, R4, R33 ;  /* 0x0800000407067389 */ /* 0x0000640000080021 */
[----:B01----:R-:W-:Y:S05]  /*d9f0*/  ENDCOLLECTIVE ;  /* 0x000000000000791b */ /* 0x003fea0003800000 */
.L_x_554:
[----:B------:R-:W-:Y:S05]  /*da00*/  BRA `(.L_x_555) ;  /* 0xffffff6800987947 */ /* 0x000fea000383ffff */
.L_x_351:
[----:B------:R-:W-:Y:S01]  /*da10*/  BSSY B0, `(.L_x_556) ;  /* 0x0000006000007945 */ /* 0x000fe20003800000 */
[----:B------:R-:W-:Y:S02]  /*da20*/  IMAD.MOV.U32 R4, RZ, RZ, 0x10 ;  /* 0x00000010ff047424 */ /* 0x000fe400078e00ff */
[----:B------:R-:W-:-:S07]  /*da30*/  IMAD.MOV.U32 R34, RZ, RZ, -0x1 ;  /* 0xffffffffff227424 */ /* 0x000fce00078e00ff */
[----:B------:R-:W-:Y:S05]  /*da40*/  WARPSYNC.COLLECTIVE R34, `(.L_x_557) ;  /* 0x0000000022087348 */ /* 0x000fea0003c00000 */
[----:B------:R0:W1:Y:S02]  /*da50*/  SHFL.DOWN P4, R6, R7, R4, R33 ;  /* 0x0800000407067389 */ /* 0x0000640000080021 */
[----:B01----:R-:W-:Y:S05]  /*da60*/  ENDCOLLECTIVE ;  /* 0x000000000000791b */ /* 0x003fea0003800000 */
.L_x_557:
[----:B------:R-:W-:Y:S05]  /*da70*/  BSYNC B0 ;  /* 0x0000000000007941 */ /* 0x000fea0003800000 */
.L_x_556:
[----:B------:R-:W-:Y:S05]  /*da80*/  BRA `(.L_x_558) ;  /* 0xffffff6800b87947 */ /* 0x000fea000383ffff */
.L_x_352:
[----:B------:R-:W-:Y:S01]  /*da90*/  BSSY B0, `(.L_x_559) ;  /* 0x0000006000007945 */ /* 0x000fe20003800000 */
[----:B------:R-:W-:Y:S01]  /*daa0*/  PLOP3.LUT P5, PT, P0, PT, PT, 0x80, 0x8 ;  /* 0x000000000008781c */ /* 0x000fe200007af070 */
[----:B------:R-:W-:-:S12]  /*dab0*/  IMAD.MOV.U32 R34, RZ, RZ, -0x1 ;  /* 0xffffffffff227424 */ /* 0x000fd800078e00ff */
[----:B------:R-:W-:Y:S05]  /*dac0*/  WARPSYNC.COLLECTIVE R34, `(.L_x_560) ;  /* 0x0000000022087348 */ /* 0x000fea0003c00000 */
[----:B------:R-:W-:Y:S01]  /*dad0*/  VOTE.ALL P5, P5 ;  /* 0x0000000000ff7806 */ /* 0x000fe200028a0000 */
[----:B------:R-:W-:-:S12]  /*dae0*/  ENDCOLLECTIVE ;  /* 0x000000000000791b */ /* 0x000fd80003800000 */
.L_x_560:
[----:B------:R-:W-:Y:S05]  /*daf0*/  BSYNC B0 ;  /* 0x0000000000007941 */ /* 0x000fea0003800000 */
.L_x_559:
[----:B------:R-:W-:Y:S01]  /*db00*/  PLOP3.LUT P0, PT, P5, PT, PT, 0x80, 0x8 ;  /* 0x000000000008781c */ /* 0x000fe20002f0f070 */
[----:B------:R-:W-:-:S12]  /*db10*/  BRA `(.L_x_561) ;  /* 0xffffff6800ac7947 */ /* 0x000fd8000383ffff */
.L_x_410:
[----:B------:R-:W-:Y:S01]  /*db20*/  BSSY B0, `(.L_x_562) ;  /* 0x0000006000007945 */ /* 0x000fe20003800000 */
[----:B------:R-:W-:Y:S01]  /*db30*/  PLOP3.LUT P4, PT, P4, PT, PT, 0x8, 0x80 ;  /* 0x000000000080781c */ /* 0x000fe2000278e170 */
[----:B------:R-:W-:-:S12]  /*db40*/  IMAD.MOV.U32 R34, RZ, RZ, -0x1 ;  /* 0xffffffffff227424 */ /* 0x000fd800078e00ff */
[----:B--23--:R-:W-:Y:S05]  /*db50*/  WARPSYNC.COLLECTIVE R34, `(.L_x_563) ;  /* 0x0000000022087348 */ /* 0x00cfea0003c00000 */
[----:B------:R-:W-:Y:S01]  /*db60*/  VOTE.ANY P4, P4 ;  /* 0x0000000000ff7806 */ /* 0x000fe20002080100 */
[----:B--23--:R-:W-:-:S12]  /*db70*/  ENDCOLLECTIVE ;  /* 0x000000000000791b */ /* 0x00cfd80003800000 */
.L_x_563:
[----:B------:R-:W-:Y:S05]  /*db80*/  BSYNC B0 ;  /* 0x0000000000007941 */ /* 0x000fea0003800000 */
.L_x_562:
[----:B------:R-:W-:Y:S05]  /*db90*/  BRA `(.L_x_564) ;  /* 0xffffffc000e07947 */ /* 0x000fea000383ffff */
.L_x_412:
[----:B------:R-:W0:Y:S01]  /*dba0*/  S2R R42, SR_GEMASK ;  /* 0x00000000002a7919 */ /* 0x000e220000003c00 */
[----:B------:R-:W-:Y:S01]  /*dbb0*/  BSSY B0, `(.L_x_565) ;  /* 0x0000006000007945 */ /* 0x000fe20003800000 */
[----:B------:R-:W-:Y:S01]  /*dbc0*/  PLOP3.LUT P4, PT, P4, PT, PT, 0x8, 0x80 ;  /* 0x000000000080781c */ /* 0x000fe2000278e170 */
[----:B------:R-:W-:-:S12]  /*dbd0*/  IMAD.MOV.U32 R34, RZ, RZ, -0x1 ;  /* 0xffffffffff227424 */ /* 0x000fd800078e00ff */
[----:B0-23--:R-:W-:Y:S05]  /*dbe0*/  WARPSYNC.COLLECTIVE R34, `(.L_x_566) ;  /* 0x0000000022087348 */ /* 0x00dfea0003c00000 */
[----:B------:R-:W-:Y:S01]  /*dbf0*/  VOTE.ANY R34, PT, P4 ;  /* 0x0000000000227806 */ /* 0x000fe200020e0100 */
[----:B0-23--:R-:W-:Y:S06]  /*dc00*/  ENDCOLLECTIVE ;  /* 0x000000000000791b */ /* 0x00dfec0003800000 */
.L_x_566:
[----:B------:R-:W-:Y:S05]  /*dc10*/  BSYNC B0 ;  /* 0x0000000000007941 */ /* 0x000fea0003800000 */
.L_x_565:
        /* <DEDUP_REMOVED lines=10> */
.L_x_567:
[----:B------:R-:W-:Y:S02]  /*dcc0*/  IMAD.MOV.U32 R7, RZ, RZ, R41 ;  /* 0x000000ffff077224 */ /* 0x000fe400078e0029 */
[----:B------:R-:W-:-:S07]  /*dcd0*/  IMAD.MOV.U32 R25, RZ, RZ, R6 ;  /* 0x000000ffff197224 */ /* 0x000fce00078e0006 */
[----:B------:R-:W-:Y:S05]  /*dce0*/  WARPSYNC.COLLECTIVE R34, `(.L_x_568) ;  /* 0x0000000022087348 */ /* 0x000fea0003c00000 */
[----:B------:R0:W1:Y:S02]  /*dcf0*/  SHFL.DOWN P4, R6, R7, R4, R33 ;  /* 0x0800000407067389 */ /* 0x0000640000080021 */
[----:B01----:R-:W-:Y:S05]  /*dd00*/  ENDCOLLECTIVE ;  /* 0x000000000000791b */ /* 0x003fea0003800000 */
.L_x_568:
[----:B------:R-:W-:Y:S02]  /*dd10*/  IMAD.MOV.U32 R7, RZ, RZ, R38 ;  /* 0x000000ffff077224 */ /* 0x000fe400078e0026 */
[----:B------:R-:W-:-:S07]  /*dd20*/  IMAD.MOV.U32 R24, RZ, RZ, R6 ;  /* 0x000000ffff187224 */ /* 0x000fce00078e0006 */
[----:B------:R-:W-:Y:S05]  /*dd30*/  WARPSYNC.COLLECTIVE R34, `(.L_x_569) ;  /* 0x0000000022087348 */ /* 0x000fea0003c00000 */
[----:B------:R0:W1:Y:S02]  /*dd40*/  SHFL.DOWN P4, R6, R7, R4, R33 ;  /* 0x0800000407067389 */ /* 0x0000640000080021 */
[----:B01----:R-:W-:Y:S05]  /*dd50*/  ENDCOLLECTIVE ;  /* 0x000000000000791b */ /* 0x003fea0003800000 */
.L_x_569:
[----:B------:R-:W-:Y:S05]  /*dd60*/  BRA `(.L_x_570) ;  /* 0xffffffc000ac7947 */ /* 0x000fea000383ffff */
.L_x_413:
[----:B------:R-:W-:Y:S01]  /*dd70*/  BSSY B0, `(.L_x_571) ;  /* 0x0000006000007945 */ /* 0x000fe20003800000 */
[----:B------:R-:W-:Y:S02]  /*dd80*/  IMAD.MOV.U32 R4, RZ, RZ, 0x1 ;  /* 0x00000001ff047424 */ /* 0x000fe400078e00ff */
[----:B------:R-:W-:-:S07]  /*dd90*/  IMAD.MOV.U32 R34, RZ, RZ, -0x1 ;  /* 0xffffffffff227424 */ /* 0x000fce00078e00ff */
[----:B--23--:R-:W-:Y:S05]  /*dda0*/  WARPSYNC.COLLECTIVE R34, `(.L_x_572) ;  /* 0x0000000022087348 */ /* 0x00cfea0003c00000 */
[----:B------:R0:W1:Y:S02]  /*ddb0*/  SHFL.DOWN P4, R6, R7, R4, R33 ;  /* 0x0800000407067389 */ /* 0x0000640000080021 */
[----:B0123--:R-:W-:Y:S05]  /*ddc0*/  ENDCOLLECTIVE ;  /* 0x000000000000791b */ /* 0x00ffea0003800000 */
.L_x_572:
[----:B------:R-:W-:Y:S05]  /*ddd0*/  BSYNC B0 ;  /* 0x0000000000007941 */ /* 0x000fea0003800000 */
.L_x_571:
[----:B------:R-:W-:Y:S05]  /*dde0*/  BRA `(.L_x_573) ;  /* 0xffffffc000b07947 */ /* 0x000fea000383ffff */
.L_x_414:
[----:B------:R-:W-:Y:S01]  /*ddf0*/  BSSY B0, `(.L_x_574) ;  /* 0x0000007000007945 */ /* 0x000fe20003800000 */
[----:B------:R-:W-:Y:S02]  /*de00*/  IMAD.MOV.U32 R7, RZ, RZ, R40 ;  /* 0x000000ffff077224 */ /* 0x000fe400078e0028 */
[----:B------:R-:W-:Y:S02]  /*de10*/  IMAD.MOV.U32 R4, RZ, RZ, 0x2 ;  /* 0x00000002ff047424 */ /* 0x000fe400078e00ff */
[----:B------:R-:W-:-:S07]  /*de20*/  IMAD.MOV.U32 R34, RZ, RZ, -0x1 ;  /* 0xffffffffff227424 */ /* 0x000fce00078e00ff */
[----:B--23--:R-:W-:Y:S05]  /*de30*/  WARPSYNC.COLLECTIVE R34, `(.L_x_575) ;  /* 0x0000000022087348 */ /* 0x00cfea0003c00000 */
[----:B------:R0:W1:Y:S02]  /*de40*/  SHFL.DOWN P4, R6, R7, R4, R33 ;  /* 0x0800000407067389 */ /* 0x0000640000080021 */
[----:B0123--:R-:W-:Y:S05]  /*de50*/  ENDCOLLECTIVE ;  /* 0x000000000000791b */ /* 0x00ffea0003800000 */
.L_x_575:
[----:B------:R-:W-:Y:S05]  /*de60*/  BSYNC B0 ;  /* 0x0000000000007941 */ /* 0x000fea0003800000 */
.L_x_574:
[----:B------:R-:W-:Y:S02]  /*de70*/  IMAD.MOV.U32 R7, RZ, RZ, R41 ;  /* 0x000000ffff077224 */ /* 0x000fe400078e0029 */
[----:B------:R-:W-:Y:S02]  /*de80*/  IMAD.MOV.U32 R4, RZ, RZ, 0x2 ;  /* 0x00000002ff047424 */ /* 0x000fe400078e00ff */
[----:B------:R-:W-:Y:S02]  /*de90*/  IMAD.MOV.U32 R34, RZ, RZ, -0x1 ;  /* 0xffffffffff227424 */ /* 0x000fe400078e00ff */
[----:B------:R-:W-:-:S07]  /*dea0*/  IMAD.MOV.U32 R25, RZ, RZ, R6 ;  /* 0x000000ffff197224 */ /* 0x000fce00078e0006 */
[----:B------:R-:W-:Y:S05]  /*deb0*/  WARPSYNC.COLLECTIVE R34, `(.L_x_576) ;  /* 0x0000000022087348 */ /* 0x000fea0003c00000 */
[----:B------:R0:W1:Y:S02]  /*dec0*/  SHFL.DOWN P4, R6, R7, R4, R33 ;  /* 0x0800000407067389 */ /* 0x0000640000080021 */
[----:B01----:R-:W-:Y:S05]  /*ded0*/  ENDCOLLECTIVE ;  /* 0x000000000000791b */ /* 0x003fea0003800000 */
.L_x_576:
[----:B------:R-:W-:Y:S02]  /*dee0*/  IMAD.MOV.U32 R7, RZ, RZ, R38 ;  /* 0x000000ffff077224 */ /* 0x000fe400078e0026 */
[----:B------:R-:W-:-:S07]  /*def0*/  IMAD.MOV.U32 R24, RZ, RZ, R6 ;  /* 0x000000ffff187224 */ /* 0x000fce00078e0006 */
[----:B------:R-:W-:Y:S05]  /*df00*/  WARPSYNC.COLLECTIVE R34, `(.L_x_577) ;  /* 0x0000000022087348 */ /* 0x000fea0003c00000 */
[----:B------:R0:W1:Y:S02]  /*df10*/  SHFL.DOWN P4, R6, R7, R4, R33 ;  /* 0x0800000407067389 */ /* 0x0000640000080021 */
[----:B01----:R-:W-:Y:S05]  /*df20*/  ENDCOLLECTIVE ;  /* 0x000000000000791b */ /* 0x003fea0003800000 */
.L_x_577:
[----:B------:R-:W-:Y:S05]  /*df30*/  BRA `(.L_x_578) ;  /* 0xffffffc000787947 */ /* 0x000fea000383ffff */
.L_x_415:
[----:B------:R-:W-:Y:S01]  /*df40*/  BSSY B0, `(.L_x_579) ;  /* 0x0000006000007945 */ /* 0x000fe20003800000 */
[----:B------:R-:W-:Y:S02]  /*df50*/  IMAD.MOV.U32 R4, RZ, RZ, 0x2 ;  /* 0x00000002ff047424 */ /* 0x000fe400078e00ff */
[----:B------:R-:W-:-:S07]  /*df60*/  IMAD.MOV.U32 R34, RZ, RZ, -0x1 ;  /* 0xffffffffff227424 */ /* 0x000fce00078e00ff */
[----:B--23--:R-:W-:Y:S05]  /*df70*/  WARPSYNC.COLLECTIVE R34, `(.L_x_580) ;  /* 0x0000000022087348 */ /* 0x00cfea0003c00000 */
[----:B------:R0:W1:Y:S02]  /*df80*/  SHFL.DOWN P4, R6, R7, R4, R33 ;  /* 0x0800000407067389 */ /* 0x0000640000080021 */
[----:B0123--:R-:W-:Y:S05]  /*df90*/  ENDCOLLECTIVE ;  /* 0x000000000000791b */ /* 0x00ffea0003800000 */
.L_x_580:
[----:B------:R-:W-:Y:S05]  /*dfa0*/  BSYNC B0 ;  /* 0x0000000000007941 */ /* 0x000fea0003800000 */
.L_x_579:
[----:B------:R-:W-:Y:S05]  /*dfb0*/  BRA `(.L_x_581) ;  /* 0xffffffc0007c7947 */ /* 0x000fea000383ffff */
.L_x_416:
[----:B------:R-:W-:Y:S01]  /*dfc0*/  BSSY B0, `(.L_x_582) ;  /* 0x0000007000007945 */ /* 0x000fe20003800000 */
[----:B------:R-:W-:Y:S02]  /*dfd0*/  IMAD.MOV.U32 R7, RZ, RZ, R40 ;  /* 0x000000ffff077224 */ /* 0x000fe400078e0028 */
[----:B------:R-:W-:Y:S02]  /*dfe0*/  IMAD.MOV.U32 R4, RZ, RZ, 0x4 ;  /* 0x00000004ff047424 */ /* 0x000fe400078e00ff */
[----:B------:R-:W-:-:S07]  /*dff0*/  IMAD.MOV.U32 R34, RZ, RZ, -0x1 ;  /* 0xffffffffff227424 */ /* 0x000fce00078e00ff */
[----:B--23--:R-:W-:Y:S05]  /*e000*/  WARPSYNC.COLLECTIVE R34, `(.L_x_583) ;  /* 0x0000000022087348 */ /* 0x00cfea0003c00000 */
[----:B------:R0:W1:Y:S02]  /*e010*/  SHFL.DOWN P4, R6, R7, R4, R33 ;  /* 0x0800000407067389 */ /* 0x0000640000080021 */
[----:B0123--:R-:W-:Y:S05]  /*e020*/  ENDCOLLECTIVE ;  /* 0x000000000000791b */ /* 0x00ffea0003800000 */
.L_x_583:
[----:B------:R-:W-:Y:S05]  /*e030*/  BSYNC B0 ;  /* 0x0000000000007941 */ /* 0x000fea0003800000 */
.L_x_582:
[----:B------:R-:W-:Y:S02]  /*e040*/  IMAD.MOV.U32 R7, RZ, RZ, R41 ;  /* 0x000000ffff077224 */ /* 0x000fe400078e0029 */
[----:B------:R-:W-:Y:S02]  /*e050*/  IMAD.MOV.U32 R4, RZ, RZ, 0x4 ;  /* 0x00000004ff047424 */ /* 0x000fe400078e00ff */
[----:B------:R-:W-:Y:S02]  /*e060*/  IMAD.MOV.U32 R34, RZ, RZ, -0x1 ;  /* 0xffffffffff227424 */ /* 0x000fe400078e00ff */
[----:B------:R-:W-:-:S07]  /*e070*/  IMAD.MOV.U32 R25, RZ, RZ, R6 ;  /* 0x000000ffff197224 */ /* 0x000fce00078e0006 */
[----:B------:R-:W-:Y:S05]  /*e080*/  WARPSYNC.COLLECTIVE R34, `(.L_x_584) ;  /* 0x0000000022087348 */ /* 0x000fea0003c00000 */
[----:B------:R0:W1:Y:S02]  /*e090*/  SHFL.DOWN P4, R6, R7, R4, R33 ;  /* 0x0800000407067389 */ /* 0x0000640000080021 */
[----:B01----:R-:W-:Y:S05]  /*e0a0*/  ENDCOLLECTIVE ;  /* 0x000000000000791b */ /* 0x003fea0003800000 */
.L_x_584:
[----:B------:R-:W-:Y:S02]  /*e0b0*/  IMAD.MOV.U32 R7, RZ, RZ, R38 ;  /* 0x000000ffff077224 */ /* 0x000fe400078e0026 */
[----:B------:R-:W-:-:S07]  /*e0c0*/  IMAD.MOV.U32 R24, RZ, RZ, R6 ;  /* 0x000000ffff187224 */ /* 0x000fce00078e0006 */
[----:B------:R-:W-:Y:S05]  /*e0d0*/  WARPSYNC.COLLECTIVE R34, `(.L_x_585) ;  /* 0x0000000022087348 */ /* 0x000fea0003c00000 */
[----:B------:R0:W1:Y:S02]  /*e0e0*/  SHFL.DOWN P4, R6, R7, R4, R33 ;  /* 0x0800000407067389 */ /* 0x0000640000080021 */
[----:B01----:R-:W-:Y:S05]  /*e0f0*/  ENDCOLLECTIVE ;  /* 0x000000000000791b */ /* 0x003fea0003800000 */
.L_x_585:
[----:B------:R-:W-:Y:S05]  /*e100*/  BRA `(.L_x_586) ;  /* 0xffffffc000487947 */ /* 0x000fea000383ffff */
.L_x_417:
[----:B------:R-:W-:Y:S01]  /*e110*/  BSSY B0, `(.L_x_587) ;  /* 0x0000006000007945 */ /* 0x000fe20003800000 */
[----:B------:R-:W-:Y:S02]  /*e120*/  IMAD.MOV.U32 R4, RZ, RZ, 0x4 ;  /* 0x00000004ff047424 */ /* 0x000fe400078e00ff */
[----:B------:R-:W-:-:S07]  /*e130*/  IMAD.MOV.U32 R34, RZ, RZ, -0x1 ;  /* 0xffffffffff227424 */ /* 0x000fce00078e00ff */
[----:B--23--:R-:W-:Y:S05]  /*e140*/  WARPSYNC.COLLECTIVE R34, `(.L_x_588) ;  /* 0x0000000022087348 */ /* 0x00cfea0003c00000 */
[----:B------:R0:W1:Y:S02]  /*e150*/  SHFL.DOWN P4, R6, R7, R4, R33 ;  /* 0x0800000407067389 */ /* 0x0000640000080021 */
[----:B0123--:R-:W-:Y:S05]  /*e160*/  ENDCOLLECTIVE ;  /* 0x000000000000791b */ /* 0x00ffea0003800000 */
.L_x_588:
[----:B------:R-:W-:Y:S05]  /*e170*/  BSYNC B0 ;  /* 0x0000000000007941 */ /* 0x000fea0003800000 */
.L_x_587:
[----:B------:R-:W-:Y:S05]  /*e180*/  BRA `(.L_x_589) ;  /* 0xffffffc0004c7947 */ /* 0x000fea000383ffff */
.L_x_418:
[----:B------:R-:W-:Y:S01]  /*e190*/  BSSY B0, `(.L_x_590) ;  /* 0x0000007000007945 */ /* 0x000fe20003800000 */
[----:B------:R-:W-:Y:S02]  /*e1a0*/  IMAD.MOV.U32 R7, RZ, RZ, R40 ;  /* 0x000000ffff077224 */ /* 0x000fe400078e0028 */
[----:B------:R-:W-:Y:S02]  /*e1b0*/  IMAD.MOV.U32 R4, RZ, RZ, 0x8 ;  /* 0x00000008ff047424 */ /* 0x000fe400078e00ff */
[----:B------:R-:W-:-:S07]  /*e1c0*/  IMAD.MOV.U32 R34, RZ, RZ, -0x1 ;  /* 0xffffffffff227424 */ /* 0x000fce00078e00ff */
[----:B--23--:R-:W-:Y:S05]  /*e1d0*/  WARPSYNC.COLLECTIVE R34, `(.L_x_591) ;  /* 0x0000000022087348 */ /* 0x00cfea0003c00000 */
[----:B------:R0:W1:Y:S02]  /*e1e0*/  SHFL.DOWN P4, R6, R7, R4, R33 ;  /* 0x0800000407067389 */ /* 0x0000640000080021 */
[----:B0123--:R-:W-:Y:S05]  /*e1f0*/  ENDCOLLECTIVE ;  /* 0x000000000000791b */ /* 0x00ffea0003800000 */
.L_x_591:
[----:B------:R-:W-:Y:S05]  /*e200*/  BSYNC B0 ;  /* 0x0000000000007941 */ /* 0x000fea0003800000 */
.L_x_590:
[----:B------:R-:W-:Y:S02]  /*e210*/  IMAD.MOV.U32 R7, RZ, RZ, R41 ;  /* 0x000000ffff077224 */ /* 0x000fe400078e0029 */
[----:B------:R-:W-:Y:S02]  /*e220*/  IMAD.MOV.U32 R4, RZ, RZ, 0x8 ;  /* 0x00000008ff047424 */ /* 0x000fe400078e00ff */
[----:B------:R-:W-:Y:S02]  /*e230*/  IMAD.MOV.U32 R34, RZ, RZ, -0x1 ;  /* 0xffffffffff227424 */ /* 0x000fe400078e00ff */
[----:B------:R-:W-:-:S07]  /*e240*/  IMAD.MOV.U32 R25, RZ, RZ, R6 ;  /* 0x000000ffff197224 */ /* 0x000fce00078e0006 */
[----:B------:R-:W-:Y:S05]  /*e250*/  WARPSYNC.COLLECTIVE R34, `(.L_x_592) ;  /* 0x0000000022087348 */ /* 0x000fea0003c00000 */
[----:B------:R0:W1:Y:S02]  /*e260*/  SHFL.DOWN P4, R6, R7, R4, R33 ;  /* 0x0800000407067389 */ /* 0x0000640000080021 */
[----:B01----:R-:W-:Y:S05]  /*e270*/  ENDCOLLECTIVE ;  /* 0x000000000000791b */ /* 0x003fea0003800000 */
.L_x_592:
[----:B------:R-:W-:Y:S02]  /*e280*/  IMAD.MOV.U32 R7, RZ, RZ, R38 ;  /* 0x000000ffff077224 */ /* 0x000fe400078e0026 */
[----:B------:R-:W-:-:S07]  /*e290*/  IMAD.MOV.U32 R24, RZ, RZ, R6 ;  /* 0x000000ffff187224 */ /* 0x000fce00078e0006 */
[----:B------:R-:W-:Y:S05]  /*e2a0*/  WARPSYNC.COLLECTIVE R34, `(.L_x_593) ;  /* 0x0000000022087348 */ /* 0x000fea0003c00000 */
[----:B------:R0:W1:Y:S02]  /*e2b0*/  SHFL.DOWN P4, R6, R7, R4, R33 ;  /* 0x0800000407067389 */ /* 0x0000640000080021 */
[----:B01----:R-:W-:Y:S05]  /*e2c0*/  ENDCOLLECTIVE ;  /* 0x000000000000791b */ /* 0x003fea0003800000 */
.L_x_593:
[----:B------:R-:W-:Y:S05]  /*e2d0*/  BRA `(.L_x_594) ;  /* 0xffffffc000187947 */ /* 0x000fea000383ffff */
.L_x_419:
[----:B------:R-:W-:Y:S01]  /*e2e0*/  BSSY B0, `(.L_x_595) ;  /* 0x0000006000007945 */ /* 0x000fe20003800000 */
[----:B------:R-:W-:Y:S02]  /*e2f0*/  IMAD.MOV.U32 R4, RZ, RZ, 0x8 ;  /* 0x00000008ff047424 */ /* 0x000fe400078e00ff */
[----:B------:R-:W-:-:S07]  /*e300*/  IMAD.MOV.U32 R34, RZ, RZ, -0x1 ;  /* 0xffffffffff227424 */ /* 0x000fce00078e00ff */
[----:B--23--:R-:W-:Y:S05]  /*e310*/  WARPSYNC.COLLECTIVE R34, `(.L_x_596) ;  /* 0x0000000022087348 */ /* 0x00cfea0003c00000 */
[----:B------:R0:W1:Y:S02]  /*e320*/  SHFL.DOWN P4, R6, R7, R4, R33 ;  /* 0x0800000407067389 */ /* 0x0000640000080021 */
[----:B0123--:R-:W-:Y:S05]  /*e330*/  ENDCOLLECTIVE ;  /* 0x000000000000791b */ /* 0x00ffea0003800000 */
.L_x_596:
[----:B------:R-:W-:Y:S05]  /*e340*/  BSYNC B0 ;  /* 0x0000000000007941 */ /* 0x000fea0003800000 */
.L_x_595:
[----:B------:R-:W-:Y:S05]  /*e350*/  BRA `(.L_x_597) ;  /* 0xffffffc0001c7947 */ /* 0x000fea000383ffff */
.L_x_420:
[----:B------:R-:W-:Y:S01]  /*e360*/  BSSY B0, `(.L_x_598) ;  /* 0x0000007000007945 */ /* 0x000fe20003800000 */
[----:B------:R-:W-:Y:S02]  /*e370*/  IMAD.MOV.U32 R7, RZ, RZ, R40 ;  /* 0x000000ffff077224 */ /* 0x000fe400078e0028 */
[----:B------:R-:W-:Y:S02]  /*e380*/  IMAD.MOV.U32 R4, RZ, RZ, 0x10 ;  /* 0x00000010ff047424 */ /* 0x000fe400078e00ff */
[----:B------:R-:W-:-:S07]  /*e390*/  IMAD.MOV.U32 R34, RZ, RZ, -0x1 ;  /* 0xffffffffff227424 */ /* 0x000fce00078e00ff */
[----:B--23--:R-:W-:Y:S05]  /*e3a0*/  WARPSYNC.COLLECTIVE R34, `(.L_x_599) ;  /* 0x0000000022087348 */ /* 0x00cfea0003c00000 */
[----:B------:R0:W1:Y:S02]  /*e3b0*/  SHFL.DOWN P4, R6, R7, R4, R33 ;  /* 0x0800000407067389 */ /* 0x0000640000080021 */
[----:B0123--:R-:W-:Y:S05]  /*e3c0*/  ENDCOLLECTIVE ;  /* 0x000000000000791b */ /* 0x00ffea0003800000 */
.L_x_599:
[----:B------:R-:W-:Y:S05]  /*e3d0*/  BSYNC B0 ;  /* 0x0000000000007941 */ /* 0x000fea0003800000 */
.L_x_598:
[----:B------:R-:W-:Y:S02]  /*e3e0*/  IMAD.MOV.U32 R7, RZ, RZ, R41 ;  /* 0x000000ffff077224 */ /* 0x000fe400078e0029 */
[----:B------:R-:W-:Y:S02]  /*e3f0*/  IMAD.MOV.U32 R4, RZ, RZ, 0x10 ;  /* 0x00000010ff047424 */ /* 0x000fe400078e00ff */
[----:B------:R-:W-:Y:S02]  /*e400*/  IMAD.MOV.U32 R34, RZ, RZ, -0x1 ;  /* 0xffffffffff227424 */ /* 0x000fe400078e00ff */
[----:B------:R-:W-:-:S07]  /*e410*/  IMAD.MOV.U32 R47, RZ, RZ, R6 ;  /* 0x000000ffff2f7224 */ /* 0x000fce00078e0006 */
[----:B------:R-:W-:Y:S05]  /*e420*/  WARPSYNC.COLLECTIVE R34, `(.L_x_600) ;  /* 0x0000000022087348 */ /* 0x000fea0003c00000 */
[----:B------:R0:W1:Y:S02]  /*e430*/  SHFL.DOWN P4, R6, R7, R4, R33 ;  /* 0x0800000407067389 */ /* 0x0000640000080021 */
[----:B01----:R-:W-:Y:S05]  /*e440*/  ENDCOLLECTIVE ;  /* 0x000000000000791b */ /* 0x003fea0003800000 */
.L_x_600:
[----:B------:R-:W-:Y:S02]  /*e450*/  IMAD.MOV.U32 R7, RZ, RZ, R38 ;  /* 0x000000ffff077224 */ /* 0x000fe400078e0026 */
[----:B------:R-:W-:-:S07]  /*e460*/  IMAD.MOV.U32 R46, RZ, RZ, R6 ;  /* 0x000000ffff2e7224 */ /* 0x000fce00078e0006 */
[----:B------:R-:W-:Y:S05]  /*e470*/  WARPSYNC.COLLECTIVE R34, `(.L_x_601) ;  /* 0x0000000022087348 */ /* 0x000fea0003c00000 */
[----:B------:R0:W1:Y:S02]  /*e480*/  SHFL.DOWN P4, R6, R7, R4, R33 ;  /* 0x0800000407067389 */ /* 0x0000640000080021 */
[----:B01----:R-:W-:Y:S05]  /*e490*/  ENDCOLLECTIVE ;  /* 0x000000000000791b */ /* 0x003fea0003800000 */
.L_x_601:
[----:B------:R-:W-:Y:S05]  /*e4a0*/  BRA `(.L_x_602) ;  /* 0xffffffbc00e87947 */ /* 0x000fea000383ffff */
.L_x_421:
[----:B------:R-:W-:Y:S01]  /*e4b0*/  BSSY B0, `(.L_x_603) ;  /* 0x0000006000007945 */ /* 0x000fe20003800000 */
[----:B------:R-:W-:Y:S02]  /*e4c0*/  IMAD.MOV.U32 R4, RZ, RZ, 0x10 ;  /* 0x00000010ff047424 */ /* 0x000fe400078e00ff */
[----:B------:R-:W-:-:S07]  /*e4d0*/  IMAD.MOV.U32 R34, RZ, RZ, -0x1 ;  /* 0xffffffffff227424 */ /* 0x000fce00078e00ff */
[----:B--23--:R-:W-:Y:S05]  /*e4e0*/  WARPSYNC.COLLECTIVE R34, `(.L_x_604) ;  /* 0x0000000022087348 */ /* 0x00cfea0003c00000 */
[----:B------:R0:W1:Y:S02]  /*e4f0*/  SHFL.DOWN P4, R6, R7, R4, R33 ;  /* 0x0800000407067389 */ /* 0x0000640000080021 */
[----:B0123--:R-:W-:Y:S05]  /*e500*/  ENDCOLLECTIVE ;  /* 0x000000000000791b */ /* 0x00ffea0003800000 */
.L_x_604:
[----:B------:R-:W-:Y:S05]  /*e510*/  BSYNC B0 ;  /* 0x0000000000007941 */ /* 0x000fea0003800000 */
.L_x_603:
[----:B------:R-:W-:Y:S05]  /*e520*/  BRA `(.L_x_605) ;  /* 0xffffffc000087947 */ /* 0x000fea000383ffff */
.L_x_422:
[----:B------:R-:W-:Y:S01]  /*e530*/  BSSY B0, `(.L_x_606) ;  /* 0x0000005000007945 */ /* 0x000fe20003800000 */
[----:B------:R-:W-:-:S07]  /*e540*/  IMAD.MOV.U32 R34, RZ, RZ, -0x1 ;  /* 0xffffffffff227424 */ /* 0x000fce00078e00ff */
[----:B--23--:R-:W-:Y:S05]  /*e550*/  WARPSYNC.COLLECTIVE R34, `(.L_x_607) ;  /* 0x0000000022087348 */ /* 0x00cfea0003c00000 */
[----:B------:R-:W-:Y:S01]  /*e560*/  VOTE.ALL P5, P5 ;  /* 0x0000000000ff7806 */ /* 0x000fe200028a0000 */
[----:B--23--:R-:W-:-:S12]  /*e570*/  ENDCOLLECTIVE ;  /* 0x000000000000791b */ /* 0x00cfd80003800000 */
.L_x_607:
[----:B------:R-:W-:Y:S05]  /*e580*/  BSYNC B0 ;  /* 0x0000000000007941 */ /* 0x000fea0003800000 */
.L_x_606:
[----:B------:R-:W-:Y:S05]  /*e590*/  BRA `(.L_x_608) ;  /* 0xffffffc000007947 */ /* 0x000fea000383ffff */
.L_x_424:
[----:B------:R-:W-:Y:S01]  /*e5a0*/  BSSY B0, `(.L_x_609) ;  /* 0x0000006000007945 */ /* 0x000fe20003800000 */
[----:B------:R-:W-:Y:S01]  /*e5b0*/  PLOP3.LUT P4, PT, P4, PT, PT, 0x8, 0x80 ;  /* 0x000000000080781c */ /* 0x000fe2000278e170 */
[----:B------:R-:W-:-:S12]  /*e5c0*/  IMAD.MOV.U32 R34, RZ, RZ, -0x1 ;  /* 0xffffffffff227424 */ /* 0x000fd800078e00ff */
[----:B--23--:R-:W-:Y:S05]  /*e5d0*/  WARPSYNC.COLLECTIVE R34, `(.L_x_610) ;  /* 0x0000000022087348 */ /* 0x00cfea0003c00000 */
[----:B------:R-:W-:Y:S01]  /*e5e0*/  VOTE.ANY P4, P4 ;  /* 0x0000000000ff7806 */ /* 0x000fe20002080100 */
[----:B--23--:R-:W-:-:S12]  /*e5f0*/  ENDCOLLECTIVE ;  /* 0x000000000000791b */ /* 0x00cfd80003800000 */
.L_x_610:
[----:B------:R-:W-:Y:S05]  /*e600*/  BSYNC B0 ;  /* 0x0000000000007941 */ /* 0x000fea0003800000 */
.L_x_609:
[----:B------:R-:W-:Y:S05]  /*e610*/  BRA `(.L_x_611) ;  /* 0xffffffc000007947 */ /* 0x000fea000383ffff */
.L_x_426:
[----:B------:R-:W-:Y:S01]  /*e620*/  BSSY B0, `(.L_x_612) ;  /* 0x0000006000007945 */ /* 0x000fe20003800000 */
[----:B------:R-:W-:Y:S01]  /*e630*/  PLOP3.LUT P4, PT, P4, PT, PT, 0x8, 0x80 ;  /* 0x000000000080781c */ /* 0x000fe2000278e170 */
[----:B------:R-:W-:-:S12]  /*e640*/  IMAD.MOV.U32 R34, RZ, RZ, -0x1 ;  /* 0xffffffffff227424 */ /* 0x000fd800078e00ff */
[----:B--23--:R-:W-:Y:S05]  /*e650*/  WARPSYNC.COLLECTIVE R34, `(.L_x_613) ;  /* 0x0000000022087348 */ /* 0x00cfea0003c00000 */
[----:B------:R-:W-:Y:S01]  /*e660*/  VOTE.ANY R34, PT, P4 ;  /* 0x0000000000227806 */ /* 0x000fe200020e0100 */
[----:B--23--:R-:W-:Y:S06]  /*e670*/  ENDCOLLECTIVE ;  /* 0x000000000000791b */ /* 0x00cfec0003800000 */
.L_x_613:
[----:B------:R-:W-:Y:S05]  /*e680*/  BSYNC B0 ;  /* 0x0000000000007941 */ /* 0x000fea0003800000 */
.L_x_612:
        /* <DEDUP_REMOVED lines=10> */
.L_x_614:
[----:B------:R-:W-:Y:S02]  /*e730*/  IMAD.MOV.U32 R7, RZ, RZ, R32 ;  /* 0x000000ffff077224 */ /* 0x000fe400078e0020 */
[----:B------:R-:W-:-:S07]  /*e740*/  IMAD.MOV.U32 R48, RZ, RZ, R6 ;  /* 0x000000ffff307224 */ /* 0x000fce00078e0006 */
[----:B------:R-:W-:Y:S05]  /*e750*/  WARPSYNC.COLLECTIVE R34, `(.L_x_615) ;  /* 0x0000000022087348 */ /* 0x000fea0003c00000 */
[----:B------:R0:W1:Y:S02]  /*e760*/  SHFL.DOWN P4, R6, R7, R4, R33 ;  /* 0x0800000407067389 */ /* 0x0000640000080021 */
[----:B01----:R-:W-:Y:S05]  /*e770*/  ENDCOLLECTIVE ;  /* 0x000000000000791b */ /* 0x003fea0003800000 */
.L_x_615:
[----:B------:R-:W-:Y:S02]  /*e780*/  IMAD.MOV.U32 R7, RZ, RZ, R46 ;  /* 0x000000ffff077224 */ /* 0x000fe400078e002e */
[----:B------:R-:W-:-:S07]  /*e790*/  IMAD.MOV.U32 R51, RZ, RZ, R6 ;  /* 0x000000ffff337224 */ /* 0x000fce00078e0006 */
[----:B------:R-:W-:Y:S05]  /*e7a0*/  WARPSYNC.COLLECTIVE R34, `(.L_x_616) ;  /* 0x0000000022087348 */ /* 0x000fea0003c00000 */
[----:B------:R0:W1:Y:S02]  /*e7b0*/  SHFL.DOWN P4, R6, R7, R4, R33 ;  /* 0x0800000407067389 */ /* 0x0000640000080021 */
[----:B01----:R-:W-:Y:S05]  /*e7c0*/  ENDCOLLECTIVE ;  /* 0x000000000000791b */ /* 0x003fea0003800000 */
.L_x_616:
[----:B------:R-:W-:Y:S05]  /*e7d0*/  BRA `(.L_x_617) ;  /* 0xffffffbc00cc7947 */ /* 0x000fea000383ffff */
.L_x_427:
[----:B------:R-:W-:Y:S01]  /*e7e0*/  BSSY B0, `(.L_x_618) ;  /* 0x0000006000007945 */ /* 0x000fe20003800000 */
[----:B------:R-:W-:Y:S02]  /*e7f0*/  IMAD.MOV.U32 R4, RZ, RZ, 0x1 ;  /* 0x00000001ff047424 */ /* 0x000fe400078e00ff */
[----:B------:R-:W-:-:S07]  /*e800*/  IMAD.MOV.U32 R34, RZ, RZ, -0x1 ;  /* 0xffffffffff227424 */ /* 0x000fce00078e00ff */
[----:B--23--:R-:W-:Y:S05]  /*e810*/  WARPSYNC.COLLECTIVE R34, `(.L_x_619) ;  /* 0x0000000022087348 */ /* 0x00cfea0003c00000 */
[----:B------:R0:W1:Y:S02]  /*e820*/  SHFL.DOWN P4, R6, R7, R4, R33 ;  /* 0x0800000407067389 */ /* 0x0000640000080021 */
[----:B0123--:R-:W-:Y:S05]  /*e830*/  ENDCOLLECTIVE ;  /* 0x000000000000791b */ /* 0x00ffea0003800000 */
.L_x_619:
[----:B------:R-:W-:Y:S05]  /*e840*/  BSYNC B0 ;  /* 0x0000000000007941 */ /* 0x000fea0003800000 */
.L_x_618:
[----:B------:R-:W-:Y:S05]  /*e850*/  BRA `(.L_x_620) ;  /* 0xffffffbc00d07947 */ /* 0x000fea000383ffff */
.L_x_428:
[----:B------:R-:W-:Y:S01]  /*e860*/  BSSY B0, `(.L_x_621) ;  /* 0x0000007000007945 */ /* 0x000fe20003800000 */
[----:B------:R-:W-:Y:S02]  /*e870*/  IMAD.MOV.U32 R7, RZ, RZ, R49 ;  /* 0x000000ffff077224 */ /* 0x000fe400078e0031 */
[----:B------:R-:W-:Y:S02]  /*e880*/  IMAD.MOV.U32 R4, RZ, RZ, 0x2 ;  /* 0x00000002ff047424 */ /* 0x000fe400078e00ff */
[----:B------:R-:W-:-:S07]  /*e890*/  IMAD.MOV.U32 R34, RZ, RZ, -0x1 ;  /* 0xffffffffff227424 */ /* 0x000fce00078e00ff */
[----:B--23--:R-:W-:Y:S05]  /*e8a0*/  WARPSYNC.COLLECTIVE R34, `(.L_x_622) ;  /* 0x0000000022087348 */ /* 0x00cfea0003c00000 */
[----:B------:R0:W1:Y:S02]  /*e8b0*/  SHFL.DOWN P4, R6, R7, R4, R33 ;  /* 0x0800000407067389 */ /* 0x0000640000080021 */
[----:B0123--:R-:W-:Y:S05]  /*e8c0*/  ENDCOLLECTIVE ;  /* 0x000000000000791b */ /* 0x00ffea0003800000 */
.L_x_622:
[----:B------:R-:W-:Y:S05]  /*e8d0*/  BSYNC B0 ;  /* 0x0000000000007941 */ /* 0x000fea0003800000 */
.L_x_621:
[----:B------:R-:W-:Y:S02]  /*e8e0*/  IMAD.MOV.U32 R7, RZ, RZ, R32 ;  /* 0x000000ffff077224 */ /* 0x000fe400078e0020 */
[----:B------:R-:W-:Y:S02]  /*e8f0*/  IMAD.MOV.U32 R4, RZ, RZ, 0x2 ;  /* 0x00000002ff047424 */ /* 0x000fe400078e00ff */
[----:B------:R-:W-:Y:S02]  /*e900*/  IMAD.MOV.U32 R34, RZ, RZ, -0x1 ;  /* 0xffffffffff227424 */ /* 0x000fe400078e00ff */
[----:B------:R-:W-:-:S07]  /*e910*/  IMAD.MOV.U32 R48, RZ, RZ, R6 ;  /* 0x000000ffff307224 */ /* 0x000fce00078e0006 */
[----:B------:R-:W-:Y:S05]  /*e920*/  WARPSYNC.COLLECTIVE R34, `(.L_x_623) ;  /* 0x0000000022087348 */ /* 0x000fea0003c00000 */
[----:B------:R0:W1:Y:S02]  /*e930*/  SHFL.DOWN P4, R6, R7, R4, R33 ;  /* 0x0800000407067389 */ /* 0x0000640000080021 */
[----:B01----:R-:W-:Y:S05]  /*e940*/  ENDCOLLECTIVE ;  /* 0x000000000000791b */ /* 0x003fea0003800000 */
.L_x_623:
[----:B------:R-:W-:Y:S02]  /*e950*/  IMAD.MOV.U32 R7, RZ, RZ, R46 ;  /* 0x000000ffff077224 */ /* 0x000fe400078e002e */
[----:B------:R-:W-:-:S07]  /*e960*/  IMAD.MOV.U32 R51, RZ, RZ, R6 ;  /* 0x000000ffff337224 */ /* 0x000fce00078e0006 */
[----:B------:R-:W-:Y:S05]  /*e970*/  WARPSYNC.COLLECTIVE R34, `(.L_x_624) ;  /* 0x0000000022087348 */ /* 0x000fea0003c00000 */
[----:B------:R0:W1:Y:S02]  /*e980*/  SHFL.DOWN P4, R6, R7, R4, R33 ;  /* 0x0800000407067389 */ /* 0x0000640000080021 */
[----:B01----:R-:W-:Y:S05]  /*e990*/  ENDCOLLECTIVE ;  /* 0x000000000000791b */ /* 0x003fea0003800000 */
.L_x_624:
[----:B------:R-:W-:Y:S05]  /*e9a0*/  BRA `(.L_x_625) ;  /* 0xffffffbc00987947 */ /* 0x000fea000383ffff */
.L_x_429:
[----:B------:R-:W-:Y:S01]  /*e9b0*/  BSSY B0, `(.L_x_626) ;  /* 0x0000006000007945 */ /* 0x000fe20003800000 */
[----:B------:R-:W-:Y:S02]  /*e9c0*/  IMAD.MOV.U32 R4, RZ, RZ, 0x2 ;  /* 0x00000002ff047424 */ /* 0x000fe400078e00ff */
[----:B------:R-:W-:-:S07]  /*e9d0*/  IMAD.MOV.U32 R34, RZ, RZ, -0x1 ;  /* 0xffffffffff227424 */ /* 0x000fce00078e00ff */
[----:B--23--:R-:W-:Y:S05]  /*e9e0*/  WARPSYNC.COLLECTIVE R34, `(.L_x_627) ;  /* 0x0000000022087348 */ /* 0x00cfea0003c00000 */
[----:B------:R0:W1:Y:S02]  /*e9f0*/  SHFL.DOWN P4, R6, R7, R4, R33 ;  /* 0x0800000407067389 */ /* 0x0000640000080021 */
[----:B0123--:R-:W-:Y:S05]  /*ea00*/  ENDCOLLECTIVE ;  /* 0x000000000000791b */ /* 0x00ffea0003800000 */
.L_x_627:
[----:B------:R-:W-:Y:S05]  /*ea10*/  BSYNC B0 ;  /* 0x0000000000007941 */ /* 0x000fea0003800000 */
.L_x_626:
[----:B------:R-:W-:Y:S05]  /*ea20*/  BRA `(.L_x_628) ;  /* 0xffffffbc009c7947 */ /* 0x000fea000383ffff */
.L_x_430:
[----:B------:R-:W-:Y:S01]  /*ea30*/  BSSY B0, `(.L_x_629) ;  /* 0x0000007000007945 */ /* 0x000fe20003800000 */
[----:B------:R-:W-:Y:S02]  /*ea40*/  IMAD.MOV.U32 R7, RZ, RZ, R49 ;  /* 0x000000ffff077224 */ /* 0x000fe400078e0031 */
[----:B------:R-:W-:Y:S02]  /*ea50*/  IMAD.MOV.U32 R4, RZ, RZ, 0x4 ;  /* 0x00000004ff047424 */ /* 0x000fe400078e00ff */
[----:B------:R-:W-:-:S07]  /*ea60*/  IMAD.MOV.U32 R34, RZ, RZ, -0x1 ;  /* 0xffffffffff227424 */ /* 0x000fce00078e00ff */
[----:B--23--:R-:W-:Y:S05]  /*ea70*/  WARPSYNC.COLLECTIVE R34, `(.L_x_630) ;  /* 0x0000000022087348 */ /* 0x00cfea0003c00000 */
[----:B------:R0:W1:Y:S02]  /*ea80*/  SHFL.DOWN P4, R6, R7, R4, R33 ;  /* 0x0800000407067389 */ /* 0x0000640000080021 */
[----:B0123--:R-:W-:Y:S05]  /*ea90*/  ENDCOLLECTIVE ;  /* 0x000000000000791b */ /* 0x00ffea0003800000 */
.L_x_630:
[----:B------:R-:W-:Y:S05]  /*eaa0*/  BSYNC B0 ;  /* 0x0000000000007941 */ /* 0x000fea0003800000 */
.L_x_629:
[----:B------:R-:W-:Y:S02]  /*eab0*/  IMAD.MOV.U32 R7, RZ, RZ, R32 ;  /* 0x000000ffff077224 */ /* 0x000fe400078e0020 */
[----:B------:R-:W-:Y:S02]  /*eac0*/  IMAD.MOV.U32 R4, RZ, RZ, 0x4 ;  /* 0x00000004ff047424 */ /* 0x000fe400078e00ff */
[----:B------:R-:W-:Y:S02]  /*ead0*/  IMAD.MOV.U32 R34, RZ, RZ, -0x1 ;  /* 0xffffffffff227424 */ /* 0x000fe400078e00ff */
[----:B------:R-:W-:-:S07]  /*eae0*/  IMAD.MOV.U32 R48, RZ, RZ, R6 ;  /* 0x000000ffff307224 */ /* 0x000fce00078e0006 */
[----:B------:R-:W-:Y:S05]  /*eaf0*/  WARPSYNC.COLLECTIVE R34, `(.L_x_631) ;  /* 0x0000000022087348 */ /* 0x000fea0003c00000 */
[----:B------:R0:W1:Y:S02]  /*eb00*/  SHFL.DOWN P4, R6, R7, R4, R33 ;  /* 0x0800000407067389 */ /* 0x0000640000080021 */
[----:B01----:R-:W-:Y:S05]  /*eb10*/  ENDCOLLECTIVE ;  /* 0x000000000000791b */ /* 0x003fea0003800000 */
.L_x_631:
[----:B------:R-:W-:Y:S02]  /*eb20*/  IMAD.MOV.U32 R7, RZ, RZ, R46 ;  /* 0x000000ffff077224 */ /* 0x000fe400078e002e */
[----:B------:R-:W-:-:S07]  /*eb30*/  IMAD.MOV.U32 R51, RZ, RZ, R6 ;  /* 0x000000ffff337224 */ /* 0x000fce00078e0006 */
[----:B------:R-:W-:Y:S05]  /*eb40*/  WARPSYNC.COLLECTIVE R34, `(.L_x_632) ;  /* 0x0000000022087348 */ /* 0x000fea0003c00000 */
[----:B------:R0:W1:Y:S02]  /*eb50*/  SHFL.DOWN P4, R6, R7, R4, R33 ;  /* 0x0800000407067389 */ /* 0x0000640000080021 */
[----:B01----:R-:W-:Y:S05]  /*eb60*/  ENDCOLLECTIVE ;  /* 0x000000000000791b */ /* 0x003fea0003800000 */
.L_x_632:
[----:B------:R-:W-:Y:S05]  /*eb70*/  BRA `(.L_x_633) ;  /* 0xffffffbc00647947 */ /* 0x000fea000383ffff */
.L_x_431:
[----:B------:R-:W-:Y:S01]  /*eb80*/  BSSY B0, `(.L_x_634) ;  /* 0x0000006000007945 */ /* 0x000fe20003800000 */
[----:B------:R-:W-:Y:S02]  /*eb90*/  IMAD.MOV.U32 R4, RZ, RZ, 0x4 ;  /* 0x00000004ff047424 */ /* 0x000fe400078e00ff */
[----:B------:R-:W-:-:S07]  /*eba0*/  IMAD.MOV.U32 R34, RZ, RZ, -0x1 ;  /* 0xffffffffff227424 */ /* 0x000fce00078e00ff */
[----:B--23--:R-:W-:Y:S05]  /*ebb0*/  WARPSYNC.COLLECTIVE R34, `(.L_x_635) ;  /* 0x0000000022087348 */ /* 0x00cfea0003c00000 */
[----:B------:R0:W1:Y:S02]  /*ebc0*/  SHFL.DOWN P4, R6, R7, R4, R33 ;  /* 0x0800000407067389 */ /* 0x0000640000080021 */
[----:B0123--:R-:W-:Y:S05]  /*ebd0*/  ENDCOLLECTIVE ;  /* 0x000000000000791b */ /* 0x00ffea0003800000 */
.L_x_635:
[----:B------:R-:W-:Y:S05]  /*ebe0*/  BSYNC B0 ;  /* 0x0000000000007941 */ /* 0x000fea0003800000 */
.L_x_634:
[----:B------:R-:W-:Y:S05]  /*ebf0*/  BRA `(.L_x_636) ;  /* 0xffffffbc00687947 */ /* 0x000fea000383ffff */
.L_x_432:
[----:B------:R-:W-:Y:S01]  /*ec00*/  BSSY B0, `(.L_x_637) ;  /* 0x0000007000007945 */ /* 0x000fe20003800000 */
[----:B------:R-:W-:Y:S02]  /*ec10*/  IMAD.MOV.U32 R7, RZ, RZ, R49 ;  /* 0x000000ffff077224 */ /* 0x000fe400078e0031 */
[----:B------:R-:W-:Y:S02]  /*ec20*/  IMAD.MOV.U32 R4, RZ, RZ, 0x8 ;  /* 0x00000008ff047424 */ /* 0x000fe400078e00ff */
[----:B------:R-:W-:-:S07]  /*ec30*/  IMAD.MOV.U32 R34, RZ, RZ, -0x1 ;  /* 0xffffffffff227424 */ /* 0x000fce00078e00ff */
[----:B--23--:R-:W-:Y:S05]  /*ec40*/  WARPSYNC.COLLECTIVE R34, `(.L_x_638) ;  /* 0x0000000022087348 */ /* 0x00cfea0003c00000 */
[----:B------:R0:W1:Y:S02]  /*ec50*/  SHFL.DOWN P4, R6, R7, R4, R33 ;  /* 0x0800000407067389 */ /* 0x0000640000080021 */
[----:B0123--:R-:W-:Y:S05]  /*ec60*/  ENDCOLLECTIVE ;  /* 0x000000000000791b */ /* 0x00ffea0003800000 */
.L_x_638:
[----:B------:R-:W-:Y:S05]  /*ec70*/  BSYNC B0 ;  /* 0x0000000000007941 */ /* 0x000fea0003800000 */
.L_x_637:
[----:B------:R-:W-:Y:S02]  /*ec80*/  IMAD.MOV.U32 R7, RZ, RZ, R32 ;  /* 0x000000ffff077224 */ /* 0x000fe400078e0020 */
[----:B------:R-:W-:Y:S02]  /*ec90*/  IMAD.MOV.U32 R4, RZ, RZ, 0x8 ;  /* 0x00000008ff047424 */ /* 0x000fe400078e00ff */
[----:B------:R-:W-:Y:S02]  /*eca0*/  IMAD.MOV.U32 R34, RZ, RZ, -0x1 ;  /* 0xffffffffff227424 */ /* 0x000fe400078e00ff */
[----:B------:R-:W-:-:S07]  /*ecb0*/  IMAD.MOV.U32 R48, RZ, RZ, R6 ;  /* 0x000000ffff307224 */ /* 0x000fce00078e0006 */
[----:B------:R-:W-:Y:S05]  /*ecc0*/  WARPSYNC.COLLECTIVE R34, `(.L_x_639) ;  /* 0x0000000022087348 */ /* 0x000fea0003c00000 */
[----:B------:R0:W1:Y:S02]  /*ecd0*/  SHFL.DOWN P4, R6, R7, R4, R33 ;  /* 0x0800000407067389 */ /* 0x0000640000080021 */
[----:B01----:R-:W-:Y:S05]  /*ece0*/  ENDCOLLECTIVE ;  /* 0x000000000000791b */ /* 0x003fea0003800000 */
.L_x_639:
[----:B------:R-:W-:Y:S02]  /*ecf0*/  IMAD.MOV.U32 R7, RZ, RZ, R46 ;  /* 0x000000ffff077224 */ /* 0x000fe400078e002e */
[----:B------:R-:W-:-:S07]  /*ed00*/  IMAD.MOV.U32 R51, RZ, RZ, R6 ;  /* 0x000000ffff337224 */ /* 0x000fce00078e0006 */
[----:B------:R-:W-:Y:S05]  /*ed10*/  WARPSYNC.COLLECTIVE R34, `(.L_x_640) ;  /* 0x0000000022087348 */ /* 0x000fea0003c00000 */
[----:B------:R0:W1:Y:S02]  /*ed20*/  SHFL.DOWN P4, R6, R7, R4, R33 ;  /* 0x0800000407067389 */ /* 0x0000640000080021 */
[----:B01----:R-:W-:Y:S05]  /*ed30*/  ENDCOLLECTIVE ;  /* 0x000000000000791b */ /* 0x003fea0003800000 */
.L_x_640:
[----:B------:R-:W-:Y:S05]  /*ed40*/  BRA `(.L_x_641) ;  /* 0xffffffbc00307947 */ /* 0x000fea000383ffff */
.L_x_433:
[----:B------:R-:W-:Y:S01]  /*ed50*/  BSSY B0, `(.L_x_642) ;  /* 0x0000006000007945 */ /* 0x000fe20003800000 */
[----:B------:R-:W-:Y:S02]  /*ed60*/  IMAD.MOV.U32 R4, RZ, RZ, 0x8 ;  /* 0x00000008ff047424 */ /* 0x000fe400078e00ff */
[----:B------:R-:W-:-:S07]  /*ed70*/  IMAD.MOV.U32 R34, RZ, RZ, -0x1 ;  /* 0xffffffffff227424 */ /* 0x000fce00078e00ff */
[----:B--23--:R-:W-:Y:S05]  /*ed80*/  WARPSYNC.COLLECTIVE R34, `(.L_x_643) ;  /* 0x0000000022087348 */ /* 0x00cfea0003c00000 */
[----:B------:R0:W1:Y:S02]  /*ed90*/  SHFL.DOWN P4, R6, R7, R4, R33 ;  /* 0x0800000407067389 */ /* 0x0000640000080021 */
[----:B0123--:R-:W-:Y:S05]  /*eda0*/  ENDCOLLECTIVE ;  /* 0x000000000000791b */ /* 0x00ffea0003800000 */
.L_x_643:
[----:B------:R-:W-:Y:S05]  /*edb0*/  BSYNC B0 ;  /* 0x0000000000007941 */ /* 0x000fea0003800000 */
.L_x_642:
[----:B------:R-:W-:Y:S05]  /*edc0*/  BRA `(.L_x_644) ;  /* 0xffffffbc00347947 */ /* 0x000fea000383ffff */
.L_x_434:
[----:B------:R-:W-:Y:S01]  /*edd0*/  BSSY B0, `(.L_x_645) ;  /* 0x0000007000007945 */ /* 0x000fe20003800000 */
[----:B------:R-:W-:Y:S02]  /*ede0*/  IMAD.MOV.U32 R7, RZ, RZ, R49 ;  /* 0x000000ffff077224 */ /* 0x000fe400078e0031 */
[----:B------:R-:W-:Y:S02]  /*edf0*/  IMAD.MOV.U32 R4, RZ, RZ, 0x10 ;  /* 0x00000010ff047424 */ /* 0x000fe400078e00ff */
[----:B------:R-:W-:-:S07]  /*ee00*/  IMAD.MOV.U32 R34, RZ, RZ, -0x1 ;  /* 0xffffffffff227424 */ /* 0x000fce00078e00ff */
[----:B--23--:R-:W-:Y:S05]  /*ee10*/  WARPSYNC.COLLECTIVE R34, `(.L_x_646) ;  /* 0x0000000022087348 */ /* 0x00cfea0003c00000 */
[----:B------:R0:W1:Y:S02]  /*ee20*/  SHFL.DOWN P4, R6, R7, R4, R33 ;  /* 0x0800000407067389 */ /* 0x0000640000080021 */
[----:B0123--:R-:W-:Y:S05]  /*ee30*/  ENDCOLLECTIVE ;  /* 0x000000000000791b */ /* 0x00ffea0003800000 */
.L_x_646:
[----:B------:R-:W-:Y:S05]  /*ee40*/  BSYNC B0 ;  /* 0x0000000000007941 */ /* 0x000fea0003800000 */
.L_x_645:
[----:B------:R-:W-:Y:S02]  /*ee50*/  IMAD.MOV.U32 R7, RZ, RZ, R32 ;  /* 0x000000ffff077224 */ /* 0x000fe400078e0020 */
[----:B------:R-:W-:Y:S02]  /*ee60*/  IMAD.MOV.U32 R4, RZ, RZ, 0x10 ;  /* 0x00000010ff047424 */ /* 0x000fe400078e00ff */
[----:B------:R-:W-:Y:S02]  /*ee70*/  IMAD.MOV.U32 R34, RZ, RZ, -0x1 ;  /* 0xffffffffff227424 */ /* 0x000fe400078e00ff */
[----:B------:R-:W-:Y:S02]  /*ee80*/  IMAD.MOV.U32 R48, RZ, RZ, R6 ;  /* 0x000000ffff307224 */ /* 0x000fe400078e0006 */
[----:B------:R-:W-:-:S07]  /*ee90*/  VIADD R50, R28, 0x10 ;  /* 0x000000101c327836 */ /* 0x000fce0000000000 */
[----:B------:R-:W-:Y:S05]  /*eea0*/  WARPSYNC.COLLECTIVE R34, `(.L_x_647) ;  /* 0x0000000022087348 */ /* 0x000fea0003c00000 */
[----:B------:R0:W1:Y:S02]  /*eeb0*/  SHFL.DOWN P4, R6, R7, R4, R33 ;  /* 0x0800000407067389 */ /* 0x0000640000080021 */
[----:B01----:R-:W-:Y:S05]  /*eec0*/  ENDCOLLECTIVE ;  /* 0x000000000000791b */ /* 0x003fea0003800000 */
.L_x_647:
[----:B------:R-:W-:Y:S02]  /*eed0*/  IMAD.MOV.U32 R7, RZ, RZ, R46 ;  /* 0x000000ffff077224 */ /* 0x000fe400078e002e */
[----:B------:R-:W-:-:S07]  /*eee0*/  IMAD.MOV.U32 R51, RZ, RZ, R6 ;  /* 0x000000ffff337224 */ /* 0x000fce00078e0006 */
[----:B------:R-:W-:Y:S05]  /*eef0*/  WARPSYNC.COLLECTIVE R34, `(.L_x_648) ;  /* 0x0000000022087348 */ /* 0x000fea0003c00000 */
[----:B------:R0:W1:Y:S02]  /*ef00*/  SHFL.DOWN P4, R6, R7, R4, R33 ;  /* 0x0800000407067389 */ /* 0x0000640000080021 */
[----:B01----:R-:W-:Y:S05]  /*ef10*/  ENDCOLLECTIVE ;  /* 0x000000000000791b */ /* 0x003fea0003800000 */
.L_x_648:
[----:B------:R-:W-:Y:S05]  /*ef20*/  BRA `(.L_x_649) ;  /* 0xffffffb800fc7947 */ /* 0x000fea000383ffff */
.L_x_435:
[----:B------:R-:W-:Y:S01]  /*ef30*/  BSSY B0, `(.L_x_650) ;  /* 0x0000006000007945 */ /* 0x000fe20003800000 */
[----:B------:R-:W-:Y:S02]  /*ef40*/  IMAD.MOV.U32 R4, RZ, RZ, 0x10 ;  /* 0x00000010ff047424 */ /* 0x000fe400078e00ff */
[----:B------:R-:W-:-:S07]  /*ef50*/  IMAD.MOV.U32 R34, RZ, RZ, -0x1 ;  /* 0xffffffffff227424 */ /* 0x000fce00078e00ff */
[----:B--23--:R-:W-:Y:S05]  /*ef60*/  WARPSYNC.COLLECTIVE R34, `(.L_x_651) ;  /* 0x0000000022087348 */ /* 0x00cfea0003c00000 */
[----:B------:R0:W1:Y:S02]  /*ef70*/  SHFL.DOWN P4, R6, R7, R4, R33 ;  /* 0x0800000407067389 */ /* 0x0000640000080021 */
[----:B0123--:R-:W-:Y:S05]  /*ef80*/  ENDCOLLECTIVE ;  /* 0x000000000000791b */ /* 0x00ffea0003800000 */
.L_x_651:
[----:B------:R-:W-:Y:S05]  /*ef90*/  BSYNC B0 ;  /* 0x0000000000007941 */ /* 0x000fea0003800000 */
.L_x_650:
[----:B------:R-:W-:Y:S05]  /*efa0*/  BRA `(.L_x_652) ;  /* 0xffffffbc001c7947 */ /* 0x000fea000383ffff */
.L_x_436:
[----:B------:R-:W-:Y:S01]  /*efb0*/  BSSY B0, `(.L_x_653) ;  /* 0x0000005000007945 */ /* 0x000fe20003800000 */
[----:B------:R-:W-:-:S07]  /*efc0*/  IMAD.MOV.U32 R34, RZ, RZ, -0x1 ;  /* 0xffffffffff227424 */ /* 0x000fce00078e00ff */
[----:B--23--:R-:W-:Y:S05]  /*efd0*/  WARPSYNC.COLLECTIVE R34, `(.L_x_654) ;  /* 0x0000000022087348 */ /* 0x00cfea0003c00000 */
[----:B------:R-:W-:Y:S01]  /*efe0*/  VOTE.ALL P5, P5 ;  /* 0x0000000000ff7806 */ /* 0x000fe200028a0000 */
[----:B--23--:R-:W-:-:S12]  /*eff0*/  ENDCOLLECTIVE ;  /* 0x000000000000791b */ /* 0x00cfd80003800000 */
.L_x_654:
[----:B------:R-:W-:Y:S05]  /*f000*/  BSYNC B0 ;  /* 0x0000000000007941 */ /* 0x000fea0003800000 */
.L_x_653:
[----:B------:R-:W-:Y:S05]  /*f010*/  BRA `(.L_x_655) ;  /* 0xffffffbc00187947 */ /* 0x000fea000383ffff */
.L_x_656:
        /* <DEDUP_REMOVED lines=14> */
.L_x_813:


//--------------------- .text._ZN6thrust24THRUST_300001_SM_1000_NS8cuda_cub4core6detail13_kernel_agentINS1_15__reduce_by_key9InitAgentIN3cub18CUB_300001_SM_100024ReduceByKeyScanTileStateIilLb1EEElPlEEJSA_lSB_EEEvDpT0_ --------------------------
	.section	.text._ZN6thrust24THRUST_300001_SM_1000_NS8cuda_cub4core6detail13_kernel_agentINS1_15__reduce_by_key9InitAgentIN3cub18CUB_300001_SM_100024ReduceByKeyScanTileStateIilLb1EEElPlEEJSA_lSB_EEEvDpT0_,"ax",@progbits
	.align	128
        .global         _ZN6thrust24THRUST_300001_SM_1000_NS8cuda_cub4core6detail13_kernel_agentINS1_15__reduce_by_key9InitAgentIN3cub18CUB_300001_SM_100024ReduceByKeyScanTileStateIilLb1EEElPlEEJSA_lSB_EEEvDpT0_
        .type           _ZN6thrust24THRUST_300001_SM_1000_NS8cuda_cub4core6detail13_kernel_agentINS1_15__reduce_by_key9InitAgentIN3cub18CUB_300001_SM_100024ReduceByKeyScanTileStateIilLb1EEElPlEEJSA_lSB_EEEvDpT0_,@function
        .size           _ZN6thrust24THRUST_300001_SM_1000_NS8cuda_cub4core6detail13_kernel_agentINS1_15__reduce_by_key9InitAgentIN3cub18CUB_300001_SM_100024ReduceByKeyScanTileStateIilLb1EEElPlEEJSA_lSB_EEEvDpT0_,(.L_x_814 - _ZN6thrust24THRUST_300001_SM_1000_NS8cuda_cub4core6detail13_kernel_agentINS1_15__reduce_by_key9InitAgentIN3cub18CUB_300001_SM_100024ReduceByKeyScanTileStateIilLb1EEElPlEEJSA_lSB_EEEvDpT0_)
        .other          _ZN6thrust24THRUST_300001_SM_1000_NS8cuda_cub4core6detail13_kernel_agentINS1_15__reduce_by_key9InitAgentIN3cub18CUB_300001_SM_100024ReduceByKeyScanTileStateIilLb1EEElPlEEJSA_lSB_EEEvDpT0_,@"STO_CUDA_ENTRY STV_DEFAULT"
_ZN6thrust24THRUST_300001_SM_1000_NS8cuda_cub4core6detail13_kernel_agentINS1_15__reduce_by_key9InitAgentIN3cub18CUB_300001_SM_100024ReduceByKeyScanTileStateIilLb1EEElPlEEJSA_lSB_EEEvDpT0_:
.text._ZN6thrust24THRUST_300001_SM_1000_NS8cuda_cub4core6detail13_kernel_agentINS1_15__reduce_by_key9InitAgentIN3cub18CUB_300001_SM_100024ReduceByKeyScanTileStateIilLb1EEElPlEEJSA_lSB_EEEvDpT0_:
[----:B------:R-:W-:Y:S01]  /*0000*/  LDC R1, c[0x0][0x37c] ;  /* 0x0000df00ff017b82 */ /* 0x000fe20000000800 */
[----:B------:R-:W0:Y:S07]  /*0010*/  S2R R0, SR_TID.X ;  /* 0x0000000000007919 */ /* 0x000e2e0000002100 */
[----:B------:R-:W1:Y:S01]  /*0020*/  S2UR UR6, SR_CTAID.X ;  /* 0x00000000000679c3 */ /* 0x000e620000002500 */
[----:B------:R-:W2:Y:S01]  /*0030*/  LDCU UR4, c[0x0][0x388] ;  /* 0x00007100ff0477ac */ /* 0x000ea20008000800 */
[----:B------:R-:W-:-:S06]  /*0040*/  CS2R R10, SRZ ;  /* 0x00000000000a7805 */ /* 0x000fcc000001ff00 */
[----:B------:R-:W1:Y:S01]  /*0050*/  LDC R7, c[0x0][0x360] ;  /* 0x0000d800ff077b82 */ /* 0x000e620000000800 */
[C---:B0-----:R-:W-:Y:S01]  /*0060*/  ISETP.GT.U32.AND P0, PT, R0.reuse, 0x1f, PT ;  /* 0x0000001f0000780c */ /* 0x041fe20003f04070 */
[----:B-1----:R-:W-:Y:S01]  /*0070*/  IMAD R7, R7, UR6, R0 ;  /* 0x0000000607077c24 */ /* 0x002fe2000f8e0200 */
[----:B------:R-:W-:Y:S02]  /*0080*/  LOP3.LUT P2, RZ, R0, UR6, RZ, 0xfc, !PT ;  /* 0x0000000600ff7c12 */ /* 0x000fe4000f84fcff */
[----:B------:R-:W-:Y:S02]  /*0090*/  ISETP.NE.OR P0, PT, RZ, UR6, P0 ;  /* 0x00000006ff007c0c */ /* 0x000fe40008705670 */
[----:B--2---:R-:W-:Y:S01]  /*00a0*/  ISETP.GE.AND P1, PT, R7, UR4, PT ;  /* 0x0000000407007c0c */ /* 0x004fe2000bf26270 */
[----:B------:R-:W0:Y:S10]  /*00b0*/  LDCU.64 UR4, c[0x0][0x358] ;  /* 0x00006b00ff0477ac */ /* 0x000e340008000a00 */
[----:B------:R-:W1:Y:S02]  /*00c0*/  @!P0 LDC.64 R4, c[0x0][0x380] ;  /* 0x0000e000ff048b82 */ /* 0x000e640000000a00 */
[----:B------:R-:W-:-:S02]  /*00d0*/  @!P1 IMAD.MOV.U32 R8, RZ, RZ, 0x0 ;  /* 0x00000000ff089424 */ /* 0x000fc400078e00ff */
[----:B------:R-:W-:-:S04]  /*00e0*/  @!P1 IMAD.MOV.U32 R9, RZ, RZ, 0x63 ;  /* 0x00000063ff099424 */ /* 0x000fc800078e00ff */
[----:B------:R-:W2:Y:S01]  /*00f0*/  @!P1 LDC.64 R2, c[0x0][0x380] ;  /* 0x0000e000ff029b82 */ /* 0x000ea20000000a00 */
[----:B-1----:R-:W-:-:S04]  /*0100*/  @!P0 IMAD.WIDE.U32 R4, R0, 0x10, R4 ;  /* 0x0000001000048825 */ /* 0x002fc800078e0004 */
[----:B--2---:R-:W-:-:S05]  /*0110*/  @!P1 IMAD.WIDE R2, R7, 0x10, R2 ;  /* 0x0000001007029825 */ /* 0x004fca00078e0202 */
[----:B0-----:R0:W-:Y:S04]  /*0120*/  @!P1 STG.E.128 desc[UR4][R2.64+0x200], R8 ;  /* 0x0002000802009986 */ /* 0x0011e8000c101d04 */
[----:B------:R0:W-:Y:S01]  /*0130*/  @!P0 STG.E.128 desc[UR4][R4.64], RZ ;  /* 0x000000ff04008986 */ /* 0x0001e2000c101d04 */
[----:B------:R-:W-:Y:S05]  /*0140*/  @P2 EXIT ;  /* 0x000000000000294d */ /* 0x000fea0003800000 */
[----:B0-----:R-:W0:Y:S02]  /*0150*/  LDC.64 R2, c[0x0][0x390] ;  /* 0x0000e400ff027b82 */ /* 0x001e240000000a00 */
[----:B0-----:R-:W-:Y:S01]  /*0160*/  STG.E.64 desc[UR4][R2.64], RZ ;  /* 0x000000ff02007986 */ /* 0x001fe2000c101b04 */
[----:B------:R-:W-:Y:S05]  /*0170*/  EXIT ;  /* 0x000000000000794d */ /* 0x000fea0003800000 */
.L_x_657:
        /* <DEDUP_REMOVED lines=16> */
.L_x_814:


//--------------------- .text._ZN6thrust24THRUST_300001_SM_1000_NS8cuda_cub4core6detail13_kernel_agentINS1_15__reduce_by_key16ReduceByKeyAgentINS0_6detail15normal_iteratorINS0_10device_ptrIiEEEENS0_17constant_iteratorIiNS0_11use_defaultESD_EESB_SB_N4cuda3std3__48equal_toIiEENSH_4plusIiEEPiiEEJSB_SE_SB_SB_SM_N3cub18CUB_300001_SM_100024ReduceByKeyScanTileStateIiiLb1EEESJ_SL_iiEEEvDpT0_ --------------------------
	.section	.text._ZN6thrust24THRUST_300001_SM_1000_NS8cuda_cub4core6detail13_kernel_agentINS1_15__reduce_by_key16ReduceByKeyAgentINS0_6detail15normal_iteratorINS0_10device_ptrIiEEEENS0_17constant_iteratorIiNS0_11use_defaultESD_EESB_SB_N4cuda3std3__48equal_toIiEENSH_4plusIiEEPiiEEJSB_SE_SB_SB_SM_N3cub18CUB_300001_SM_100024ReduceByKeyScanTileStateIiiLb1EEESJ_SL_iiEEEvDpT0_,"ax",@progbits
	.align	128
        .global         _ZN6thrust24THRUST_300001_SM_1000_NS8cuda_cub4core6detail13_kernel_agentINS1_15__reduce_by_key16ReduceByKeyAgentINS0_6detail15normal_iteratorINS0_10device_ptrIiEEEENS0_17constant_iteratorIiNS0_11use_defaultESD_EESB_SB_N4cuda3std3__48equal_toIiEENSH_4plusIiEEPiiEEJSB_SE_SB_SB_SM_N3cub18CUB_300001_SM_100024ReduceByKeyScanTileStateIiiLb1EEESJ_SL_iiEEEvDpT0_
        .type           _ZN6thrust24THRUST_300001_SM_1000_NS8cuda_cub4core6detail13_kernel_agentINS1_15__reduce_by_key16ReduceByKeyAgentINS0_6detail15normal_iteratorINS0_10device_ptrIiEEEENS0_17constant_iteratorIiNS0_11use_defaultESD_EESB_SB_N4cuda3std3__48equal_toIiEENSH_4plusIiEEPiiEEJSB_SE_SB_SB_SM_N3cub18CUB_300001_SM_100024ReduceByKeyScanTileStateIiiLb1EEESJ_SL_iiEEEvDpT0_,@function
        .size           _ZN6thrust24THRUST_300001_SM_1000_NS8cuda_cub4core6detail13_kernel_agentINS1_15__reduce_by_key16ReduceByKeyAgentINS0_6detail15normal_iteratorINS0_10device_ptrIiEEEENS0_17constant_iteratorIiNS0_11use_defaultESD_EESB_SB_N4cuda3std3__48equal_toIiEENSH_4plusIiEEPiiEEJSB_SE_SB_SB_SM_N3cub18CUB_300001_SM_100024ReduceByKeyScanTileStateIiiLb1EEESJ_SL_iiEEEvDpT0_,(.L_x_815 - _ZN6thrust24THRUST_300001_SM_1000_NS8cuda_cub4core6detail13_kernel_agentINS1_15__reduce_by_key16ReduceByKeyAgentINS0_6detail15normal_iteratorINS0_10device_ptrIiEEEENS0_17constant_iteratorIiNS0_11use_defaultESD_EESB_SB_N4cuda3std3__48equal_toIiEENSH_4plusIiEEPiiEEJSB_SE_SB_SB_SM_N3cub18CUB_300001_SM_100024ReduceByKeyScanTileStateIiiLb1EEESJ_SL_iiEEEvDpT0_)
        .other          _ZN6thrust24THRUST_300001_SM_1000_NS8cuda_cub4core6detail13_kernel_agentINS1_15__reduce_by_key16ReduceByKeyAgentINS0_6detail15normal_iteratorINS0_10device_ptrIiEEEENS0_17constant_iteratorIiNS0_11use_defaultESD_EESB_SB_N4cuda3std3__48equal_toIiEENSH_4plusIiEEPiiEEJSB_SE_SB_SB_SM_N3cub18CUB_300001_SM_100024ReduceByKeyScanTileStateIiiLb1EEESJ_SL_iiEEEvDpT0_,@"STO_CUDA_ENTRY STV_DEFAULT"
_ZN6thrust24THRUST_300001_SM_1000_NS8cuda_cub4core6detail13_kernel_agentINS1_15__reduce_by_key16ReduceByKeyAgentINS0_6detail15normal_iteratorINS0_10device_ptrIiEEEENS0_17constant_iteratorIiNS0_11use_defaultESD_EESB_SB_N4cuda3std3__48equal_toIiEENSH_4plusIiEEPiiEEJSB_SE_SB_SB_SM_N3cub18CUB_300001_SM_100024ReduceByKeyScanTileStateIiiLb1EEESJ_SL_iiEEEvDpT0_:
.text._ZN6thrust24THRUST_300001_SM_1000_NS8cuda_cub4core6detail13_kernel_agentINS1_15__reduce_by_key16ReduceByKeyAgentINS0_6detail15normal_iteratorINS0_10device_ptrIiEEEENS0_17constant_iteratorIiNS0_11use_defaultESD_EESB_SB_N4cuda3std3__48equal_toIiEENSH_4plusIiEEPiiEEJSB_SE_SB_SB_SM_N3cub18CUB_300001_SM_100024ReduceByKeyScanTileStateIiiLb1EEESJ_SL_iiEEEvDpT0_:
[----:B------:R-:W-:Y:S08]  /*0000*/  LDC R1, c[0x0][0x37c] ;  /* 0x0000df00ff017b82 */ /* 0x000ff00000000800 */
[----:B------:R-:W0:Y:S01]  /*0010*/  S2UR UR8, SR_CTAID.X ;  /* 0x00000000000879c3 */ /* 0x000e220000002500 */
[----:B------:R-:W1:Y:S01]  /*0020*/  LDCU UR7, c[0x0][0x3bc] ;  /* 0x00007780ff0777ac */ /* 0x000e620008000800 */
[----:B------:R-:W2:Y:S01]  /*0030*/  LDCU.64 UR10, c[0x0][0x358] ;  /* 0x00006b00ff0a77ac */ /* 0x000ea20008000a00 */
[----:B0-----:R-:W-:-:S04]  /*0040*/  UIMAD UR6, UR8, 0x900, URZ ;  /* 0x00000900080678a4 */ /* 0x001fc8000f8e02ff */
[----:B-1----:R-:W-:-:S04]  /*0050*/  UIADD3 UR7, UPT, UPT, -UR6, UR7, URZ ;  /* 0x0000000706077290 */ /* 0x002fc8000fffe1ff */
[----:B------:R-:W-:-:S09]  /*0060*/  UISETP.GE.AND UP0, UPT, UR7, 0x901, UPT ;  /* 0x000009010700788c */ /* 0x000fd2000bf06270 */
[----:B--2---:R-:W-:Y:S05]  /*0070*/  BRA.U !UP0, `(.L_x_658) ;  /* 0x00000051085c7547 */ /* 0x004fea000b800000 */
[----:B------:R-:W-:-:S09]  /*0080*/  UISETP.NE.AND UP0, UPT, UR8, URZ, UPT ;  /* 0x000000ff0800728c */ /* 0x000fd2000bf05270 */
[----:B------:R-:W-:Y:S05]  /*0090*/  BRA.U UP0, `(.L_x_659) ;  /* 0x0000002100787547 */ /* 0x000fea000b800000 */
[----:B------:R-:W0:Y:S01]  /*00a0*/  S2R R16, SR_TID.X ;  /* 0x0000000000107919 */ /* 0x000e220000002100 */
[----:B------:R-:W1:Y:S08]  /*00b0*/  LDC.64 R2, c[0x0][0x380] ;  /* 0x0000e000ff027b82 */ /* 0x000e700000000a00 */
[----:B------:R-:W2:Y:S01]  /*00c0*/  S2UR UR5, SR_CgaCtaId ;  /* 0x00000000000579c3 */ /* 0x000ea20000008800 */
[----:B------:R-:W-:-:S07]  /*00d0*/  UMOV UR4, 0x400 ;  /* 0x0000040000047882 */ /* 0x000fce0000000000 */
[----:B------:R-:W3:Y:S01]  /*00e0*/  LDC R15, c[0x0][0x390] ;  /* 0x0000e400ff0f7b82 */ /* 0x000ee20000000800 */
[C---:B0-----:R-:W-:Y:S02]  /*00f0*/  LOP3.LUT R0, R16.reuse, 0x1f, RZ, 0xc0, !PT ;  /* 0x0000001f10007812 */ /* 0x041fe400078ec0ff */
[----:B------:R-:W-:-:S03]  /*0100*/  LOP3.LUT R4, R16, 0x3e0, RZ, 0xc0, !PT ;  /* 0x000003e010047812 */ /* 0x000fc600078ec0ff */
[----:B------:R-:W-:-:S04]  /*0110*/  VIADD R5, R0, UR6 ;  /* 0x0000000600057c36 */ /* 0x000fc80008000000 */
[----:B------:R-:W-:-:S04]  /*0120*/  IMAD R5, R4, 0x9, R5 ;  /* 0x0000000904057824 */ /* 0x000fc800078e0205 */
[----:B-1----:R-:W-:-:S05]  /*0130*/  IMAD.WIDE.U32 R2, R5, 0x4, R2 ;  /* 0x0000000405027825 */ /* 0x002fca00078e0002 */
[----:B------:R-:W4:Y:S04]  /*0140*/  LDG.E.CONSTANT R0, desc[UR10][R2.64] ;  /* 0x0000000a02007981 */ /* 0x000f28000c1e9900 */
[----:B------:R-:W5:Y:S04]  /*0150*/  LDG.E.CONSTANT R4, desc[UR10][R2.64+0x80] ;  /* 0x0000800a02047981 */ /* 0x000f68000c1e9900 */
[----:B------:R-:W3:Y:S04]  /*0160*/  LDG.E.CONSTANT R6, desc[UR10][R2.64+0x100] ;  /* 0x0001000a02067981 */ /* 0x000ee8000c1e9900 */
[----:B------:R-:W3:Y:S04]  /*0170*/  LDG.E.CONSTANT R7, desc[UR10][R2.64+0x180] ;  /* 0x0001800a02077981 */ /* 0x000ee8000c1e9900 */
[----:B------:R-:W3:Y:S04]  /*0180*/  LDG.E.CONSTANT R9, desc[UR10][R2.64+0x200] ;  /* 0x0002000a02097981 */ /* 0x000ee8000c1e9900 */
[----:B------:R-:W3:Y:S04]  /*0190*/  LDG.E.CONSTANT R10, desc[UR10][R2.64+0x280] ;  /* 0x0002800a020a7981 */ /* 0x000ee8000c1e9900 */
[----:B------:R-:W3:Y:S04]  /*01a0*/  LDG.E.CONSTANT R11, desc[UR10][R2.64+0x300] ;  /* 0x0003000a020b7981 */ /* 0x000ee8000c1e9900 */
[----:B------:R-:W3:Y:S04]  /*01b0*/  LDG.E.CONSTANT R12, desc[UR10][R2.64+0x380] ;  /* 0x0003800a020c7981 */ /* 0x000ee8000c1e9900 */
[----:B------:R0:W3:Y:S01]  /*01c0*/  LDG.E.CONSTANT R13, desc[UR10][R2.64+0x400] ;  /* 0x0004000a020d7981 */ /* 0x0000e2000c1e9900 */
[----:B------:R-:W-:Y:S01]  /*01d0*/  SHF.R.U32.HI R8, RZ, 0x5, R16 ;  /* 0x00000005ff087819 */ /* 0x000fe20000011610 */
[----:B--2---:R-:W-:Y:S01]  /*01e0*/  ULEA UR4, UR5, UR4, 0x18 ;  /* 0x0000000405047291 */ /* 0x004fe2000f8ec0ff */
[----:B------:R-:W-:Y:S01]  /*01f0*/  ISETP.NE.AND P1, PT, R16, RZ, PT ;  /* 0x000000ff1000720c */ /* 0x000fe20003f25270 */
[----:B------:R-:W1:Y:S02]  /*0200*/  S2R R5, SR_LANEID ;  /* 0x0000000000057919 */ /* 0x000e640000000000 */
[----:B-1----:R-:W-:-:S05]  /*0210*/  IMAD R14, R8, 0x120, R5 ;  /* 0x00000120080e7824 */ /* 0x002fca00078e0205 */
[----:B------:R-:W-:-:S05]  /*0220*/  LEA R14, R14, UR4, 0x2 ;  /* 0x000000040e0e7c11 */ /* 0x000fca000f8e10ff */
[----:B0-----:R-:W-:Y:S01]  /*0230*/  IMAD R2, R5, 0x20, R14 ;  /* 0x0000002005027824 */ /* 0x001fe200078e020e */
[----:B----4-:R0:W-:Y:S04]  /*0240*/  STS [R14], R0 ;  /* 0x000000000e007388 */ /* 0x0101e80000000800 */
[----:B-----5:R-:W-:Y:S04]  /*0250*/  STS [R14+0x80], R4 ;  /* 0x000080040e007388 */ /* 0x020fe80000000800 */
[----:B---3--:R-:W-:Y:S01]  /*0260*/  STS [R14+0x100], R6 ;  /* 0x000100060e007388 */ /* 0x008fe20000000800 */
[----:B0-----:R-:W-:-:S03]  /*0270*/  IMAD.MOV.U32 R0, RZ, RZ, RZ ;  /* 0x000000ffff007224 */ /* 0x001fc600078e00ff */
[----:B------:R-:W-:Y:S04]  /*0280*/  STS [R14+0x180], R7 ;  /* 0x000180070e007388 */ /* 0x000fe80000000800 */
[----:B------:R-:W-:Y:S04]  /*0290*/  STS [R14+0x200], R9 ;  /* 0x000200090e007388 */ /* 0x000fe80000000800 */
[----:B------:R0:W-:Y:S04]  /*02a0*/  STS [R14+0x280], R10 ;  /* 0x0002800a0e007388 */ /* 0x0001e80000000800 */
[----:B------:R-:W-:Y:S04]  /*02b0*/  STS [R14+0x300], R11 ;  /* 0x0003000b0e007388 */ /* 0x000fe80000000800 */
[----:B------:R-:W-:Y:S01]  /*02c0*/  STS [R14+0x380], R12 ;  /* 0x0003800c0e007388 */ /* 0x000fe20000000800 */
[----:B0-----:R-:W-:-:S03]  /*02d0*/  LEA R10, R16, UR4, 0x2 ;  /* 0x00000004100a7c11 */ /* 0x001fc6000f8e10ff */
[----:B------:R-:W-:Y:S01]  /*02e0*/  STS [R14+0x400], R13 ;  /* 0x0004000d0e007388 */ /* 0x000fe20000000800 */
[----:B------:R-:W-:-:S03]  /*02f0*/  NOP ;  /* 0x0000000000007918 */ /* 0x000fc60000000000 */
[----:B------:R-:W-:Y:S04]  /*0300*/  LDS R3, [R2+0x20] ;  /* 0x0000200002037984 */ /* 0x000fe80000000800 */
[----:B------:R-:W-:Y:S04]  /*0310*/  LDS R4, [R2] ;  /* 0x0000000002047984 */ /* 0x000fe80000000800 */
[----:B------:R-:W0:Y:S04]  /*0320*/  LDS R6, [R2+0x4] ;  /* 0x0000040002067984 */ /* 0x000e280000000800 */
[----:B------:R-:W1:Y:S04]  /*0330*/  LDS R28, [R2+0x8] ;  /* 0x00000800021c7984 */ /* 0x000e680000000800 */
[----:B------:R-:W2:Y:S04]  /*0340*/  LDS R30, [R2+0xc] ;  /* 0x00000c00021e7984 */ /* 0x000ea80000000800 */
[----:B------:R-:W-:Y:S04]  /*0350*/  LDS R32, [R2+0x10] ;  /* 0x0000100002207984 */ /* 0x000fe80000000800 */
[----:B------:R-:W-:Y:S04]  /*0360*/  LDS R34, [R2+0x14] ;  /* 0x0000140002227984 */ /* 0x000fe80000000800 */
[----:B------:R-:W3:Y:S04]  /*0370*/  LDS R36, [R2+0x18] ;  /* 0x0000180002247984 */ /* 0x000ee80000000800 */
[----:B------:R-:W4:Y:S01]  /*0380*/  LDS R38, [R2+0x1c] ;  /* 0x00001c0002267984 */ /* 0x000f220000000800 */
[----:B------:R-:W-:Y:S01]  /*0390*/  BAR.SYNC.DEFER_BLOCKING 0x0 ;  /* 0x0000000000007b1d */ /* 0x000fe20000010000 */
[----:B0-----:R-:W-:-:S02]  /*03a0*/  ISETP.NE.AND P3, PT, R4, R6, PT ;  /* 0x000000060400720c */ /* 0x001fc40003f65270 */
[----:B-1----:R-:W-:Y:S02]  /*03b0*/  ISETP.NE.AND P2, PT, R6, R28, PT ;  /* 0x0000001c0600720c */ /* 0x002fe40003f45270 */
[----:B--2---:R-:W-:Y:S01]  /*03c0*/  ISETP.NE.AND P6, PT, R28, R30, PT ;  /* 0x0000001e1c00720c */ /* 0x004fe20003fc5270 */
[----:B------:R-:W-:Y:S03]  /*03d0*/  STS [R14], R15 ;  /* 0x0000000f0e007388 */ /* 0x000fe60000000800 */
[----:B------:R-:W-:Y:S01]  /*03e0*/  P2R R45, PR, RZ, 0x40 ;  /* 0x00000040ff2d7803 */ /* 0x000fe20000000000 */
[----:B------:R-:W-:Y:S04]  /*03f0*/  STS [R14+0x80], R15 ;  /* 0x0000800f0e007388 */ /* 0x000fe80000000800 */
[----:B------:R-:W-:Y:S01]  /*0400*/  STS [R14+0x100], R15 ;  /* 0x0001000f0e007388 */ /* 0x000fe20000000800 */
[----:B---3--:R-:W-:-:S03]  /*0410*/  ISETP.NE.AND P5, PT, R34, R36, PT ;  /* 0x000000242200720c */ /* 0x008fc60003fa5270 */
[----:B------:R-:W-:Y:S01]  /*0420*/  STS [R14+0x180], R15 ;  /* 0x0001800f0e007388 */ /* 0x000fe20000000800 */
[----:B----4-:R-:W-:-:S03]  /*0430*/  ISETP.NE.AND P4, PT, R36, R38, PT ;  /* 0x000000262400720c */ /* 0x010fc60003f85270 */
[----:B------:R-:W-:Y:S04]  /*0440*/  STS [R14+0x200], R15 ;  /* 0x0002000f0e007388 */ /* 0x000fe80000000800 */
[----:B------:R-:W-:Y:S04]  /*0450*/  STS [R14+0x280], R15 ;  /* 0x0002800f0e007388 */ /* 0x000fe80000000800 */
[----:B------:R-:W-:Y:S04]  /*0460*/  STS [R14+0x300], R15 ;  /* 0x0003000f0e007388 */ /* 0x000fe80000000800 */
[----:B------:R-:W-:Y:S04]  /*0470*/  STS [R14+0x380], R15 ;  /* 0x0003800f0e007388 */ /* 0x000fe80000000800 */
[----:B------:R-:W-:Y:S01]  /*0480*/  STS [R14+0x400], R15 ;  /* 0x0004000f0e007388 */ /* 0x000fe20000000800 */
[----:B------:R-:W-:-:S03]  /*0490*/  NOP ;  /* 0x0000000000007918 */ /* 0x000fc60000000000 */
[----:B------:R-:W0:Y:S04]  /*04a0*/  LDS R47, [R2] ;  /* 0x00000000022f7984 */ /* 0x000e280000000800 */
[----:B------:R-:W1:Y:S04]  /*04b0*/  LDS R7, [R2+0x4] ;  /* 0x0000040002077984 */ /* 0x000e680000000800 */
[----:B------:R-:W2:Y:S04]  /*04c0*/  LDS R29, [R2+0x8] ;  /* 0x00000800021d7984 */ /* 0x000ea80000000800 */
[----:B------:R-:W3:Y:S04]  /*04d0*/  LDS R31, [R2+0xc] ;  /* 0x00000c00021f7984 */ /* 0x000ee80000000800 */
[----:B------:R-:W-:Y:S04]  /*04e0*/  LDS R33, [R2+0x10] ;  /* 0x0000100002217984 */ /* 0x000fe80000000800 */
[----:B------:R-:W-:Y:S04]  /*04f0*/  LDS R35, [R2+0x14] ;  /* 0x0000140002237984 */ /* 0x000fe80000000800 */
[----:B------:R-:W-:Y:S04]  /*0500*/  LDS R37, [R2+0x18] ;  /* 0x0000180002257984 */ /* 0x000fe80000000800 */
[----:B------:R-:W-:Y:S04]  /*0510*/  LDS R44, [R2+0x1c] ;  /* 0x00001c00022c7984 */ /* 0x000fe80000000800 */
[----:B------:R0:W-:Y:S01]  /*0520*/  LDS R9, [R2+0x20] ;  /* 0x0000200002097984 */ /* 0x0001e20000000800 */
[----:B------:R-:W-:Y:S01]  /*0530*/  BAR.SYNC.DEFER_BLOCKING 0x0 ;  /* 0x0000000000007b1d */ /* 0x000fe20000010000 */
[----:B0-----:R-:W-:-:S05]  /*0540*/  SEL R2, R47, RZ, !P3 ;  /* 0x000000ff2f027207 */ /* 0x001fca0005800000 */
[----:B-1----:R-:W-:-:S05]  /*0550*/  IMAD.IADD R12, R7, 0x1, R2 ;  /* 0x00000001070c7824 */ /* 0x002fca00078e0202 */
[----:B------:R-:W-:-:S05]  /*0560*/  SEL R12, R12, RZ, !P2 ;  /* 0x000000ff0c0c7207 */ /* 0x000fca0005000000 */
[----:B--2---:R-:W-:Y:S01]  /*0570*/  IMAD.IADD R12, R29, 0x1, R12 ;  /* 0x000000011d0c7824 */ /* 0x004fe200078e020c */
[----:B------:R-:W-:Y:S04]  /*0580*/  STS [R10+0x47c], R3 ;  /* 0x00047c030a007388 */ /* 0x000fe80000000800 */
[----:B------:R-:W-:Y:S01]  /*0590*/  SEL R12, R12, RZ, !P6 ;  /* 0x000000ff0c0c7207 */ /* 0x000fe20007000000 */
[----:B------:R-:W-:Y:S04]  /*05a0*/  BAR.SYNC.DEFER_BLOCKING 0x0 ;  /* 0x0000000000007b1d */ /* 0x000fe80000010000 */
[----:B---3--:R-:W-:-:S02]  /*05b0*/  IMAD.IADD R12, R31, 0x1, R12 ;  /* 0x000000011f0c7824 */ /* 0x008fc400078e020c */
[----:B------:R-:W0:Y:S02]  /*05c0*/  @P1 LDS R40, [R10+0x478] ;  /* 0x000478000a281984 */ /* 0x000e240000000800 */
[----:B0-----:R-:W-:-:S04]  /*05d0*/  @P1 ISETP.NE.AND P0, PT, R40, R4, PT ;  /* 0x000000042800120c */ /* 0x001fc80003f05270 */
[----:B------:R-:W-:Y:S02]  /*05e0*/  @P1 SEL R0, RZ, 0x1, !P0 ;  /* 0x00000001ff001807 */ /* 0x000fe40004000000 */
[----:B------:R-:W-:Y:S02]  /*05f0*/  ISETP.NE.AND P1, PT, R32, R34, PT ;  /* 0x000000222000720c */ /* 0x000fe40003f25270 */
[----:B------:R-:W-:Y:S01]  /*0600*/  ISETP.NE.AND P0, PT, R38, R3, PT ;  /* 0x000000032600720c */ /* 0x000fe20003f05270 */
[----:B------:R-:W-:Y:S01]  /*0610*/  VIADD R11, R0, 0x1 ;  /* 0x00000001000b7836 */ /* 0x000fe20000000000 */
[----:B------:R-:W-:Y:S01]  /*0620*/  P2R R46, PR, RZ, 0x2 ;  /* 0x00000002ff2e7803 */ /* 0x000fe20000000000 */
[----:B------:R-:W-:-:S04]  /*0630*/  @!P3 IMAD.MOV R11, RZ, RZ, R0 ;  /* 0x000000ffff0bb224 */ /* 0x000fc800078e0200 */
[----:B------:R-:W-:Y:S02]  /*0640*/  VIADD R2, R11, 0x1 ;  /* 0x000000010b027836 */ /* 0x000fe40000000000 */
[----:B------:R-:W-:Y:S01]  /*0650*/  @!P2 IMAD.MOV R2, RZ, RZ, R11 ;  /* 0x000000ffff02a224 */ /* 0x000fe200078e020b */
[----:B------:R-:W-:-:S03]  /*0660*/  ISETP.NE.AND P2, PT, R30, R32, PT ;  /* 0x000000201e00720c */ /* 0x000fc60003f45270 */
[----:B------:R-:W-:Y:S01]  /*0670*/  VIADD R39, R2, 0x1 ;  /* 0x0000000102277836 */ /* 0x000fe20000000000 */
[----:B------:R-:W-:Y:S01]  /*0680*/  SEL R12, R12, RZ, !P2 ;  /* 0x000000ff0c0c7207 */ /* 0x000fe20005000000 */
[----:B------:R-:W-:Y:S01]  /*0690*/  @!P6 IMAD.MOV R39, RZ, RZ, R2 ;  /* 0x000000ffff27e224 */ /* 0x000fe200078e0202 */
[----:B------:R-:W-:-:S03]  /*06a0*/  P2R R26, PR, RZ, 0x4 ;  /* 0x00000004ff1a7803 */ /* 0x000fc60000000000 */
[----:B------:R-:W-:Y:S02]  /*06b0*/  IMAD.IADD R12, R33, 0x1, R12 ;  /* 0x00000001210c7824 */ /* 0x000fe400078e020c */
[----:B------:R-:W-:Y:S02]  /*06c0*/  VIADD R10, R39, 0x1 ;  /* 0x00000001270a7836 */ /* 0x000fe40000000000 */
[----:B------:R-:W-:Y:S01]  /*06d0*/  @!P2 IMAD.MOV R10, RZ, RZ, R39 ;  /* 0x000000ffff0aa224 */ /* 0x000fe200078e0227 */
[----:B------:R-:W-:-:S03]  /*06e0*/  SEL R12, R12, RZ, !P1 ;  /* 0x000000ff0c0c7207 */ /* 0x000fc60004800000 */
[----:B------:R-:W-:Y:S02]  /*06f0*/  VIADD R11, R10, 0x1 ;  /* 0x000000010a0b7836 */ /* 0x000fe40000000000 */
[----:B------:R-:W-:Y:S02]  /*0700*/  IMAD.IADD R12, R35, 0x1, R12 ;  /* 0x00000001230c7824 */ /* 0x000fe400078e020c */
[----:B------:R-:W-:Y:S01]  /*0710*/  @!P1 IMAD.MOV R11, RZ, RZ, R10 ;  /* 0x000000ffff0b9224 */ /* 0x000fe200078e020a */
[----:B------:R-:W-:Y:S02]  /*0720*/  ISETP.NE.AND P1, PT, R6, R28, PT ;  /* 0x0000001c0600720c */ /* 0x000fe40003f25270 */
[----:B------:R-:W-:Y:S01]  /*0730*/  SEL R12, R12, RZ, !P5 ;  /* 0x000000ff0c0c7207 */ /* 0x000fe20006800000 */
[----:B------:R-:W-:Y:S02]  /*0740*/  VIADD R42, R11, 0x1 ;  /* 0x000000010b2a7836 */ /* 0x000fe40000000000 */
[----:B------:R-:W-:-:S02]  /*0750*/  @!P5 IMAD.MOV R42, RZ, RZ, R11 ;  /* 0x000000ffff2ad224 */ /* 0x000fc400078e020b */
[----:B------:R-:W-:Y:S02]  /*0760*/  IMAD.IADD R12, R37, 0x1, R12 ;  /* 0x00000001250c7824 */ /* 0x000fe400078e020c */
[----:B------:R-:W-:Y:S02]  /*0770*/  VIADD R43, R42, 0x1 ;  /* 0x000000012a2b7836 */ /* 0x000fe40000000000 */
[----:B------:R-:W-:Y:S01]  /*0780*/  @!P4 IMAD.MOV R43, RZ, RZ, R42 ;  /* 0x000000ffff2bc224 */ /* 0x000fe200078e022a */
[----:B------:R-:W-:-:S03]  /*0790*/  SEL R11, R12, RZ, !P4 ;  /* 0x000000ff0c0b7207 */ /* 0x000fc60006000000 */
[----:B------:R-:W-:Y:S02]  /*07a0*/  VIADD R10, R43, 0x1 ;  /* 0x000000012b0a7836 */ /* 0x000fe40000000000 */
[----:B------:R-:W-:Y:S02]  /*07b0*/  IMAD.IADD R11, R44, 0x1, R11 ;  /* 0x000000012c0b7824 */ /* 0x000fe400078e020b */
[----:B------:R-:W-:-:S03]  /*07c0*/  @!P0 IMAD.MOV R10, RZ, RZ, R43 ;  /* 0x000000ffff0a8224 */ /* 0x000fc600078e022b */
[----:B------:R-:W-:Y:S02]  /*07d0*/  SEL R12, R11, RZ, !P0 ;  /* 0x000000ff0b0c7207 */ /* 0x000fe40004000000 */
[----:B------:R-:W-:-:S03]  /*07e0*/  ISETP.NE.AND P0, PT, R10, RZ, PT ;  /* 0x000000ff0a00720c */ /* 0x000fc60003f05270 */
[----:B------:R-:W-:-:S05]  /*07f0*/  IMAD.IADD R9, R9, 0x1, R12 ;  /* 0x0000000109097824 */ /* 0x000fca00078e020c */
[----:B------:R-:W0:Y:S02]  /*0800*/  SHFL.UP PT, R11, R9, 0x1, RZ ;  /* 0x04200000090b7989 */ /* 0x000e2400000e00ff */
[----:B0-----:R-:W-:Y:S02]  /*0810*/  SEL R12, R11, RZ, !P0 ;  /* 0x000000ff0b0c7207 */ /* 0x001fe40004000000 */
[----:B------:R-:W0:Y:S01]  /*0820*/  SHFL.UP PT, R11, R10, 0x1, RZ ;  /* 0x042000000a0b7989 */ /* 0x000e2200000e00ff */
[----:B------:R-:W-:-:S04]  /*0830*/  ISETP.GE.AND P0, PT, R5, 0x1, PT ;  /* 0x000000010500780c */ /* 0x000fc80003f06270 */
[----:B------:R-:W-:-:S05]  /*0840*/  SEL R12, R12, RZ, P0 ;  /* 0x000000ff0c0c7207 */ /* 0x000fca0000000000 */
[----:B------:R-:W-:-:S05]  /*0850*/  IMAD.IADD R12, R9, 0x1, R12 ;  /* 0x00000001090c7824 */ /* 0x000fca00078e020c */
[----:B------:R-:W1:Y:S01]  /*0860*/  SHFL.UP PT, R13, R12, 0x2, RZ ;  /* 0x044000000c0d7989 */ /* 0x000e6200000e00ff */
[----:B0-----:R-:W-:-:S05]  /*0870*/  SEL R11, R11, RZ, P0 ;  /* 0x000000ff0b0b7207 */ /* 0x001fca0000000000 */
[----:B------:R-:W-:-:S05]  /*0880*/  IMAD.IADD R11, R11, 0x1, R10 ;  /* 0x000000010b0b7824 */ /* 0x000fca00078e020a */
[----:B------:R-:W0:Y:S01]  /*0890*/  SHFL.UP PT, R9, R11, 0x2, RZ ;  /* 0x044000000b097989 */ /* 0x000e2200000e00ff */
[----:B------:R-:W-:-:S04]  /*08a0*/  ISETP.NE.AND P0, PT, R11, RZ, PT ;  /* 0x000000ff0b00720c */ /* 0x000fc80003f05270 */
[----:B-1----:R-:W-:Y:S02]  /*08b0*/  SEL R13, R13, RZ, !P0 ;  /* 0x000000ff0d0d7207 */ /* 0x002fe40004000000 */
[----:B------:R-:W-:-:S04]  /*08c0*/  ISETP.GE.AND P0, PT, R5, 0x2, PT ;  /* 0x000000020500780c */ /* 0x000fc80003f06270 */
[----:B------:R-:W-:-:S05]  /*08d0*/  SEL R13, R13, RZ, P0 ;  /* 0x000000ff0d0d7207 */ /* 0x000fca0000000000 */
[----:B------:R-:W-:Y:S01]  /*08e0*/  IMAD.IADD R13, R12, 0x1, R13 ;  /* 0x000000010c0d7824 */ /* 0x000fe200078e020d */
[----:B0-----:R-:W-:-:S04]  /*08f0*/  SEL R10, R9, RZ, P0 ;  /* 0x000000ff090a7207 */ /* 0x001fc80000000000 */
[----:B------:R-:W0:Y:S01]  /*0900*/  SHFL.UP PT, R9, R13, 0x4, RZ ;  /* 0x048000000d097989 */ /* 0x000e2200000e00ff */
[----:B------:R-:W-:-:S05]  /*0910*/  IMAD.IADD R10, R11, 0x1, R10 ;  /* 0x000000010b0a7824 */ /* 0x000fca00078e020a */
[----:B------:R-:W-:-:S04]  /*0920*/  ISETP.NE.AND P0, PT, R10, RZ, PT ;  /* 0x000000ff0a00720c */ /* 0x000fc80003f05270 */
        /* <DEDUP_REMOVED lines=8> */
[----:B------:R-:W-:-:S04]  /*09b0*/  ISETP.NE.AND P0, PT, R9, RZ, PT ;  /* 0x000000ff0900720c */ /* 0x000fc80003f05270 */
[----:B-1----:R-:W-:Y:S02]  /*09c0*/  SEL R13, R11, RZ, !P0 ;  /* 0x000000ff0b0d7207 */ /* 0x002fe40004000000 */
[----:B------:R-:W0:Y:S01]  /*09d0*/  SHFL.UP PT, R11, R9, 0x8, RZ ;  /* 0x05000000090b7989 */ /* 0x000e2200000e00ff */
[----:B------:R-:W-:-:S04]  /*09e0*/  ISETP.GE.AND P0, PT, R5, 0x8, PT ;  /* 0x000000080500780c */ /* 0x000fc80003f06270 */
[----:B------:R-:W-:-:S05]  /*09f0*/  SEL R13, R13, RZ, P0 ;  /* 0x000000ff0d0d7207 */ /* 0x000fca0000000000 */
[----:B------:R-:W-:Y:S01]  /*0a00*/  IMAD.IADD R13, R12, 0x1, R13 ;  /* 0x000000010c0d7824 */ /* 0x000fe200078e020d */
[----:B0-----:R-:W-:-:S04]  /*0a10*/  SEL R10, R11, RZ, P0 ;  /* 0x000000ff0b0a7207 */ /* 0x001fc80000000000 */
[----:B------:R-:W0:Y:S01]  /*0a20*/  SHFL.UP PT, R11, R13, 0x10, RZ ;  /* 0x060000000d0b7989 */ /* 0x000e2200000e00ff */
[----:B------:R-:W-:-:S05]  /*0a30*/  IMAD.IADD R14, R9, 0x1, R10 ;  /* 0x00000001090e7824 */ /* 0x000fca00078e020a */
[----:B------:R-:W1:Y:S01]  /*0a40*/  SHFL.UP PT, R10, R14, 0x10, RZ ;  /* 0x060000000e0a7989 */ /* 0x000e6200000e00ff */
[----:B------:R-:W-:-:S04]  /*0a50*/  ISETP.NE.AND P0, PT, R14, RZ, PT ;  /* 0x000000ff0e00720c */ /* 0x000fc80003f05270 */
[----:B0-----:R-:W-:Y:S02]  /*0a60*/  SEL R11, R11, RZ, !P0 ;  /* 0x000000ff0b0b7207 */ /* 0x001fe40004000000 */
[----:B------:R-:W-:-:S04]  /*0a70*/  ISETP.GE.AND P0, PT, R5, 0x10, PT ;  /* 0x000000100500780c */ /* 0x000fc80003f06270 */
[----:B-1----:R-:W-:Y:S02]  /*0a80*/  SEL R9, R10, RZ, P0 ;  /* 0x000000ff0a097207 */ /* 0x002fe40000000000 */
[----:B------:R-:W-:Y:S02]  /*0a90*/  SEL R10, R11, RZ, P0 ;  /* 0x000000ff0b0a7207 */ /* 0x000fe40000000000 */
[----:B------:R-:W-:Y:S01]  /*0aa0*/  ISETP.NE.AND P0, PT, R5, 0x1f, PT ;  /* 0x0000001f0500780c */ /* 0x000fe20003f05270 */
[----:B------:R-:W-:Y:S02]  /*0ab0*/  IMAD.IADD R24, R14, 0x1, R9 ;  /* 0x000000010e187824 */ /* 0x000fe400078e0209 */
[----:B------:R-:W-:-:S10]  /*0ac0*/  IMAD.IADD R25, R13, 0x1, R10 ;  /* 0x000000010d197824 */ /* 0x000fd400078e020a */
[----:B------:R-:W-:-:S05]  /*0ad0*/  @!P0 LEA R17, R8, UR4, 0x3 ;  /* 0x0000000408118c11 */ /* 0x000fca000f8e18ff */
[----:B------:R-:W-:Y:S01]  /*0ae0*/  @!P0 STS.64 [R17], R24 ;  /* 0x0000001811008388 */ /* 0x000fe20000000a00 */
[----:B------:R-:W-:Y:S06]  /*0af0*/  BAR.SYNC.DEFER_BLOCKING 0x0 ;  /* 0x0000000000007b1d */ /* 0x000fec0000010000 */
[----:B------:R-:W-:Y:S04]  /*0b00*/  SHFL.UP PT, R24, R24, 0x1, RZ ;  /* 0x0420000018187989 */ /* 0x000fe800000e00ff */
[----:B------:R-:W0:Y:S04]  /*0b10*/  LDS.128 R8, [UR4] ;  /* 0x00000004ff087984 */ /* 0x000e280008000c00 */
[----:B------:R-:W1:Y:S01]  /*0b20*/  LDS.128 R12, [UR4+0x10] ;  /* 0x00001004ff0c7984 */ /* 0x000e620008000c00 */
[----:B0-----:R-:W-:Y:S01]  /*0b30*/  ISETP.NE.AND P0, PT, R10, RZ, PT ;  /* 0x000000ff0a00720c */ /* 0x001fe20003f05270 */
[----:B------:R-:W-:-:S03]  /*0b40*/  IMAD.IADD R17, R8, 0x1, R10 ;  /* 0x0000000108117824 */ /* 0x000fc600078e020a */
[----:B------:R-:W-:Y:S02]  /*0b50*/  SEL R18, R9, RZ, !P0 ;  /* 0x000000ff09127207 */ /* 0x000fe40004000000 */
[----:B-1----:R-:W-:-:S03]  /*0b60*/  ISETP.NE.AND P0, PT, R12, RZ, PT ;  /* 0x000000ff0c00720c */ /* 0x002fc60003f05270 */
[----:B------:R-:W-:Y:S02]  /*0b70*/  IMAD.IADD R18, R11, 0x1, R18 ;  /* 0x000000010b127824 */ /* 0x000fe400078e0212 */
[----:B------:R-:W-:-:S03]  /*0b80*/  IMAD.MOV.U32 R11, RZ, RZ, R16 ;  /* 0x000000ffff0b7224 */ /* 0x000fc600078e0010 */
[----:B------:R-:W-:Y:S02]  /*0b90*/  SEL R20, R18, RZ, !P0 ;  /* 0x000000ff12147207 */ /* 0x000fe40004000000 */
[----:B------:R-:W-:-:S03]  /*0ba0*/  SHF.R.U32.HI R27, RZ, 0x5, R11 ;  /* 0x00000005ff1b7819 */ /* 0x000fc6000001160b */
[----:B------:R-:W-:Y:S01]  /*0bb0*/  IMAD.IADD R19, R13, 0x1, R20 ;  /* 0x000000010d137824 */ /* 0x000fe200078e0214 */
[----:B------:R-:W-:Y:S01]  /*0bc0*/  ISETP.NE.AND P0, PT, R27, 0x2, PT ;  /* 0x000000021b00780c */ /* 0x000fe20003f05270 */
[----:B------:R-:W-:Y:S01]  /*0bd0*/  IMAD.IADD R13, R17, 0x1, R12 ;  /* 0x00000001110d7824 */ /* 0x000fe200078e020c */
[----:B------:R-:W-:Y:S02]  /*0be0*/  ISETP.NE.AND P6, PT, R27, 0x6, PT ;  /* 0x000000061b00780c */ /* 0x000fe40003fc5270 */
[----:B------:R-:W-:Y:S02]  /*0bf0*/  SEL R16, R17, R8, !P0 ;  /* 0x0000000811107207 */ /* 0x000fe40004000000 */
[----:B------:R-:W-:Y:S02]  /*0c00*/  SEL R48, R18, R9, !P0 ;  /* 0x0000000912307207 */ /* 0x000fe40004000000 */
[C---:B------:R-:W-:Y:S02]  /*0c10*/  ISETP.NE.AND P0, PT, R27.reuse, 0x3, PT ;  /* 0x000000031b00780c */ /* 0x040fe40003f05270 */
[----:B------:R-:W-:-:S02]  /*0c20*/  ISETP.NE.AND P2, PT, R27, 0x7, PT ;  /* 0x000000071b00780c */ /* 0x000fc40003f45270 */
[----:B------:R-:W-:Y:S01]  /*0c30*/  SEL R9, R13, R16, !P0 ;  /* 0x000000100d097207 */ /* 0x000fe20004000000 */
[C---:B------:R-:W-:Y:S01]  /*0c40*/  IMAD.IADD R13, R14.reuse, 0x1, R13 ;  /* 0x000000010e0d7824 */ /* 0x040fe200078e020d */
[----:B------:R-:W-:Y:S02]  /*0c50*/  SEL R48, R19, R48, !P0 ;  /* 0x0000003013307207 */ /* 0x000fe40004000000 */
[----:B------:R-:W-:-:S04]  /*0c60*/  ISETP.NE.AND P0, PT, R14, RZ, PT ;  /* 0x000000ff0e00720c */ /* 0x000fc80003f05270 */
[----:B------:R-:W-:Y:S02]  /*0c70*/  SEL R20, R19, RZ, !P0 ;  /* 0x000000ff13147207 */ /* 0x000fe40004000000 */
[----:B------:R-:W0:Y:S03]  /*0c80*/  LDS.128 R16, [UR4+0x20] ;  /* 0x00002004ff107984 */ /* 0x000e260008000c00 */
[----:B------:R-:W-:Y:S01]  /*0c90*/  IMAD.IADD R15, R15, 0x1, R20 ;  /* 0x000000010f0f7824 */ /* 0x000fe200078e0214 */
[----:B0-----:R-:W-:-:S04]  /*0ca0*/  ISETP.NE.AND P0, PT, R16, RZ, PT ;  /* 0x000000ff1000720c */ /* 0x001fc80003f05270 */
[----:B------:R-:W-:Y:S02]  /*0cb0*/  SEL R20, R15, RZ, !P0 ;  /* 0x000000ff0f147207 */ /* 0x000fe40004000000 */
[----:B------:R-:W-:-:S03]  /*0cc0*/  ISETP.NE.AND P0, PT, R27, 0x4, PT ;  /* 0x000000041b00780c */ /* 0x000fc60003f05270 */
[----:B------:R-:W-:Y:S01]  /*0cd0*/  IMAD.IADD R17, R17, 0x1, R20 ;  /* 0x0000000111117824 */ /* 0x000fe200078e0214 */
[----:B------:R-:W-:Y:S02]  /*0ce0*/  SEL R48, R15, R48, !P0 ;  /* 0x000000300f307207 */ /* 0x000fe40004000000 */
[C---:B------:R-:W-:Y:S01]  /*0cf0*/  SEL R22, R13.reuse, R9, !P0 ;  /* 0x000000090d167207 */ /* 0x040fe20004000000 */
[----:B------:R-:W-:Y:S01]  /*0d00*/  IMAD.IADD R13, R13, 0x1, R16 ;  /* 0x000000010d0d7824 */ /* 0x000fe200078e0210 */
[----:B------:R-:W-:-:S04]  /*0d10*/  ISETP.NE.AND P0, PT, R18, RZ, PT ;  /* 0x000000ff1200720c */ /* 0x000fc80003f05270 */
[----:B------:R-:W-:Y:S02]  /*0d20*/  SEL R20, R17, RZ, !P0 ;  /* 0x000000ff11147207 */ /* 0x000fe40004000000 */
[----:B------:R-:W-:-:S03]  /*0d30*/  ISETP.NE.AND P0, PT, R27, 0x5, PT ;  /* 0x000000051b00780c */ /* 0x000fc60003f05270 */
[----:B------:R-:W-:Y:S01]  /*0d40*/  IMAD.IADD R19, R19, 0x1, R20 ;  /* 0x0000000113137824 */ /* 0x000fe200078e0214 */
[----:B------:R-:W-:Y:S02]  /*0d50*/  SEL R9, R13, R22, !P0 ;  /* 0x000000160d097207 */ /* 0x000fe40004000000 */
[----:B------:R-:W0:Y:S01]  /*0d60*/  LDS.128 R20, [UR4+0x30] ;  /* 0x00003004ff147984 */ /* 0x000e220008000c00 */
[----:B------:R-:W-:-:S04]  /*0d70*/  SEL R48, R17, R48, !P0 ;  /* 0x0000003011307207 */ /* 0x000fc80004000000 */
[----:B------:R-:W-:Y:S02]  /*0d80*/  SEL R48, R19, R48, !P6 ;  /* 0x0000003013307207 */ /* 0x000fe40007000000 */
[----:B0-----:R-:W-:-:S04]  /*0d90*/  ISETP.NE.AND P0, PT, R20, RZ, PT ;  /* 0x000000ff1400720c */ /* 0x001fc80003f05270 */
[----:B------:R-:W-:Y:S02]  /*0da0*/  SEL R50, R19, RZ, !P0 ;  /* 0x000000ff13327207 */ /* 0x000fe40004000000 */
[----:B------:R-:W-:-:S03]  /*0db0*/  ISETP.GE.U32.AND P0, PT, R11, 0x20, PT ;  /* 0x000000200b00780c */ /* 0x000fc60003f06070 */
[----:B------:R-:W-:-:S05]  /*0dc0*/  IMAD.IADD R21, R21, 0x1, R50 ;  /* 0x0000000115157824 */ /* 0x000fca00078e0232 */
[----:B------:R-:W-:Y:S02]  /*0dd0*/  SEL R48, R21, R48, !P2 ;  /* 0x0000003015307207 */ /* 0x000fe40005000000 */
[----:B------:R-:W-:Y:S02]  /*0de0*/  ISETP.NE.AND P2, PT, R5, RZ, PT ;  /* 0x000000ff0500720c */ /* 0x000fe40003f45270 */
[----:B------:R-:W-:Y:S02]  /*0df0*/  SEL R41, R48, RZ, P0 ;  /* 0x000000ff30297207 */ /* 0x000fe40000000000 */
[----:B------:R-:W0:Y:S01]  /*0e00*/  SHFL.UP PT, R48, R25, 0x1, RZ ;  /* 0x0420000019307989 */ /* 0x000e2200000e00ff */
[----:B------:R-:W-:-:S04]  /*0e10*/  ISETP.NE.AND P0, PT, R24, RZ, PT ;  /* 0x000000ff1800720c */ /* 0x000fc80003f05270 */
[----:B------:R-:W-:Y:S02]  /*0e20*/  SEL R15, R41, RZ, !P0 ;  /* 0x000000ff290f7207 */ /* 0x000fe40004000000 */
[----:B------:R-:W-:-:S03]  /*0e30*/  ISETP.NE.AND P0, PT, R0, RZ, PT ;  /* 0x000000ff0000720c */ /* 0x000fc60003f05270 */
[----:B0-----:R-:W-:Y:S02]  /*0e40*/  @P2 IMAD.IADD R41, R48, 0x1, R15 ;  /* 0x0000000130292824 */ /* 0x001fe400078e020f */
[----:B------:R-:W-:Y:S01]  /*0e50*/  IMAD.IADD R15, R18, 0x1, R13 ;  /* 0x00000001120f7824 */ /* 0x000fe200078e020d */
[----:B------:R-:W-:Y:S02]  /*0e60*/  SEL R13, R24, RZ, P2 ;  /* 0x000000ff180d7207 */ /* 0x000fe40001000000 */
[----:B------:R-:W-:Y:S02]  /*0e70*/  SEL R48, R41, RZ, !P0 ;  /* 0x000000ff29307207 */ /* 0x000fe40004000000 */
[----:B------:R-:W-:Y:S02]  /*0e80*/  SEL R9, R15, R9, !P6 ;  /* 0x000000090f097207 */ /* 0x000fe40007000000 */
[----:B------:R-:W-:Y:S01]  /*0e90*/  ISETP.NE.AND P6, PT, R45, RZ, PT ;  /* 0x000000ff2d00720c */ /* 0x000fe20003fc5270 */
[----:B------:R-:W-:Y:S01]  /*0ea0*/  IMAD.IADD R5, R47, 0x1, R48 ;  /* 0x000000012f057824 */ /* 0x000fe200078e0230 */
[----:B------:R-:W-:-:S04]  /*0eb0*/  ISETP.NE.AND P2, PT, R26, RZ, PT ;  /* 0x000000ff1a00720c */ /* 0x000fc80003f45270 */
[----:B------:R-:W-:-:S05]  /*0ec0*/  SEL R48, R5, RZ, !P3 ;  /* 0x000000ff05307207 */ /* 0x000fca0005800000 */
[----:B------:R-:W-:-:S05]  /*0ed0*/  IMAD.IADD R7, R7, 0x1, R48 ;  /* 0x0000000107077824 */ /* 0x000fca00078e0230 */
[----:B------:R-:W-:Y:S02]  /*0ee0*/  SEL R48, R7, RZ, !P1 ;  /* 0x000000ff07307207 */ /* 0x000fe40004800000 */
[----:B------:R-:W-:-:S03]  /*0ef0*/  ISETP.NE.AND P1, PT, R46, RZ, PT ;  /* 0x000000ff2e00720c */ /* 0x000fc60003f25270 */
[----:B------:R-:W-:-:S05]  /*0f00*/  IMAD.IADD R29, R29, 0x1, R48 ;  /* 0x000000011d1d7824 */ /* 0x000fca00078e0230 */
[----:B------:R-:W-:Y:S02]  /*0f10*/  SEL R46, R29, RZ, !P6 ;  /* 0x000000ff1d2e7207 */ /* 0x000fe40007000000 */
[----:B------:R-:W-:-:S03]  /*0f20*/  ISETP.NE.AND P6, PT, R27, 0x7, PT ;  /* 0x000000071b00780c */ /* 0x000fc60003fc5270 */
[----:B------:R-:W-:-:S05]  /*0f30*/  IMAD.IADD R31, R31, 0x1, R46 ;  /* 0x000000011f1f7824 */ /* 0x000fca00078e022e */
[----:B------:R-:W-:-:S05]  /*0f40*/  SEL R24, R31, RZ, !P2 ;  /* 0x000000ff1f187207 */ /* 0x000fca0005000000 */
[----:B------:R-:W-:Y:S02]  /*0f50*/  IMAD.IADD R33, R33, 0x1, R24 ;  /* 0x0000000121217824 */ /* 0x000fe400078e0218 */
[----:B------:R-:W-:Y:S01]  /*0f60*/  @!P6 IMAD.IADD R9, R15, 0x1, R20 ;  /* 0x000000010f09e824 */ /* 0x000fe200078e0214 */
[----:B------:R-:W-:Y:S02]  /*0f70*/  IADD3 R15, PT, PT, R12, R10, R8 ;  /* 0x0000000a0c0f7210 */ /* 0x000fe40007ffe008 */
[----:B------:R-:W-:Y:S02]  /*0f80*/  SEL R24, R33, RZ, !P1 ;  /* 0x000000ff21187207 */ /* 0x000fe40004800000 */
[----:B------:R-:W-:Y:S02]  /*0f90*/  IADD3 R15, PT, PT, R16, R14, R15 ;  /* 0x0000000e100f7210 */ /* 0x000fe40007ffe00f */
[----:B------:R-:W-:Y:S01]  /*0fa0*/  ISETP.GE.U32.AND P6, PT, R11, 0x20, PT ;  /* 0x000000200b00780c */ /* 0x000fe20003fc6070 */
[----:B------:R-:W-:Y:S01]  /*0fb0*/  IMAD.IADD R35, R35, 0x1, R24 ;  /* 0x0000000123237824 */ /* 0x000fe200078e0218 */
[----:B------:R-:W-:-:S02]  /*0fc0*/  IADD3 R15, PT, PT, R20, R18, R15 ;  /* 0x00000012140f7210 */ /* 0x000fc40007ffe00f */
[----:B------:R-:W-:Y:S02]  /*0fd0*/  SEL R48, R9, RZ, P6 ;  /* 0x000000ff09307207 */ /* 0x000fe40003000000 */
[----:B------:R-:W-:Y:S02]  /*0fe0*/  SEL R26, R35, RZ, !P5 ;  /* 0x000000ff231a7207 */ /* 0x000fe40006800000 */
[----:B------:R-:W-:Y:S01]  /*0ff0*/  ISETP.NE.AND P5, PT, R22, RZ, PT ;  /* 0x000000ff1600720c */ /* 0x000fe20003fa5270 */
[----:B------:R-:W-:Y:S02]  /*1000*/  IMAD.IADD R13, R48, 0x1, R13 ;  /* 0x00000001300d7824 */ /* 0x000fe400078e020d */
[----:B------:R-:W-:Y:S01]  /*1010*/  IMAD.IADD R37, R37, 0x1, R26 ;  /* 0x0000000125257824 */ /* 0x000fe200078e021a */
[----:B------:R-:W-:Y:S01]  /*1020*/  SEL R24, R21, RZ, !P5 ;  /* 0x000000ff15187207 */ /* 0x000fe20006800000 */
[----:B------:R-:W-:Y:S01]  /*1030*/  IMAD.IADD R9, R39, 0x1, R13 ;  /* 0x0000000127097824 */ /* 0x000fe200078e020d */
[----:B------:R-:W-:Y:S01]  /*1040*/  ISETP.NE.AND P5, PT, R11, RZ, PT ;  /* 0x000000ff0b00720c */ /* 0x000fe20003fa5270 */
[----:B------:R-:W-:-:S02]  /*1050*/  IMAD.IADD R19, R13, 0x1, R0 ;  /* 0x000000010d137824 */ /* 0x000fc400078e0200 */
[----:B------:R-:W-:Y:S02]  /*1060*/  IMAD.IADD R25, R23, 0x1, R24 ;  /* 0x0000000117197824 */ /* 0x000fe400078e0218 */
[----:B------:R-:W-:Y:S01]  /*1070*/  IMAD.IADD R24, R22, 0x1, R15 ;  /* 0x0000000116187824 */ /* 0x000fe200078e020f */
[----:B------:R-:W-:Y:S01]  /*1080*/  SEL R15, R37, RZ, !P4 ;  /* 0x000000ff250f7207 */ /* 0x000fe20006000000 */
[--C-:B------:R-:W-:Y:S02]  /*1090*/  IMAD.IADD R2, R2, 0x1, R13.reuse ;  /* 0x0000000102027824 */ /* 0x100fe400078e020d */
[----:B------:R-:W-:Y:S02]  /*10a0*/  IMAD.IADD R42, R42, 0x1, R13 ;  /* 0x000000012a2a7824 */ /* 0x000fe400078e020d */
[----:B------:R-:W-:Y:S02]  /*10b0*/  IMAD.IADD R39, R44, 0x1, R15 ;  /* 0x000000012c277824 */ /* 0x000fe400078e020f */
[----:B------:R-:W0:Y:S01]  /*10c0*/  @!P5 LDC.64 R46, c[0x0][0x3b0] ;  /* 0x0000ec00ff2edb82 */ /* 0x000e220000000a00 */
[----:B------:R-:W-:-:S02]  /*10d0*/  @!P5 IMAD.MOV.U32 R26, RZ, RZ, 0x65 ;  /* 0x00000065ff1ad424 */ /* 0x000fc400078e00ff */
[----:B------:R-:W-:Y:S02]  /*10e0*/  @!P5 IMAD.MOV.U32 R27, RZ, RZ, 0x0 ;  /* 0x00000000ff1bd424 */ /* 0x000fe400078e00ff */
[----:B------:R-:W-:Y:S02]  /*10f0*/  VIADD R15, R9, 0x1 ;  /* 0x00000001090f7836 */ /* 0x000fe40000000000 */
[----:B------:R-:W-:Y:S01]  /*1100*/  @!P2 IMAD.MOV R15, RZ, RZ, R9 ;  /* 0x000000ffff0fa224 */ /* 0x000fe200078e0209 */
[----:B------:R-:W-:Y:S01]  /*1110*/  ISETP.GE.AND P2, PT, R24, 0x101, PT ;  /* 0x000001011800780c */ /* 0x000fe20003f46270 */
[----:B------:R-:W-:Y:S02]  /*1120*/  VIADD R44, R0, 0x1 ;  /* 0x00000001002c7836 */ /* 0x000fe40000000000 */
[----:B------:R-:W-:Y:S02]  /*1130*/  @!P3 IMAD.MOV R44, RZ, RZ, R0 ;  /* 0x000000ffff2cb224 */ /* 0x000fe400078e0200 */
[----:B------:R-:W-:-:S02]  /*1140*/  VIADD R0, R15, 0x1 ;  /* 0x000000010f007836 */ /* 0x000fc40000000000 */
[----:B------:R-:W-:Y:S02]  /*1150*/  IMAD.IADD R17, R13, 0x1, R44 ;  /* 0x000000010d117824 */ /* 0x000fe400078e022c */
[----:B------:R-:W-:Y:S02]  /*1160*/  IMAD.IADD R43, R43, 0x1, R13 ;  /* 0x000000012b2b7824 */ /* 0x000fe400078e020d */
[----:B------:R-:W-:Y:S01]  /*1170*/  @!P1 IMAD.MOV R0, RZ, RZ, R15 ;  /* 0x000000ffff009224 */ /* 0x000fe200078e020f */
[----:B0-----:R0:W-:Y:S01]  /*1180*/  @!P5 ST.E.128.STRONG.GPU desc[UR10][R46.64+0x200], R24 ;  /* 0x000200182e00d985 */ /* 0x0011e2000c10fd0a */
[----:B------:R-:W-:Y:S05]  /*1190*/  @!P2 BRA `(.L_x_660) ;  /* 0x0000000c0038a947 */ /* 0x000fea0003800000 */
        /* <DEDUP_REMOVED lines=19> */
[----:B------:R-:W-:-:S03]  /*12d0*/  ISETP.GE.U32.AND P1, PT, R11, R24, PT ;  /* 0x000000180b00720c */ /* 0x000fc60003f26070 */
[----:B------:R1:W-:Y:S02]  /*12e0*/  @P2 STS.64 [R2], R28 ;  /* 0x0000001c02002388 */ /* 0x0003e40000000a00 */
[----:B------:R-:W-:Y:S02]  /*12f0*/  @P0 LEA R43, R43, UR4, 0x3 ;  /* 0x000000042b2b0c11 */ /* 0x000fe4000f8e18ff */
[----:B------:R1:W-:Y:S02]  /*1300*/  @P6 STS.64 [R9], R30 ;  /* 0x0000001e09006388 */ /* 0x0003e40000000a00 */
[----:B------:R-:W-:Y:S02]  /*1310*/  @P3 LEA R42, R42, UR4, 0x3 ;  /* 0x000000042a2a3c11 */ /* 0x000fe4000f8e18ff */
[----:B------:R1:W-:Y:S04]  /*1320*/  @P5 STS.64 [R15], R32 ;  /* 0x000000200f005388 */ /* 0x0003e80000000a00 */
[----:B------:R1:W-:Y:S04]  /*1330*/  @P4 STS.64 [R0], R34 ;  /* 0x0000002200004388 */ /* 0x0003e80000000a00 */
[----:B------:R1:W-:Y:S04]  /*1340*/  @P3 STS.64 [R42], R36 ;  /* 0x000000242a003388 */ /* 0x0003e80000000a00 */
[----:B------:R1:W-:Y:S01]  /*1350*/  @P0 STS.64 [R43], R38 ;  /* 0x000000262b000388 */ /* 0x0003e20000000a00 */
[----:B------:R-:W-:Y:S06]  /*1360*/  BAR.SYNC.DEFER_BLOCKING 0x0 ;  /* 0x0000000000007b1d */ /* 0x000fec0000010000 */
[----:B------:R-:W-:Y:S05]  /*1370*/  @P1 EXIT ;  /* 0x000000000000194d */ /* 0x000fea0003800000 */
[----:B------:R-:W-:Y:S01]  /*1380*/  IADD3 R3, PT, PT, R14, R10, R12 ;  /* 0x0000000a0e037210 */ /* 0x000fe20007ffe00c */
[----:B------:R-:W-:Y:S01]  /*1390*/  BSSY.RECONVERGENT B0, `(.L_x_661) ;  /* 0x0000027000007945 */ /* 0x000fe20003800200 */
[----:B-1----:R-:W-:Y:S02]  /*13a0*/  LOP3.LUT R0, RZ, R11, RZ, 0x33, !PT ;  /* 0x0000000bff007212 */ /* 0x002fe400078e33ff */
[----:B------:R-:W-:-:S04]  /*13b0*/  IADD3 R3, PT, PT, R18, R3, R16 ;  /* 0x0000000312037210 */ /* 0x000fc80007ffe010 */
[----:B------:R-:W-:-:S04]  /*13c0*/  IADD3 R3, PT, PT, R22, R3, R20 ;  /* 0x0000000316037210 */ /* 0x000fc80007ffe014 */
[----:B------:R-:W-:-:S04]  /*13d0*/  IADD3 R0, PT, PT, R0, R3, R8 ;  /* 0x0000000300007210 */ /* 0x000fc80007ffe008 */
[C---:B------:R-:W-:Y:S02]  /*13e0*/  LOP3.LUT R2, R0.reuse, 0x300, RZ, 0xc0, !PT ;  /* 0x0000030000027812 */ /* 0x040fe400078ec0ff */
[----:B------:R-:W-:Y:S02]  /*13f0*/  ISETP.GE.U32.AND P1, PT, R0, 0x300, PT ;  /* 0x000003000000780c */ /* 0x000fe40003f26070 */
[----:B------:R-:W-:-:S13]  /*1400*/  ISETP.NE.AND P0, PT, R2, 0x300, PT ;  /* 0x000003000200780c */ /* 0x000fda0003f05270 */
[----:B------:R-:W-:Y:S05]  /*1410*/  @!P0 BRA `(.L_x_662) ;  /* 0x0000000000788947 */ /* 0x000fea0003800000 */
[----:B------:R-:W1:Y:S01]  /*1420*/  LDC.64 R2, c[0x0][0x3a0] ;  /* 0x0000e800ff027b82 */ /* 0x000e620000000a00 */
[----:B------:R-:W-:Y:S02]  /*1430*/  LEA.HI R0, R0, 0x1, RZ, 0x18 ;  /* 0x0000000100007811 */ /* 0x000fe400078fc0ff */
[----:B------:R-:W-:-:S03]  /*1440*/  LEA R7, R11, UR4, 0x3 ;  /* 0x000000040b077c11 */ /* 0x000fc6000f8e18ff */
[C---:B------:R-:W-:Y:S01]  /*1450*/  IMAD.SHL.U32 R6, R0.reuse, 0x100, RZ ;  /* 0x0000010000067824 */ /* 0x040fe200078e00ff */
[----:B------:R-:W-:Y:S01]  /*1460*/  LOP3.LUT R0, R0, 0x3, RZ, 0xc0, !PT ;  /* 0x0000000300007812 */ /* 0x000fe200078ec0ff */
[----:B------:R-:W2:Y:S03]  /*1470*/  LDC.64 R4, c[0x0][0x398] ;  /* 0x0000e600ff047b82 */ /* 0x000ea60000000a00 */
[----:B------:R-:W-:Y:S01]  /*1480*/  LOP3.LUT R6, R6, 0x300, RZ, 0xc0, !PT ;  /* 0x0000030006067812 */ /* 0x000fe200078ec0ff */
[----:B------:R-:W-:Y:S02]  /*1490*/  IMAD.MOV R0, RZ, RZ, -R0 ;  /* 0x000000ffff007224 */ /* 0x000fe400078e0a00 */
[----:B-1----:R-:W-:-:S04]  /*14a0*/  IMAD.WIDE.U32 R2, R11, 0x4, R2 ;  /* 0x000000040b027825 */ /* 0x002fc800078e0002 */
[----:B------:R-:W-:Y:S02]  /*14b0*/  IMAD.MOV.U32 R12, RZ, RZ, R2 ;  /* 0x000000ffff0c7224 */ /* 0x000fe400078e0002 */
[----:B------:R-:W-:Y:S02]  /*14c0*/  IMAD.MOV.U32 R15, RZ, RZ, R3 ;  /* 0x000000ffff0f7224 */ /* 0x000fe400078e0003 */
[----:B--2---:R-:W-:-:S04]  /*14d0*/  IMAD.WIDE.U32 R4, R11, 0x4, R4 ;  /* 0x000000040b047825 */ /* 0x004fc800078e0004 */
[----:B------:R-:W-:Y:S02]  /*14e0*/  IMAD.MOV.U32 R10, RZ, RZ, R4 ;  /* 0x000000ffff0a7224 */ /* 0x000fe400078e0004 */
[----:B------:R-:W-:Y:S02]  /*14f0*/  IMAD.MOV.U32 R13, RZ, RZ, R5 ;  /* 0x000000ffff0d7224 */ /* 0x000fe400078e0005 */
[----:B------:R-:W-:-:S07]  /*1500*/  IMAD.IADD R11, R11, 0x1, R6 ;  /* 0x000000010b0b7824 */ /* 0x000fce00078e0206 */
.L_x_663:
[----:B-1----:R1:W2:Y:S01]  /*1510*/  LDS.64 R8, [R7] ;  /* 0x0000000007087984 */ /* 0x0022a20000000a00 */
[----:B------:R-:W-:Y:S01]  /*1520*/  IMAD.MOV.U32 R2, RZ, RZ, R10 ;  /* 0x000000ffff027224 */ /* 0x000fe200078e000a */
[----:B------:R-:W-:Y:S01]  /*1530*/  IADD3 R10, P3, PT, R10, 0x400, RZ ;  /* 0x000004000a0a7810 */ /* 0x000fe20007f7e0ff */
[----:B------:R-:W-:Y:S02]  /*1540*/  IMAD.MOV.U32 R3, RZ, RZ, R13 ;  /* 0x000000ffff037224 */ /* 0x000fe400078e000d */
[----:B------:R-:W-:Y:S01]  /*1550*/  IMAD.MOV.U32 R4, RZ, RZ, R12 ;  /* 0x000000ffff047224 */ /* 0x000fe200078e000c */
[----:B------:R-:W-:Y:S01]  /*1560*/  IADD3 R12, P2, PT, R12, 0x400, RZ ;  /* 0x000004000c0c7810 */ /* 0x000fe20007f5e0ff */
[----:B------:R-:W-:Y:S02]  /*1570*/  IMAD.MOV.U32 R5, RZ, RZ, R15 ;  /* 0x000000ffff057224 */ /* 0x000fe400078e000f */
[----:B------:R-:W-:Y:S02]  /*1580*/  VIADD R0, R0, 0x1 ;  /* 0x0000000100007836 */ /* 0x000fe40000000000 */
[----:B-1----:R-:W-:-:S02]  /*1590*/  VIADD R7, R7, 0x800 ;  /* 0x0000080007077836 */ /* 0x002fc40000000000 */
[----:B------:R-:W-:Y:S01]  /*15a0*/  IMAD.X R15, RZ, RZ, R15, P2 ;  /* 0x000000ffff0f7224 */ /* 0x000fe200010e060f */
[----:B------:R-:W-:Y:S01]  /*15b0*/  ISETP.NE.AND P0, PT, R0, RZ, PT ;  /* 0x000000ff0000720c */ /* 0x000fe20003f05270 */
[----:B------:R-:W-:Y:S01]  /*15c0*/  IMAD.X R13, RZ, RZ, R13, P3 ;  /* 0x000000ffff0d7224 */ /* 0x000fe200018e060d */
[----:B--2---:R1:W-:Y:S04]  /*15d0*/  STG.E desc[UR10][R2.64], R8 ;  /* 0x0000000802007986 */ /* 0x0043e8000c10190a */
[----:B------:R1:W-:Y:S07]  /*15e0*/  STG.E desc[UR10][R4.64], R9 ;  /* 0x0000000904007986 */ /* 0x0003ee000c10190a */
[----:B------:R-:W-:Y:S05]  /*15f0*/  @P0 BRA `(.L_x_663) ;  /* 0xfffffffc00c40947 */ /* 0x000fea000383ffff */
.L_x_662:
[----:B------:R-:W-:Y:S05]  /*1600*/  BSYNC.RECONVERGENT B0 ;  /* 0x0000000000007941 */ /* 0x000fea0003800200 */
.L_x_661:
[----:B------:R-:W-:Y:S05]  /*1610*/  @!P1 EXIT ;  /* 0x000000000000994d */ /* 0x000fea0003800000 */
[----:B------:R-:W2:Y:S01]  /*1620*/  LDCU.64 UR6, c[0x0][0x398] ;  /* 0x00007300ff0677ac */ /* 0x000ea20008000a00 */
[----:B------:R-:W-:Y:S01]  /*1630*/  IMAD.IADD R0, R24, 0x1, -R11 ;  /* 0x0000000118007824 */ /* 0x000fe200078e0a0b */
[----:B------:R-:W-:Y:S01]  /*1640*/  BSSY.RECONVERGENT B0, `(.L_x_664) ;  /* 0x000004c000007945 */ /* 0x000fe20003800200 */
[----:B-1----:R-:W-:Y:S01]  /*1650*/  IMAD.MOV.U32 R4, RZ, RZ, 0x800 ;  /* 0x00000800ff047424 */ /* 0x002fe200078e00ff */
[----:B------:R-:W1:Y:S01]  /*1660*/  LDCU.64 UR8, c[0x0][0x3a0] ;  /* 0x00007400ff0877ac */ /* 0x000e620008000a00 */
[----:B------:R-:W-:Y:S01]  /*1670*/  IMAD.MOV.U32 R5, RZ, RZ, 0x0 ;  /* 0x00000000ff057424 */ /* 0x000fe200078e00ff */
[----:B------:R-:W-:Y:S02]  /*1680*/  ISETP.GT.AND P1, PT, R0, 0xc00, PT ;  /* 0x00000c000000780c */ /* 0x000fe40003f24270 */
[C---:B------:R-:W-:Y:S01]  /*1690*/  LEA R0, R11.reuse, UR4, 0x3 ;  /* 0x000000040b007c11 */ /* 0x040fe2000f8e18ff */
[----:B------:R-:W-:-:S04]  /*16a0*/  IMAD.WIDE.U32 R4, R11, 0x4, R4 ;  /* 0x000000040b047825 */ /* 0x000fc800078e0004 */
[----:B------:R-:W-:Y:S01]  /*16b0*/  VIADD R0, R0, 0x1000 ;  /* 0x0000100000007836 */ /* 0x000fe20000000000 */
[C---:B--2---:R-:W-:Y:S02]  /*16c0*/  IADD3 R2, P0, PT, R4.reuse, UR6, RZ ;  /* 0x0000000604027c10 */ /* 0x044fe4000ff1e0ff */
[----:B-1----:R-:W-:Y:S02]  /*16d0*/  IADD3 R4, P2, PT, R4, UR8, RZ ;  /* 0x0000000804047c10 */ /* 0x002fe4000ff5e0ff */
[C---:B------:R-:W-:Y:S02]  /*16e0*/  IADD3.X R3, PT, PT, R5.reuse, UR7, RZ, P0, !PT ;  /* 0x0000000705037c10 */ /* 0x040fe400087fe4ff */
[----:B------:R-:W-:Y:S02]  /*16f0*/  IADD3.X R5, PT, PT, R5, UR9, RZ, P2, !PT ;  /* 0x0000000905057c10 */ /* 0x000fe400097fe4ff */
[----:B------:R-:W-:Y:S01]  /*1700*/  PLOP3.LUT P0, PT, PT, PT, PT, 0x80, 0x8 ;  /* 0x000000000008781c */ /* 0x000fe20003f0f070 */
[----:B------:R-:W-:-:S12]  /*1710*/  @!P1 BRA `(.L_x_665) ;  /* 0x0000000000f89947 */ /* 0x000fd80003800000 */
[----:B------:R-:W-:Y:S01]  /*1720*/  PLOP3.LUT P0, PT, PT, PT, PT, 0x8, 0x80 ;  /* 0x000000000080781c */ /* 0x000fe20003f0e170 */
[----:B------:R-:W-:-:S12]  /*1730*/  VIADD R10, R24, 0xfffff400 ;  /* 0xfffff400180a7836 */ /* 0x000fd80000000000 */
.L_x_666:
[----:B------:R-:W1:Y:S01]  /*1740*/  LDS.64 R6, [R0+-0x1000] ;  /* 0xfff0000000067984 */ /* 0x000e620000000a00 */
[----:B------:R-:W-:-:S03]  /*1750*/  VIADD R11, R11, 0x1000 ;  /* 0x000010000b0b7836 */ /* 0x000fc60000000000 */
[----:B------:R-:W2:Y:S02]  /*1760*/  LDS.64 R8, [R0+-0x800] ;  /* 0xfff8000000087984 */ /* 0x000ea40000000a00 */
[----:B------:R-:W-:Y:S02]  /*1770*/  ISETP.GE.AND P1, PT, R11, R10, PT ;  /* 0x0000000a0b00720c */ /* 0x000fe40003f26270 */
[----:B------:R-:W3:Y:S04]  /*1780*/  LDS.64 R12, [R0] ;  /* 0x00000000000c7984 */ /* 0x000ee80000000a00 */
[----:B------:R-:W4:Y:S04]  /*1790*/  LDS.64 R14, [R0+0x800] ;  /* 0x00080000000e7984 */ /* 0x000f280000000a00 */
[----:B------:R-:W5:Y:S04]  /*17a0*/  LDS.64 R16, [R0+0x1000] ;  /* 0x0010000000107984 */ /* 0x000f680000000a00 */
[----:B------:R-:W5:Y:S04]  /*17b0*/  LDS.64 R18, [R0+0x1800] ;  /* 0x0018000000127984 */ /* 0x000f680000000a00 */
[----:B------:R-:W5:Y:S04]  /*17c0*/  LDS.64 R20, [R0+0x2000] ;  /* 0x0020000000147984 */ /* 0x000f680000000a00 */
[----:B------:R-:W5:Y:S04]  /*17d0*/  LDS.64 R22, [R0+0x2800] ;  /* 0x0028000000167984 */ /* 0x000f680000000a00 */
[----:B0-----:R-:W0:Y:S04]  /*17e0*/  LDS.64 R26, [R0+0x3000] ;  /* 0x00300000001a7984 */ /* 0x001e280000000a00 */
[----:B------:R-:W0:Y:S04]  /*17f0*/  LDS.64 R28, [R0+0x3800] ;  /* 0x00380000001c7984 */ /* 0x000e280000000a00 */
[----:B------:R-:W0:Y:S04]  /*1800*/  LDS.64 R30, [R0+0x4000] ;  /* 0x00400000001e7984 */ /* 0x000e280000000a00 */
[----:B------:R-:W0:Y:S04]  /*1810*/  LDS.64 R32, [R0+0x4800] ;  /* 0x0048000000207984 */ /* 0x000e280000000a00 */
[----:B------:R-:W0:Y:S04]  /*1820*/  LDS.64 R34, [R0+0x5000] ;  /* 0x0050000000227984 */ /* 0x000e280000000a00 */
[----:B------:R-:W0:Y:S04]  /*1830*/  LDS.64 R36, [R0+0x5800] ;  /* 0x0058000000247984 */ /* 0x000e280000000a00 */
[----:B------:R-:W0:Y:S04]  /*1840*/  LDS.64 R38, [R0+0x6000] ;  /* 0x0060000000267984 */ /* 0x000e280000000a00 */
[----:B------:R2:W0:Y:S04]  /*1850*/  LDS.64 R40, [R0+0x6800] ;  /* 0x0068000000287984 */ /* 0x0004280000000a00 */
[----:B-1----:R1:W-:Y:S04]  /*1860*/  STG.E desc[UR10][R2.64+-0x800], R6 ;  /* 0xfff8000602007986 */ /* 0x0023e8000c10190a */
[----:B------:R4:W-:Y:S01]  /*1870*/  STG.E desc[UR10][R4.64+-0x800], R7 ;  /* 0xfff8000704007986 */ /* 0x0009e2000c10190a */
[----:B--2---:R-:W-:-:S03]  /*1880*/  VIADD R0, R0, 0x8000 ;  /* 0x0000800000007836 */ /* 0x004fc60000000000 */
[----:B------:R2:W-:Y:S04]  /*1890*/  STG.E desc[UR10][R2.64+-0x400], R8 ;  /* 0xfffc000802007986 */ /* 0x0005e8000c10190a */
[----:B------:R5:W-:Y:S01]  /*18a0*/  STG.E desc[UR10][R4.64+-0x400], R9 ;  /* 0xfffc000904007986 */ /* 0x000be2000c10190a */
[----:B-1----:R-:W-:-:S03]  /*18b0*/  IADD3 R6, P3, PT, R4, 0x4000, RZ ;  /* 0x0000400004067810 */ /* 0x002fc60007f7e0ff */
[----:B---3--:R-:W-:Y:S02]  /*18c0*/  STG.E desc[UR10][R2.64], R12 ;  /* 0x0000000c02007986 */ /* 0x008fe4000c10190a */
[----:B----4-:R-:W-:Y:S02]  /*18d0*/  IMAD.X R7, RZ, RZ, R5, P3 ;  /* 0x000000ffff077224 */ /* 0x010fe400018e0605 */
[----:B------:R-:W-:Y:S01]  /*18e0*/  STG.E desc[UR10][R4.64], R13 ;  /* 0x0000000d04007986 */ /* 0x000fe2000c10190a */
[----:B--2---:R-:W-:-:S03]  /*18f0*/  IADD3 R8, P2, PT, R2, 0x4000, RZ ;  /* 0x0000400002087810 */ /* 0x004fc60007f5e0ff */
[----:B------:R-:W-:Y:S02]  /*1900*/  STG.E desc[UR10][R2.64+0x400], R14 ;  /* 0x0004000e02007986 */ /* 0x000fe4000c10190a */
[----:B-----5:R-:W-:Y:S02]  /*1910*/  IMAD.X R9, RZ, RZ, R3, P2 ;  /* 0x000000ffff097224 */ /* 0x020fe400010e0603 */
        /* <DEDUP_REMOVED lines=9> */
[----:B0-----:R-:W-:Y:S04]  /*19b0*/  STG.E desc[UR10][R2.64+0x1800], R26 ;  /* 0x0018001a02007986 */ /* 0x001fe8000c10190a */
        /* <DEDUP_REMOVED lines=13> */
[----:B------:R0:W-:Y:S04]  /*1a90*/  STG.E desc[UR10][R2.64+0x3400], R40 ;  /* 0x0034002802007986 */ /* 0x0001e8000c10190a */
[----:B------:R1:W-:Y:S01]  /*1aa0*/  STG.E desc[UR10][R4.64+0x3400], R41 ;  /* 0x0034002904007986 */ /* 0x0003e2000c10190a */
[----:B0-----:R-:W-:-:S02]  /*1ab0*/  IMAD.MOV.U32 R2, RZ, RZ, R8 ;  /* 0x000000ffff027224 */ /* 0x001fc400078e0008 */
[----:B------:R-:W-:Y:S02]  /*1ac0*/  IMAD.MOV.U32 R3, RZ, RZ, R9 ;  /* 0x000000ffff037224 */ /* 0x000fe400078e0009 */
[----:B-1----:R-:W-:Y:S02]  /*1ad0*/  IMAD.MOV.U32 R4, RZ, RZ, R6 ;  /* 0x000000ffff047224 */ /* 0x002fe400078e0006 */
[----:B------:R-:W-:Y:S01]  /*1ae0*/  IMAD.MOV.U32 R5, RZ, RZ, R7 ;  /* 0x000000ffff057224 */ /* 0x000fe200078e0007 */
[----:B------:R-:W-:Y:S06]  /*1af0*/  @!P1 BRA `(.L_x_666) ;  /* 0xfffffffc00109947 */ /* 0x000fec000383ffff */
.L_x_665:
[----:B------:R-:W-:Y:S05]  /*1b00*/  BSYNC.RECONVERGENT B0 ;  /* 0x0000000000007941 */ /* 0x000fea0003800200 */
.L_x_664:
[----:B------:R-:W-:Y:S01]  /*1b10*/  IMAD.IADD R6, R24, 0x1, -R11 ;  /* 0x0000000118067824 */ /* 0x000fe200078e0a0b */
[----:B------:R-:W-:Y:S04]  /*1b20*/  BSSY.RECONVERGENT B0, `(.L_x_667) ;  /* 0x0000026000007945 */ /* 0x000fe80003800200 */
[----:B------:R-:W-:-:S13]  /*1b30*/  ISETP.GT.AND P1, PT, R6, 0x400, PT ;  /* 0x000004000600780c */ /* 0x000fda0003f24270 */
[----:B------:R-:W-:Y:S05]  /*1b40*/  @!P1 BRA `(.L_x_668) ;  /* 0x00000000008c9947 */ /* 0x000fea0003800000 */
[----:B------:R-:W1:Y:S01]  /*1b50*/  LDS.64 R6, [R0+-0x1000] ;  /* 0xfff0000000067984 */ /* 0x000e620000000a00 */
[----:B------:R-:W-:Y:S01]  /*1b60*/  PLOP3.LUT P0, PT, PT, PT, PT, 0x8, 0x80 ;  /* 0x000000000080781c */ /* 0x000fe20003f0e170 */
[----:B------:R-:W-:Y:S02]  /*1b70*/  VIADD R11, R11, 0x800 ;  /* 0x000008000b0b7836 */ /* 0x000fe40000000000 */
[----:B------:R-:W2:Y:S04]  /*1b80*/  LDS.64 R8, [R0+-0x800] ;  /* 0xfff8000000087984 */ /* 0x000ea80000000a00 */
[----:B------:R-:W3:Y:S04]  /*1b90*/  LDS.64 R12, [R0] ;  /* 0x00000000000c7984 */ /* 0x000ee80000000a00 */
[----:B------:R-:W4:Y:S04]  /*1ba0*/  LDS.64 R14, [R0+0x800] ;  /* 0x00080000000e7984 */ /* 0x000f280000000a00 */
[----:B------:R-:W5:Y:S04]  /*1bb0*/  LDS.64 R16, [R0+0x1000] ;  /* 0x0010000000107984 */ /* 0x000f680000000a00 */
[----:B------:R-:W0:Y:S04]  /*1bc0*/  LDS.64 R18, [R0+0x1800] ;  /* 0x0018000000127984 */ /* 0x000e280000000a00 */
[----:B------:R-:W0:Y:S04]  /*1bd0*/  LDS.64 R20, [R0+0x2000] ;  /* 0x0020000000147984 */ /* 0x000e280000000a00 */
[----:B------:R1:W0:Y:S02]  /*1be0*/  LDS.64 R22, [R0+0x2800] ;  /* 0x0028000000167984 */ /* 0x0002240000000a00 */
[----:B-1----:R-:W-:-:S02]  /*1bf0*/  VIADD R0, R0, 0x4000 ;  /* 0x0000400000007836 */ /* 0x002fc40000000000 */
[----:B------:R1:W-:Y:S04]  /*1c00*/  STG.E desc[UR10][R2.64+-0x800], R6 ;  /* 0xfff8000602007986 */ /* 0x0003e8000c10190a */
[----:B------:R4:W-:Y:S04]  /*1c10*/  STG.E desc[UR10][R4.64+-0x800], R7 ;  /* 0xfff8000704007986 */ /* 0x0009e8000c10190a */
[----:B--2---:R2:W-:Y:S04]  /*1c20*/  STG.E desc[UR10][R2.64+-0x400], R8 ;  /* 0xfffc000802007986 */ /* 0x0045e8000c10190a */
        /* <DEDUP_REMOVED lines=11> */
[----:B0-----:R-:W-:Y:S04]  /*1ce0*/  STG.E desc[UR10][R2.64+0xc00], R18 ;  /* 0x000c001202007986 */ /* 0x001fe8000c10190a */
        /* <DEDUP_REMOVED lines=8> */
[----:B------:R-:W-:-:S07]  /*1d70*/  IMAD.MOV.U32 R5, RZ, RZ, R7 ;  /* 0x000000ffff057224 */ /* 0x000fce00078e0007 */
.L_x_668:
[----:B------:R-:W-:Y:S05]  /*1d80*/  BSYNC.RECONVERGENT B0 ;  /* 0x0000000000007941 */ /* 0x000fea0003800200 */
.L_x_667:
[----:B------:R-:W-:-:S13]  /*1d90*/  ISETP.LT.OR P0, PT, R11, R24, P0 ;  /* 0x000000180b00720c */ /* 0x000fda0000701670 */
[----:B------:R-:W-:Y:S05]  /*1da0*/  @!P0 EXIT ;  /* 0x000000000000894d */ /* 0x000fea0003800000 */
[----:B------:R-:W1:Y:S04]  /*1db0*/  LDS.64 R6, [R0+-0x1000] ;  /* 0xfff0000000067984 */ /* 0x000e680000000a00 */
[----:B------:R-:W2:Y:S04]  /*1dc0*/  LDS.64 R8, [R0+-0x800] ;  /* 0xfff8000000087984 */ /* 0x000ea80000000a00 */
[----:B------:R-:W3:Y:S04]  /*1dd0*/  LDS.64 R10, [R0] ;  /* 0x00000000000a7984 */ /* 0x000ee80000000a00 */
[----:B------:R-:W4:Y:S04]  /*1de0*/  LDS.64 R12, [R0+0x800] ;  /* 0x00080000000c7984 */ /* 0x000f280000000a00 */
[----:B-1----:R-:W-:Y:S04]  /*1df0*/  STG.E desc[UR10][R2.64+-0x800], R6 ;  /* 0xfff8000602007986 */ /* 0x002fe8000c10190a */
[----:B------:R-:W-:Y:S04]  /*1e00*/  STG.E desc[UR10][R4.64+-0x800], R7 ;  /* 0xfff8000704007986 */ /* 0x000fe8000c10190a */
[----:B--2---:R-:W-:Y:S04]  /*1e10*/  STG.E desc[UR10][R2.64+-0x400], R8 ;  /* 0xfffc000802007986 */ /* 0x004fe8000c10190a */
[----:B------:R-:W-:Y:S04]  /*1e20*/  STG.E desc[UR10][R4.64+-0x400], R9 ;  /* 0xfffc000904007986 */ /* 0x000fe8000c10190a */
[----:B---3--:R-:W-:Y:S04]  /*1e30*/  STG.E desc[UR10][R2.64], R10 ;  /* 0x0000000a02007986 */ /* 0x008fe8000c10190a */
[----:B------:R-:W-:Y:S04]  /*1e40*/  STG.E desc[UR10][R4.64], R11 ;  /* 0x0000000b04007986 */ /* 0x000fe8000c10190a */
[----:B----4-:R-:W-:Y:S04]  /*1e50*/  STG.E desc[UR10][R2.64+0x400], R12 ;  /* 0x0004000c02007986 */ /* 0x010fe8000c10190a */
[----:B------:R-:W-:Y:S01]  /*1e60*/  STG.E desc[UR10][R4.64+0x400], R13 ;  /* 0x0004000d04007986 */ /* 0x000fe2000c10190a */
[----:B------:R-:W-:Y:S05]  /*1e70*/  EXIT ;  /* 0x000000000000794d */ /* 0x000fea0003800000 */
.L_x_660:
[----:B------:R-:W-:Y:S01]  /*1e80*/  ISETP.NE.AND P2, PT, R4, R6, PT ;  /* 0x000000060400720c */ /* 0x000fe20003f45270 */
[----:B------:R-:W1:Y:S01]  /*1e90*/  @P0 LDC.64 R44, c[0x0][0x398] ;  /* 0x0000e600ff2c0b82 */ /* 0x000e620000000a00 */
[----:B------:R-:W-:Y:S02]  /*1ea0*/  ISETP.NE.AND P5, PT, R6, R28, PT ;  /* 0x0000001c0600720c */ /* 0x000fe40003fa5270 */
[----:B------:R-:W-:Y:S02]  /*1eb0*/  ISETP.NE.AND P1, PT, R28, R30, PT ;  /* 0x0000001e1c00720c */ /* 0x000fe40003f25270 */
[----:B------:R-:W-:Y:S02]  /*1ec0*/  ISETP.NE.AND P4, PT, R30, R32, PT ;  /* 0x000000201e00720c */ /* 0x000fe40003f85270 */
[----:B------:R-:W-:Y:S01]  /*1ed0*/  ISETP.NE.AND P3, PT, R32, R34, PT ;  /* 0x000000222000720c */ /* 0x000fe20003f65270 */
[----:B0-----:R-:W0:Y:S01]  /*1ee0*/  @P0 LDC.64 R26, c[0x0][0x3a0] ;  /* 0x0000e800ff1a0b82 */ /* 0x001e220000000a00 */
[----:B------:R-:W-:-:S07]  /*1ef0*/  ISETP.NE.AND P6, PT, R34, R36, PT ;  /* 0x000000242200720c */ /* 0x000fce0003fc5270 */
[----:B------:R-:W2:Y:S08]  /*1f00*/  @P2 LDC.64 R10, c[0x0][0x3a0] ;  /* 0x0000e800ff0a2b82 */ /* 0x000eb00000000a00 */
[----:B------:R-:W3:Y:S01]  /*1f10*/  @P2 LDC.64 R24, c[0x0][0x398] ;  /* 0x0000e600ff182b82 */ /* 0x000ee20000000a00 */
[----:B-1----:R-:W-:-:S05]  /*1f20*/  @P0 IMAD.WIDE R44, R13, 0x4, R44 ;  /* 0x000000040d2c0825 */ /* 0x002fca00078e022c */
[----:B------:R-:W-:Y:S02]  /*1f30*/  @P0 STG.E desc[UR10][R44.64], R40 ;  /* 0x000000282c000986 */ /* 0x000fe4000c10190a */
[----:B------:R-:W1:Y:S01]  /*1f40*/  @P5 LDC.64 R20, c[0x0][0x398] ;  /* 0x0000e600ff145b82 */ /* 0x000e620000000a00 */
[----:B0-----:R-:W-:-:S05]  /*1f50*/  @P0 IMAD.WIDE R26, R13, 0x4, R26 ;  /* 0x000000040d1a0825 */ /* 0x001fca00078e021a */
[----:B------:R-:W-:Y:S01]  /*1f60*/  @P0 STG.E desc[UR10][R26.64], R41 ;  /* 0x000000291a000986 */ /* 0x000fe2000c10190a */
[----:B------:R-:W-:Y:S01]  /*1f70*/  ISETP.NE.AND P0, PT, R36, R38, PT ;  /* 0x000000262400720c */ /* 0x000fe20003f05270 */
[----:B------:R-:W0:Y:S01]  /*1f80*/  @P5 LDC.64 R22, c[0x0][0x3a0] ;  /* 0x0000e800ff165b82 */ /* 0x000e220000000a00 */
[----:B--2---:R-:W-:-:S04]  /*1f90*/  @P2 IMAD.WIDE R48, R19, 0x4, R10 ;  /* 0x0000000413302825 */ /* 0x004fc800078e020a */
[----:B---3--:R-:W-:-:S03]  /*1fa0*/  @P2 IMAD.WIDE R46, R19, 0x4, R24 ;  /* 0x00000004132e2825 */ /* 0x008fc600078e0218 */
[----:B------:R-:W2:Y:S02]  /*1fb0*/  @P1 LDC.64 R10, c[0x0][0x398] ;  /* 0x0000e600ff0a1b82 */ /* 0x000ea40000000a00 */
[----:B------:R0:W-:Y:S01]  /*1fc0*/  @P2 STG.E desc[UR10][R46.64], R4 ;  /* 0x000000042e002986 */ /* 0x0001e2000c10190a */
[----:B-1----:R-:W-:-:S05]  /*1fd0*/  @P5 IMAD.WIDE R50, R17, 0x4, R20 ;  /* 0x0000000411325825 */ /* 0x002fca00078e0214 */
[----:B------:R-:W1:Y:S01]  /*1fe0*/  @P1 LDC.64 R12, c[0x0][0x3a0] ;  /* 0x0000e800ff0c1b82 */ /* 0x000e620000000a00 */
[----:B------:R3:W-:Y:S01]  /*1ff0*/  @P2 STG.E desc[UR10][R48.64], R5 ;  /* 0x0000000530002986 */ /* 0x0007e2000c10190a */
[----:B------:R-:W-:-:S03]  /*2000*/  ISETP.NE.AND P2, PT, R38, R3, PT ;  /* 0x000000032600720c */ /* 0x000fc60003f45270 */
[----:B------:R3:W-:Y:S03]  /*2010*/  @P5 STG.E desc[UR10][R50.64], R6 ;  /* 0x0000000632005986 */ /* 0x0007e6000c10190a */
[----:B------:R-:W4:Y:S01]  /*2020*/  @P4 LDC.64 R24, c[0x0][0x398] ;  /* 0x0000e600ff184b82 */ /* 0x000f220000000a00 */
[----:B0-----:R-:W-:-:S05]  /*2030*/  @P5 IMAD.WIDE R46, R17, 0x4, R22 ;  /* 0x00000004112e5825 */ /* 0x001fca00078e0216 */
[----:B------:R3:W-:Y:S02]  /*2040*/  @P5 STG.E desc[UR10][R46.64], R7 ;  /* 0x000000072e005986 */ /* 0x0007e4000c10190a */
[----:B------:R-:W0:Y:S01]  /*2050*/  @P4 LDC.64 R18, c[0x0][0x3a0] ;  /* 0x0000e800ff124b82 */ /* 0x000e220000000a00 */
[----:B--2---:R-:W-:-:S05]  /*2060*/  @P1 IMAD.WIDE R10, R2, 0x4, R10 ;  /* 0x00000004020a1825 */ /* 0x004fca00078e020a */
[----:B------:R3:W-:Y:S02]  /*2070*/  @P1 STG.E desc[UR10][R10.64], R28 ;  /* 0x0000001c0a001986 */ /* 0x0007e4000c10190a */
[----:B------:R-:W2:Y:S01]  /*2080*/  @P3 LDC.64 R20, c[0x0][0x398] ;  /* 0x0000e600ff143b82 */ /* 0x000ea20000000a00 */
[----:B-1----:R-:W-:-:S05]  /*2090*/  @P1 IMAD.WIDE R12, R2, 0x4, R12 ;  /* 0x00000004020c1825 */ /* 0x002fca00078e020c */
[----:B------:R3:W-:Y:S02]  /*20a0*/  @P1 STG.E desc[UR10][R12.64], R29 ;  /* 0x0000001d0c001986 */ /* 0x0007e4000c10190a */
[----:B------:R-:W1:Y:S01]  /*20b0*/  @P3 LDC.64 R44, c[0x0][0x3a0] ;  /* 0x0000e800ff2c3b82 */ /* 0x000e620000000a00 */
[----:B----4-:R-:W-:-:S05]  /*20c0*/  @P4 IMAD.WIDE R24, R9, 0x4, R24 ;  /* 0x0000000409184825 */ /* 0x010fca00078e0218 */
[----:B------:R3:W-:Y:S02]  /*20d0*/  @P4 STG.E desc[UR10][R24.64], R30 ;  /* 0x0000001e18004986 */ /* 0x0007e4000c10190a */
        /* <DEDUP_REMOVED lines=11> */
[----:B------:R3:W-:Y:S01]  /*2190*/  @P6 STG.E desc[UR10][R40.64], R34 ;  /* 0x0000002228006986 */ /* 0x0007e2000c10190a */
[----:B0-----:R-:W-:-:S05]  /*21a0*/  @P6 IMAD.WIDE R16, R0, 0x4, R16 ;  /* 0x0000000400106825 */ /* 0x001fca00078e0210 */
[----:B------:R3:W-:Y:S01]  /*21b0*/  @P6 STG.E desc[UR10][R16.64], R35 ;  /* 0x0000002310006986 */ /* 0x0007e2000c10190a */
[----:B--2---:R-:W-:-:S05]  /*21c0*/  @P0 IMAD.WIDE R22, R42, 0x4, R22 ;  /* 0x000000042a160825 */ /* 0x004fca00078e0216 */
[----:B------:R3:W-:Y:S01]  /*21d0*/  @P0 STG.E desc[UR10][R22.64], R36 ;  /* 0x0000002416000986 */ /* 0x0007e2000c10190a */
[----:B-1----:R-:W-:-:S05]  /*21e0*/  @P0 IMAD.WIDE R26, R42, 0x4, R26 ;  /* 0x000000042a1a0825 */ /* 0x002fca00078e021a */
[----:B------:R3:W-:Y:S01]  /*21f0*/  @P0 STG.E desc[UR10][R26.64], R37 ;  /* 0x000000251a000986 */ /* 0x0007e2000c10190a */
[----:B------:R-:W-:Y:S05]  /*2200*/  @!P2 EXIT ;  /* 0x000000000000a94d */ /* 0x000fea0003800000 */
[----:B------:R-:W0:Y:S08]  /*2210*/  LDC.64 R2, c[0x0][0x398] ;  /* 0x0000e600ff027b82 */ /* 0x000e300000000a00 */
[----:B---3--:R-:W1:Y:S01]  /*2220*/  LDC.64 R4, c[0x0][0x3a0] ;  /* 0x0000e800ff047b82 */ /* 0x008e620000000a00 */
[----:B0-----:R-:W-:-:S05]  /*2230*/  IMAD.WIDE R2, R43, 0x4, R2 ;  /* 0x000000042b027825 */ /* 0x001fca00078e0202 */
[----:B------:R-:W-:Y:S01]  /*2240*/  STG.E desc[UR10][R2.64], R38 ;  /* 0x0000002602007986 */ /* 0x000fe2000c10190a */
[----:B-1----:R-:W-:-:S05]  /*2250*/  IMAD.WIDE R4, R43, 0x4, R4 ;  /* 0x000000042b047825 */ /* 0x002fca00078e0204 */
[----:B------:R-:W-:Y:S01]  /*2260*/  STG.E desc[UR10][R4.64], R39 ;  /* 0x0000002704007986 */ /* 0x000fe2000c10190a */
[----:B------:R-:W-:Y:S05]  /*2270*/  EXIT ;  /* 0x000000000000794d */ /* 0x000fea0003800000 */
.L_x_659:
[----:B------:R-:W0:Y:S01]  /*2280*/  S2R R0, SR_TID.X ;  /* 0x0000000000007919 */ /* 0x000e220000002100 */
[----:B------:R-:W1:Y:S01]  /*2290*/  LDC.64 R2, c[0x0][0x380] ;  /* 0x0000e000ff027b82 */ /* 0x000e620000000a00 */
[----:B------:R-:W-:Y:S02]  /*22a0*/  IMAD.U32 R15, RZ, RZ, UR6 ;  /* 0x00000006ff0f7e24 */ /* 0x000fe4000f8e00ff */
[----:B------:R-:W-:Y:S01]  /*22b0*/  IMAD.MOV.U32 R34, RZ, RZ, RZ ;  /* 0x000000ffff227224 */ /* 0x000fe200078e00ff */
[----:B------:R-:W2:Y:S04]  /*22c0*/  S2R R36, SR_LANEID ;  /* 0x0000000000247919 */ /* 0x000ea80000000000 */
[----:B------:R-:W3:Y:S01]  /*22d0*/  S2UR UR5, SR_CgaCtaId ;  /* 0x00000000000579c3 */ /* 0x000ee20000008800 */
[----:B------:R-:W-:-:S07]  /*22e0*/  UMOV UR4, 0x400 ;  /* 0x0000040000047882 */ /* 0x000fce0000000000 */
[----:B------:R-:W4:Y:S01]  /*22f0*/  LDC R16, c[0x0][0x390] ;  /* 0x0000e400ff107b82 */ /* 0x000f220000000800 */
[C---:B0-----:R-:W-:Y:S02]  /*2300*/  LOP3.LUT R4, R0.reuse, 0x1f, RZ, 0xc0, !PT ;  /* 0x0000001f00047812 */ /* 0x041fe400078ec0ff */
[----:B------:R-:W-:-:S03]  /*2310*/  LOP3.LUT R5, R0, 0x3e0, RZ, 0xc0, !PT ;  /* 0x000003e000057812 */ /* 0x000fc600078ec0ff */
[----:B------:R-:W-:-:S04]  /*2320*/  VIADD R4, R4, UR6 ;  /* 0x0000000604047c36 */ /* 0x000fc80008000000 */
[----:B------:R-:W-:-:S04]  /*2330*/  IMAD R5, R5, 0x9, R4 ;  /* 0x0000000905057824 */ /* 0x000fc800078e0204 */
[----:B-1----:R-:W-:-:S05]  /*2340*/  IMAD.WIDE.U32 R4, R5, 0x4, R2 ;  /* 0x0000000405047825 */ /* 0x002fca00078e0002 */
[----:B------:R-:W5:Y:S04]  /*2350*/  LDG.E.CONSTANT R6, desc[UR10][R4.64] ;  /* 0x0000000a04067981 */ /* 0x000f68000c1e9900 */
[----:B------:R-:W4:Y:S04]  /*2360*/  LDG.E.CONSTANT R7, desc[UR10][R4.64+0x80] ;  /* 0x0000800a04077981 */ /* 0x000f28000c1e9900 */
[----:B------:R-:W4:Y:S04]  /*2370*/  LDG.E.CONSTANT R8, desc[UR10][R4.64+0x100] ;  /* 0x0001000a04087981 */ /* 0x000f28000c1e9900 */
[----:B------:R-:W4:Y:S04]  /*2380*/  LDG.E.CONSTANT R9, desc[UR10][R4.64+0x180] ;  /* 0x0001800a04097981 */ /* 0x000f28000c1e9900 */
[----:B------:R-:W4:Y:S04]  /*2390*/  LDG.E.CONSTANT R10, desc[UR10][R4.64+0x200] ;  /* 0x0002000a040a7981 */ /* 0x000f28000c1e9900 */
[----:B------:R-:W4:Y:S04]  /*23a0*/  LDG.E.CONSTANT R11, desc[UR10][R4.64+0x280] ;  /* 0x0002800a040b7981 */ /* 0x000f28000c1e9900 */
[----:B------:R-:W4:Y:S04]  /*23b0*/  LDG.E.CONSTANT R12, desc[UR10][R4.64+0x300] ;  /* 0x0003000a040c7981 */ /* 0x000f28000c1e9900 */
[----:B------:R-:W4:Y:S04]  /*23c0*/  LDG.E.CONSTANT R13, desc[UR10][R4.64+0x380] ;  /* 0x0003800a040d7981 */ /* 0x000f28000c1e9900 */
[----:B------:R2:W4:Y:S01]  /*23d0*/  LDG.E.CONSTANT R14, desc[UR10][R4.64+0x400] ;  /* 0x0004000a040e7981 */ /* 0x000522000c1e9900 */
[----:B------:R-:W-:-:S13]  /*23e0*/  ISETP.NE.AND P0, PT, R0, RZ, PT ;  /* 0x000000ff0000720c */ /* 0x000fda0003f05270 */
[----:B------:R-:W-:-:S05]  /*23f0*/  @!P0 IMAD.WIDE.U32 R2, R15, 0x4, R2 ;  /* 0x000000040f028825 */ /* 0x000fca00078e0002 */
[----:B------:R0:W4:Y:S01]  /*2400*/  @!P0 LDG.E.CONSTANT R34, desc[UR10][R2.64+-0x4] ;  /* 0xfffffc0a02228981 */ /* 0x000122000c1e9900 */
[----:B------:R-:W-:Y:S01]  /*2410*/  SHF.R.U32.HI R41, RZ, 0x5, R0 ;  /* 0x00000005ff297819 */ /* 0x000fe20000011600 */
[----:B---3--:R-:W-:Y:S01]  /*2420*/  ULEA UR4, UR5, UR4, 0x18 ;  /* 0x0000000405047291 */ /* 0x008fe2000f8ec0ff */
[----:B------:R-:W-:-:S03]  /*2430*/  ISETP.NE.AND P0, PT, R0, RZ, PT ;  /* 0x000000ff0000720c */ /* 0x000fc60003f05270 */
[----:B--2---:R-:W-:Y:S02]  /*2440*/  IMAD R4, R41, 0x120, R36 ;  /* 0x0000012029047824 */ /* 0x004fe400078e0224 */
[----:B------:R-:W-:-:S03]  /*2450*/  LEA R20, R0, UR4, 0x2 ;  /* 0x0000000400147c11 */ /* 0x000fc6000f8e10ff */
[----:B------:R-:W-:-:S05]  /*2460*/  LEA R17, R4, UR4, 0x2 ;  /* 0x0000000404117c11 */ /* 0x000fca000f8e10ff */
[----:B------:R-:W-:Y:S01]  /*2470*/  IMAD R19, R36, 0x20, R17 ;  /* 0x0000002024137824 */ /* 0x000fe200078e0211 */
        /* <DEDUP_REMOVED lines=10> */
[----:B------:R-:W-:Y:S04]  /*2520*/  LDS R37, [R19+0x20] ;  /* 0x0000200013257984 */ /* 0x000fe80000000800 */
[----:B0-----:R-:W-:Y:S04]  /*2530*/  LDS R2, [R19] ;  /* 0x0000000013027984 */ /* 0x001fe80000000800 */
[----:B------:R-:W0:Y:S04]  /*2540*/  LDS R4, [R19+0x4] ;  /* 0x0000040013047984 */ /* 0x000e280000000800 */
[----:B------:R-:W1:Y:S04]  /*2550*/  LDS R6, [R19+0x8] ;  /* 0x0000080013067984 */ /* 0x000e680000000800 */
[----:B------:R-:W2:Y:S04]  /*2560*/  LDS R8, [R19+0xc] ;  /* 0x00000c0013087984 */ /* 0x000ea80000000800 */
[----:B------:R-:W-:Y:S04]  /*2570*/  LDS R10, [R19+0x10] ;  /* 0x00001000130a7984 */ /* 0x000fe80000000800 */
[----:B------:R-:W-:Y:S04]  /*2580*/  LDS R12, [R19+0x14] ;  /* 0x00001400130c7984 */ /* 0x000fe80000000800 */
[----:B------:R-:W-:Y:S04]  /*2590*/  LDS R14, [R19+0x18] ;  /* 0x00001800130e7984 */ /* 0x000fe80000000800 */
[----:B------:R-:W-:Y:S01]  /*25a0*/  LDS R32, [R19+0x1c] ;  /* 0x00001c0013207984 */ /* 0x000fe20000000800 */
[----:B------:R-:W-:Y:S01]  /*25b0*/  BAR.SYNC.DEFER_BLOCKING 0x0 ;  /* 0x0000000000007b1d */ /* 0x000fe20000010000 */
[----:B0-----:R-:W-:-:S02]  /*25c0*/  ISETP.NE.AND P2, PT, R2, R4, PT ;  /* 0x000000040200720c */ /* 0x001fc40003f45270 */
[----:B-1----:R-:W-:Y:S02]  /*25d0*/  ISETP.NE.AND P3, PT, R4, R6, PT ;  /* 0x000000060400720c */ /* 0x002fe40003f65270 */
[----:B--2---:R-:W-:Y:S01]  /*25e0*/  ISETP.NE.AND P4, PT, R6, R8, PT ;  /* 0x000000080600720c */ /* 0x004fe20003f85270 */
        /* <DEDUP_REMOVED lines=11> */
[----:B0-----:R-:W-:-:S03]  /*26a0*/  IMAD.MOV.U32 R17, RZ, RZ, 0x2 ;  /* 0x00000002ff117424 */ /* 0x001fc600078e00ff */
[----:B------:R-:W0:Y:S04]  /*26b0*/  LDS R5, [R19+0x4] ;  /* 0x0000040013057984 */ /* 0x000e280000000800 */
[----:B------:R-:W2:Y:S04]  /*26c0*/  LDS R7, [R19+0x8] ;  /* 0x0000080013077984 */ /* 0x000ea80000000800 */
[----:B------:R-:W3:Y:S04]  /*26d0*/  LDS R9, [R19+0xc] ;  /* 0x00000c0013097984 */ /* 0x000ee80000000800 */
[----:B------:R-:W4:Y:S04]  /*26e0*/  LDS R11, [R19+0x10] ;  /* 0x00001000130b7984 */ /* 0x000f280000000800 */
[----:B------:R-:W-:Y:S04]  /*26f0*/  LDS R13, [R19+0x14] ;  /* 0x00001400130d7984 */ /* 0x000fe80000000800 */
[----:B------:R-:W-:Y:S04]  /*2700*/  LDS R15, [R19+0x18] ;  /* 0x00001800130f7984 */ /* 0x000fe80000000800 */
[----:B------:R-:W-:Y:S04]  /*2710*/  LDS R33, [R19+0x1c] ;  /* 0x00001c0013217984 */ /* 0x000fe80000000800 */
[----:B------:R-:W-:Y:S01]  /*2720*/  LDS R16, [R19+0x20] ;  /* 0x0000200013107984 */ /* 0x000fe20000000800 */
[----:B------:R-:W-:Y:S01]  /*2730*/  BAR.SYNC.DEFER_BLOCKING 0x0 ;  /* 0x0000000000007b1d */ /* 0x000fe20000010000 */
[----:B-1----:R-:W-:-:S05]  /*2740*/  SEL R18, R3, RZ, !P2 ;  /* 0x000000ff03127207 */ /* 0x002fca0005000000 */
[----:B0-----:R-:W-:-:S05]  /*2750*/  IMAD.IADD R18, R5, 0x1, R18 ;  /* 0x0000000105127824 */ /* 0x001fca00078e0212 */
[----:B------:R-:W-:-:S05]  /*2760*/  SEL R18, R18, RZ, !P3 ;  /* 0x000000ff12127207 */ /* 0x000fca0005800000 */
[----:B--2---:R-:W-:Y:S01]  /*2770*/  IMAD.IADD R18, R7, 0x1, R18 ;  /* 0x0000000107127824 */ /* 0x004fe200078e0212 */
[----:B------:R-:W-:Y:S04]  /*2780*/  STS [R20+0x47c], R37 ;  /* 0x00047c2514007388 */ /* 0x000fe80000000800 */
[----:B------:R-:W-:Y:S01]  /*2790*/  SEL R18, R18, RZ, !P4 ;  /* 0x000000ff12127207 */ /* 0x000fe20006000000 */
[----:B------:R-:W-:Y:S04]  /*27a0*/  BAR.SYNC.DEFER_BLOCKING 0x0 ;  /* 0x0000000000007b1d */ /* 0x000fe80000010000 */
[----:B---3--:R-:W-:-:S02]  /*27b0*/  IMAD.IADD R18, R9, 0x1, R18 ;  /* 0x0000000109127824 */ /* 0x008fc400078e0212 */
[----:B------:R-:W0:Y:S01]  /*27c0*/  @P0 LDS R34, [R20+0x478] ;  /* 0x0004780014220984 */ /* 0x000e220000000800 */
[----:B------:R-:W-:-:S04]  /*27d0*/  ISETP.NE.AND P0, PT, R8, R10, PT ;  /* 0x0000000a0800720c */ /* 0x000fc80003f05270 */
[----:B------:R-:W-:-:S05]  /*27e0*/  SEL R18, R18, RZ, !P0 ;  /* 0x000000ff12127207 */ /* 0x000fca0004000000 */
[----:B----4-:R-:W-:Y:S01]  /*27f0*/  IMAD.IADD R18, R11, 0x1, R18 ;  /* 0x000000010b127824 */ /* 0x010fe200078e0212 */
[----:B0-----:R-:W-:-:S04]  /*2800*/  ISETP.NE.AND P1, PT, R34, R2, PT ;  /* 0x000000022200720c */ /* 0x001fc80003f25270 */
[----:B------:R-:W-:-:S09]  /*2810*/  SEL R19, RZ, 0x1, !P1 ;  /* 0x00000001ff137807 */ /* 0x000fd20004800000 */
[----:B------:R-:W-:Y:S01]  /*2820*/  @!P1 IMAD.MOV R17, RZ, RZ, 0x1 ;  /* 0x00000001ff119424 */ /* 0x000fe200078e02ff */
[----:B------:R-:W-:Y:S01]  /*2830*/  ISETP.NE.AND P1, PT, R10, R12, PT ;  /* 0x0000000c0a00720c */ /* 0x000fe20003f25270 */
[----:B------:R-:W-:Y:S01]  /*2840*/  @!P2 IMAD.MOV R17, RZ, RZ, R19 ;  /* 0x000000ffff11a224 */ /* 0x000fe200078e0213 */
[----:B------:R-:W-:Y:S02]  /*2850*/  ISETP.NE.AND P2, PT, R12, R14, PT ;  /* 0x0000000e0c00720c */ /* 0x000fe40003f45270 */
[----:B------:R-:W-:Y:S01]  /*2860*/  SEL R18, R18, RZ, !P1 ;  /* 0x000000ff12127207 */ /* 0x000fe20004800000 */
[----:B------:R-:W-:Y:S02]  /*2870*/  VIADD R19, R17, 0x1 ;  /* 0x0000000111137836 */ /* 0x000fe40000000000 */
[----:B------:R-:W-:Y:S01]  /*2880*/  @!P3 IMAD.MOV R19, RZ, RZ, R17 ;  /* 0x000000ffff13b224 */ /* 0x000fe200078e0211 */
[----:B------:R-:W-:Y:S01]  /*2890*/  ISETP.NE.AND P3, PT, R14, R32, PT ;  /* 0x000000200e00720c */ /* 0x000fe20003f65270 */
[----:B------:R-:W-:-:S02]  /*28a0*/  IMAD.IADD R18, R13, 0x1, R18 ;  /* 0x000000010d127824 */ /* 0x000fc400078e0212 */
[----:B------:R-:W-:Y:S02]  /*28b0*/  VIADD R17, R19, 0x1 ;  /* 0x0000000113117836 */ /* 0x000fe40000000000 */
[----:B------:R-:W-:Y:S01]  /*28c0*/  @!P4 IMAD.MOV R17, RZ, RZ, R19 ;  /* 0x000000ffff11c224 */ /* 0x000fe200078e0213 */
[----:B------:R-:W-:Y:S02]  /*28d0*/  SEL R18, R18, RZ, !P2 ;  /* 0x000000ff12127207 */ /* 0x000fe40005000000 */
[----:B------:R-:W-:Y:S01]  /*28e0*/  ISETP.NE.AND P4, PT, R41, 0x5, PT ;  /* 0x000000052900780c */ /* 0x000fe20003f85270 */
[----:B------:R-:W-:Y:S02]  /*28f0*/  VIADD R19, R17, 0x1 ;  /* 0x0000000111137836 */ /* 0x000fe40000000000 */
[----:B------:R-:W-:Y:S02]  /*2900*/  IMAD.IADD R18, R15, 0x1, R18 ;  /* 0x000000010f127824 */ /* 0x000fe400078e0212 */
[----:B------:R-:W-:Y:S01]  /*2910*/  @!P0 IMAD.MOV R19, RZ, RZ, R17 ;  /* 0x000000ffff138224 */ /* 0x000fe200078e0211 */
[----:B------:R-:W-:-:S02]  /*2920*/  ISETP.NE.AND P0, PT, R32, R37, PT ;  /* 0x000000252000720c */ /* 0x000fc40003f05270 */
[----:B------:R-:W-:Y:S01]  /*2930*/  SEL R18, R18, RZ, !P3 ;  /* 0x000000ff12127207 */ /* 0x000fe20005800000 */
[----:B------:R-:W-:Y:S02]  /*2940*/  VIADD R20, R19, 0x1 ;  /* 0x0000000113147836 */ /* 0x000fe40000000000 */
[----:B------:R-:W-:Y:S01]  /*2950*/  @!P1 IMAD.MOV R20, RZ, RZ, R19 ;  /* 0x000000ffff149224 */ /* 0x000fe200078e0213 */
[----:B------:R-:W-:Y:S01]  /*2960*/  ISETP.GE.AND P1, PT, R36, 0x1, PT ;  /* 0x000000012400780c */ /* 0x000fe20003f26270 */
[----:B------:R-:W-:Y:S02]  /*2970*/  IMAD.IADD R18, R33, 0x1, R18 ;  /* 0x0000000121127824 */ /* 0x000fe400078e0212 */
[----:B------:R-:W-:Y:S02]  /*2980*/  VIADD R21, R20, 0x1 ;  /* 0x0000000114157836 */ /* 0x000fe40000000000 */
[----:B------:R-:W-:Y:S01]  /*2990*/  @!P2 IMAD.MOV R21, RZ, RZ, R20 ;  /* 0x000000ffff15a224 */ /* 0x000fe200078e0214 */
[----:B------:R-:W-:-:S02]  /*29a0*/  SEL R17, R18, RZ, !P0 ;  /* 0x000000ff12117207 */ /* 0x000fc40004000000 */
[----:B------:R-:W-:-:S03]  /*29b0*/  ISETP.NE.AND P2, PT, R36, 0x1f, PT ;  /* 0x0000001f2400780c */ /* 0x000fc60003f45270 */
[----:B------:R-:W-:Y:S02]  /*29c0*/  IMAD.IADD R18, R16, 0x1, R17 ;  /* 0x0000000110127824 */ /* 0x000fe400078e0211 */
[----:B------:R-:W-:Y:S02]  /*29d0*/  VIADD R16, R21, 0x1 ;  /* 0x0000000115107836 */ /* 0x000fe40000000000 */
[----:B------:R-:W-:Y:S01]  /*29e0*/  @!P3 IMAD.MOV R16, RZ, RZ, R21 ;  /* 0x000000ffff10b224 */ /* 0x000fe200078e0215 */
[----:B------:R-:W0:Y:S01]  /*29f0*/  SHFL.UP PT, R19, R18, 0x1, RZ ;  /* 0x0420000012137989 */ /* 0x000e2200000e00ff */
[C---:B------:R-:W-:Y:S02]  /*2a00*/  ISETP.NE.AND P3, PT, R41.reuse, 0x6, PT ;  /* 0x000000062900780c */ /* 0x040fe40003f65270 */
[----:B------:R-:W-:Y:S02]  /*2a10*/  VIADD R17, R16, 0x1 ;  /* 0x0000000110117836 */ /* 0x000fe40000000000 */
[----:B------:R-:W-:Y:S01]  /*2a20*/  @!P0 IMAD.MOV R17, RZ, RZ, R16 ;  /* 0x000000ffff118224 */ /* 0x000fe200078e0210 */
[----:B------:R-:W-:-:S04]  /*2a30*/  @!P2 LEA R35, R41, UR4, 0x3 ;  /* 0x000000042923ac11 */ /* 0x000fc8000f8e18ff */
[----:B------:R-:W1:Y:S01]  /*2a40*/  SHFL.UP PT, R16, R17, 0x1, RZ ;  /* 0x0420000011107989 */ /* 0x000e6200000e00ff */
[----:B------:R-:W-:-:S04]  /*2a50*/  ISETP.NE.AND P0, PT, R17, RZ, PT ;  /* 0x000000ff1100720c */ /* 0x000fc80003f05270 */
[----:B0-----:R-:W-:-:S04]  /*2a60*/  SEL R19, R19, RZ, !P0 ;  /* 0x000000ff13137207 */ /* 0x001fc80004000000 */
[----:B------:R-:W-:-:S05]  /*2a70*/  SEL R19, R19, RZ, P1 ;  /* 0x000000ff13137207 */ /* 0x000fca0000800000 */
[----:B------:R-:W-:Y:S01]  /*2a80*/  IMAD.IADD R19, R18, 0x1, R19 ;  /* 0x0000000112137824 */ /* 0x000fe200078e0213 */
[----:B-1----:R-:W-:Y:S02]  /*2a90*/  SEL R16, R16, RZ, P1 ;  /* 0x000000ff10107207 */ /* 0x002fe40000800000 */
[----:B------:R-:W-:Y:S02]  /*2aa0*/  ISETP.GE.AND P1, PT, R36, 0x2, PT ;  /* 0x000000022400780c */ /* 0x000fe40003f26270 */
[----:B------:R-:W0:Y:S01]  /*2ab0*/  SHFL.UP PT, R20, R19, 0x2, RZ ;  /* 0x0440000013147989 */ /* 0x000e2200000e00ff */
[----:B------:R-:W-:-:S05]  /*2ac0*/  IMAD.IADD R16, R16, 0x1, R17 ;  /* 0x0000000110107824 */ /* 0x000fca00078e0211 */
[----:B------:R-:W1:Y:S01]  /*2ad0*/  SHFL.UP PT, R18, R16, 0x2, RZ ;  /* 0x0440000010127989 */ /* 0x000e6200000e00ff */
[----:B------:R-:W-:-:S04]  /*2ae0*/  ISETP.NE.AND P0, PT, R16, RZ, PT ;  /* 0x000000ff1000720c */ /* 0x000fc80003f05270 */
[----:B0-----:R-:W-:-:S04]  /*2af0*/  SEL R20, R20, RZ, !P0 ;  /* 0x000000ff14147207 */ /* 0x001fc80004000000 */
[----:B------:R-:W-:Y:S02]  /*2b00*/  SEL R20, R20, RZ, P1 ;  /* 0x000000ff14147207 */ /* 0x000fe40000800000 */
[----:B-1----:R-:W-:Y:S02]  /*2b10*/  SEL R17, R18, RZ, P1 ;  /* 0x000000ff12117207 */ /* 0x002fe40000800000 */
[----:B------:R-:W-:Y:S01]  /*2b20*/  ISETP.GE.AND P1, PT, R36, 0x4, PT ;  /* 0x000000042400780c */ /* 0x000fe20003f26270 */
[----:B------:R-:W-:Y:S02]  /*2b30*/  IMAD.IADD R20, R19, 0x1, R20 ;  /* 0x0000000113147824 */ /* 0x000fe400078e0214 */
[----:B------:R-:W-:-:S03]  /*2b40*/  IMAD.IADD R17, R16, 0x1, R17 ;  /* 0x0000000110117824 */ /* 0x000fc600078e0211 */
[----:B------:R-:W0:Y:S02]  /*2b50*/  SHFL.UP PT, R21, R20, 0x4, RZ ;  /* 0x0480000014157989 */ /* 0x000e2400000e00ff */
[----:B------:R-:W-:Y:S02]  /*2b60*/  ISETP.NE.AND P0, PT, R17, RZ, PT ;  /* 0x000000ff1100720c */ /* 0x000fe40003f05270 */
[----:B------:R-:W1:Y:S02]  /*2b70*/  SHFL.UP PT, R18, R17, 0x4, RZ ;  /* 0x0480000011127989 */ /* 0x000e6400000e00ff */
        /* <DEDUP_REMOVED lines=18> */
[----:B0-----:R-:W-:Y:S02]  /*2ca0*/  SEL R19, R19, RZ, !P0 ;  /* 0x000000ff13137207 */ /* 0x001fe40004000000 */
[----:B-1----:R-:W-:Y:S02]  /*2cb0*/  SEL R16, R16, RZ, P1 ;  /* 0x000000ff10107207 */ /* 0x002fe40000800000 */
[----:B------:R-:W-:-:S03]  /*2cc0*/  SEL R19, R19, RZ, P1 ;  /* 0x000000ff13137207 */ /* 0x000fc60000800000 */
[----:B------:R-:W-:Y:S02]  /*2cd0*/  IMAD.IADD R38, R17, 0x1, R16 ;  /* 0x0000000111267824 */ /* 0x000fe400078e0210 */
[----:B------:R-:W-:-:S05]  /*2ce0*/  IMAD.IADD R39, R20, 0x1, R19 ;  /* 0x0000000114277824 */ /* 0x000fca00078e0213 */
[----:B------:R-:W-:Y:S01]  /*2cf0*/  @!P2 STS.64 [R35], R38 ;  /* 0x000000262300a388 */ /* 0x000fe20000000a00 */
[----:B------:R-:W-:Y:S06]  /*2d00*/  BAR.SYNC.DEFER_BLOCKING 0x0 ;  /* 0x0000000000007b1d */ /* 0x000fec0000010000 */
[----:B------:R-:W-:Y:S04]  /*2d10*/  SHFL.UP PT, R35, R39, 0x1, RZ ;  /* 0x0420000027237989 */ /* 0x000fe800000e00ff */
[----:B------:R-:W0:Y:S04]  /*2d20*/  LDS.128 R16, [UR4] ;  /* 0x00000004ff107984 */ /* 0x000e280008000c00 */
[----:B------:R-:W1:Y:S04]  /*2d30*/  LDS.128 R20, [UR4+0x10] ;  /* 0x00001004ff147984 */ /* 0x000e680008000c00 */
[----:B------:R-:W2:Y:S01]  /*2d40*/  LDS.128 R24, [UR4+0x20] ;  /* 0x00002004ff187984 */ /* 0x000ea20008000c00 */
[----:B0-----:R-:W-:-:S04]  /*2d50*/  ISETP.NE.AND P0, PT, R18, RZ, PT ;  /* 0x000000ff1200720c */ /* 0x001fc80003f05270 */
[----:B------:R-:W-:Y:S02]  /*2d60*/  SEL R28, R17, RZ, !P0 ;  /* 0x000000ff111c7207 */ /* 0x000fe40004000000 */
[----:B-1----:R-:W-:Y:S02]  /*2d70*/  ISETP.NE.AND P0, PT, R20, RZ, PT ;  /* 0x000000ff1400720c */ /* 0x002fe40003f05270 */
[----:B--2---:R-:W-:Y:S01]  /*2d80*/  ISETP.NE.AND P1, PT, R24, RZ, PT ;  /* 0x000000ff1800720c */ /* 0x004fe20003f25270 */
[----:B------:R-:W-:Y:S01]  /*2d90*/  IMAD.IADD R40, R19, 0x1, R28 ;  /* 0x0000000113287824 */ /* 0x000fe200078e021c */
[----:B------:R-:W-:Y:S01]  /*2da0*/  ISETP.NE.AND P2, PT, R26, RZ, PT ;  /* 0x000000ff1a00720c */ /* 0x000fe20003f45270 */
[----:B------:R-:W0:Y:S01]  /*2db0*/  LDS.128 R28, [UR4+0x30] ;  /* 0x00003004ff1c7984 */ /* 0x000e220008000c00 */
[----:B------:R-:W-:Y:S02]  /*2dc0*/  IMAD.IADD R19, R16, 0x1, R18 ;  /* 0x0000000110137824 */ /* 0x000fe400078e0212 */
[----:B------:R-:W-:-:S02]  /*2dd0*/  SEL R42, R40, RZ, !P0 ;  /* 0x000000ff282a7207 */ /* 0x000fc40004000000 */
[----:B------:R-:W-:-:S03]  /*2de0*/  ISETP.NE.AND P0, PT, R22, RZ, PT ;  /* 0x000000ff1600720c */ /* 0x000fc60003f05270 */
[----:B------:R-:W-:-:S05]  /*2df0*/  IMAD.IADD R21, R21, 0x1, R42 ;  /* 0x0000000115157824 */ /* 0x000fca00078e022a */
[----:B------:R-:W-:Y:S02]  /*2e00*/  SEL R42, R21, RZ, !P0 ;  /* 0x000000ff152a7207 */ /* 0x000fe40004000000 */
[----:B------:R-:W-:-:S03]  /*2e10*/  ISETP.NE.AND P0, PT, R41, 0x2, PT ;  /* 0x000000022900780c */ /* 0x000fc60003f05270 */
[----:B------:R-:W-:Y:S01]  /*2e20*/  IMAD.IADD R23, R23, 0x1, R42 ;  /* 0x0000000117177824 */ /* 0x000fe200078e022a */
[----:B------:R-:W-:Y:S02]  /*2e30*/  SEL R40, R40, R17, !P0 ;  /* 0x0000001128287207 */ /* 0x000fe40004000000 */
[C---:B------:R-:W-:Y:S01]  /*2e40*/  SEL R16, R19.reuse, R16, !P0 ;  /* 0x0000001013107207 */ /* 0x040fe20004000000 */
[----:B------:R-:W-:Y:S01]  /*2e50*/  IMAD.IADD R19, R19, 0x1, R20 ;  /* 0x0000000113137824 */ /* 0x000fe200078e0214 */
[----:B------:R-:W-:Y:S02]  /*2e60*/  SEL R18, R23, RZ, !P1 ;  /* 0x000000ff17127207 */ /* 0x000fe40004800000 */
[C---:B------:R-:W-:Y:S02]  /*2e70*/  ISETP.NE.AND P1, PT, R41.reuse, 0x3, PT ;  /* 0x000000032900780c */ /* 0x040fe40003f25270 */
[----:B------:R-:W-:Y:S01]  /*2e80*/  ISETP.NE.AND P0, PT, R41, 0x4, PT ;  /* 0x000000042900780c */ /* 0x000fe20003f05270 */
[----:B------:R-:W-:Y:S01]  /*2e90*/  IMAD.IADD R17, R25, 0x1, R18 ;  /* 0x0000000119117824 */ /* 0x000fe200078e0212 */
[----:B------:R-:W-:Y:S01]  /*2ea0*/  SEL R40, R21, R40, !P1 ;  /* 0x0000002815287207 */ /* 0x000fe20004800000 */
[----:B------:R-:W1:Y:S01]  /*2eb0*/  SHFL.UP PT, R25, R38, 0x1, RZ ;  /* 0x0420000026197989 */ /* 0x000e6200000e00ff */
[----:B------:R-:W-:Y:S01]  /*2ec0*/  SEL R16, R19, R16, !P1 ;  /* 0x0000001013107207 */ /* 0x000fe20004800000 */
[----:B------:R-:W-:Y:S01]  /*2ed0*/  IMAD.IADD R19, R22, 0x1, R19 ;  /* 0x0000000116137824 */ /* 0x000fe200078e0213 */
[----:B------:R-:W-:-:S02]  /*2ee0*/  SEL R18, R17, RZ, !P2 ;  /* 0x000000ff11127207 */ /* 0x000fc40005000000 */
[----:B------:R-:W-:Y:S02]  /*2ef0*/  ISETP.GE.U32.AND P1, PT, R0, 0x20, PT ;  /* 0x000000200000780c */ /* 0x000fe40003f26070 */
[----:B------:R-:W-:Y:S01]  /*2f00*/  SEL R40, R23, R40, !P0 ;  /* 0x0000002817287207 */ /* 0x000fe20004000000 */
[----:B------:R-:W-:Y:S01]  /*2f10*/  IMAD.IADD R27, R27, 0x1, R18 ;  /* 0x000000011b1b7824 */ /* 0x000fe200078e0212 */
[C---:B------:R-:W-:Y:S01]  /*2f20*/  SEL R16, R19.reuse, R16, !P0 ;  /* 0x0000001013107207 */ /* 0x040fe20004000000 */
[----:B------:R-:W-:Y:S01]  /*2f30*/  IMAD.IADD R19, R19, 0x1, R24 ;  /* 0x0000000113137824 */ /* 0x000fe200078e0218 */
[----:B0-----:R-:W-:Y:S02]  /*2f40*/  ISETP.NE.AND P5, PT, R28, RZ, PT ;  /* 0x000000ff1c00720c */ /* 0x001fe40003fa5270 */
[----:B------:R-:W-:Y:S02]  /*2f50*/  SEL R40, R17, R40, !P4 ;  /* 0x0000002811287207 */ /* 0x000fe40006000000 */
[----:B------:R-:W-:-:S02]  /*2f60*/  SEL R18, R27, RZ, !P5 ;  /* 0x000000ff1b127207 */ /* 0x000fc40006800000 */
[----:B------:R-:W-:Y:S02]  /*2f70*/  ISETP.NE.AND P2, PT, R41, 0x7, PT ;  /* 0x000000072900780c */ /* 0x000fe40003f45270 */
[----:B------:R-:W-:Y:S01]  /*2f80*/  SEL R40, R27, R40, !P3 ;  /* 0x000000281b287207 */ /* 0x000fe20005800000 */
[----:B------:R-:W-:Y:S01]  /*2f90*/  IMAD.IADD R29, R29, 0x1, R18 ;  /* 0x000000011d1d7824 */ /* 0x000fe200078e0212 */
[----:B------:R-:W-:Y:S02]  /*2fa0*/  ISETP.NE.AND P0, PT, R36, RZ, P1 ;  /* 0x000000ff2400720c */ /* 0x000fe40000f05270 */
[----:B------:R-:W-:Y:S01]  /*2fb0*/  SEL R16, R19, R16, !P4 ;  /* 0x0000001013107207 */ /* 0x000fe20006000000 */
[----:B------:R-:W-:Y:S01]  /*2fc0*/  IMAD.IADD R19, R26, 0x1, R19 ;  /* 0x000000011a137824 */ /* 0x000fe200078e0213 */
[----:B-1----:R-:W-:Y:S02]  /*2fd0*/  @P1 ISETP.NE.AND P4, PT, R25, RZ, PT ;  /* 0x000000ff1900120c */ /* 0x002fe40003f85270 */
[----:B------:R-:W-:-:S02]  /*2fe0*/  SEL R40, R29, R40, !P2 ;  /* 0x000000281d287207 */ /* 0x000fc40005000000 */
[C---:B------:R-:W-:Y:S01]  /*2ff0*/  SEL R16, R19.reuse, R16, !P3 ;  /* 0x0000001013107207 */ /* 0x040fe20005800000 */
[----:B------:R-:W-:Y:S01]  /*3000*/  IMAD.IADD R19, R19, 0x1, R28 ;  /* 0x0000000113137824 */ /* 0x000fe200078e021c */
[----:B------:R-:W-:Y:S02]  /*3010*/  @P1 ISETP.NE.AND P5, PT, R36, RZ, PT ;  /* 0x000000ff2400120c */ /* 0x000fe40003fa5270 */
[C---:B------:R-:W-:Y:S01]  /*3020*/  ISETP.NE.AND P3, PT, R30.reuse, RZ, PT ;  /* 0x000000ff1e00720c */ /* 0x040fe20003f65270 */
[----:B------:R-:W-:Y:S01]  /*3030*/  IMAD.IADD R30, R30, 0x1, R19 ;  /* 0x000000011e1e7824 */ /* 0x000fe200078e0213 */
[----:B------:R-:W-:Y:S02]  /*3040*/  @P1 SEL R20, R40, RZ, !P4 ;  /* 0x000000ff28141207 */ /* 0x000fe40006000000 */
[----:B------:R-:W-:Y:S02]  /*3050*/  @P1 SEL R17, R25, RZ, P5 ;  /* 0x000000ff19111207 */ /* 0x000fe40002800000 */
[----:B------:R-:W-:Y:S01]  /*3060*/  SEL R16, R19, R16, !P2 ;  /* 0x0000001013107207 */ /* 0x000fe20005000000 */
[----:B------:R-:W-:Y:S01]  /*3070*/  @P0 IMAD.IADD R40, R35, 0x1, R20 ;  /* 0x0000000123280824 */ /* 0x000fe200078e0214 */
[----:B------:R-:W-:-:S03]  /*3080*/  SEL R18, R29, RZ, !P3 ;  /* 0x000000ff1d127207 */ /* 0x000fc60005800000 */
[----:B------:R-:W-:Y:S02]  /*3090*/  @P1 IMAD.IADD R25, R16, 0x1, R17 ;  /* 0x0000000110191824 */ /* 0x000fe400078e0211 */
[----:B------:R-:W-:Y:S02]  /*30a0*/  IMAD.IADD R31, R31, 0x1, R18 ;  /* 0x000000011f1f7824 */ /* 0x000fe400078e0212 */
[----:B------:R-:W-:Y:S01]  /*30b0*/  @P1 IMAD.MOV.U32 R35, RZ, RZ, R40 ;  /* 0x000000ffff231224 */ /* 0x000fe200078e0028 */
[----:B------:R-:W-:Y:S06]  /*30c0*/  @P1 BRA `(.L_x_669) ;  /* 0x0000000c001c1947 */ /* 0x000fec0003800000 */
[----:B------:R-:W0:Y:S01]  /*30d0*/  LDC.64 R28, c[0x0][0x3b0] ;  /* 0x0000ec00ff1c7b82 */ /* 0x000e220000000a00 */
[----:B------:R-:W-:Y:S01]  /*30e0*/  ISETP.NE.AND P1, PT, R0, RZ, PT ;  /* 0x000000ff0000720c */ /* 0x000fe20003f25270 */
[----:B------:R-:W-:Y:S01]  /*30f0*/  IMAD.U32 R17, RZ, RZ, UR8 ;  /* 0x00000008ff117e24 */ /* 0x000fe2000f8e00ff */
[----:B------:R-:W1:Y:S11]  /*3100*/  LDCU UR5, c[0x0][0x370] ;  /* 0x00006e00ff0577ac */ /* 0x000e760008000800 */
[----:B------:R-:W-:Y:S01]  /*3110*/  @!P1 IMAD.MOV.U32 R18, RZ, RZ, 0x64 ;  /* 0x00000064ff129424 */ /* 0x000fe200078e00ff */
[----:B------:R2:W-:Y:S01]  /*3120*/  @!P1 STS [UR4+0x74], R30 ;  /* 0x0000741eff009988 */ /* 0x0005e20008000804 */
[----:B------:R-:W-:-:S02]  /*3130*/  @!P1 IMAD.MOV.U32 R19, RZ, RZ, 0x0 ;  /* 0x00000000ff139424 */ /* 0x000fc400078e00ff */
[----:B------:R-:W-:Y:S01]  /*3140*/  @!P1 IMAD.MOV.U32 R16, RZ, RZ, R30 ;  /* 0x000000ffff109224 */ /* 0x000fe200078e001e */
[----:B------:R2:W-:Y:S01]  /*3150*/  @!P1 STS [UR4+0x78], R31 ;  /* 0x0000781fff009988 */ /* 0x0005e20008000804 */
[----:B-1----:R-:W-:Y:S01]  /*3160*/  UISETP.GT.U32.AND UP0, UPT, UR5, 0x1f3, UPT ;  /* 0x000001f30500788c */ /* 0x002fe2000bf04070 */
[----:B0-----:R-:W-:-:S04]  /*3170*/  IMAD.WIDE.U32 R28, R17, 0x10, R28 ;  /* 0x00000010111c7825 */ /* 0x001fc800078e001c */
[----:B------:R-:W-:-:S05]  /*3180*/  @!P1 IMAD.MOV.U32 R17, RZ, RZ, R31 ;  /* 0x000000ffff119224 */ /* 0x000fca00078e001f */
[----:B------:R2:W-:Y:S01]  /*3190*/  @!P1 ST.E.128.STRONG.GPU desc[UR10][R28.64+0x200], R16 ;  /* 0x000200101c009985 */ /* 0x0005e2000c10fd0a */
[----:B------:R-:W-:Y:S05]  /*31a0*/  BRA.U UP0, `(.L_x_670) ;  /* 0x0000000100087547 */ /* 0x000fea000b800000 */
[----:B------:R0:W-:Y:S06]  /*31b0*/  MEMBAR.SC.CTA ;  /* 0x0000000000007992 */ /* 0x0001ec0000000000 */
[----:B0-----:R-:W-:Y:S05]  /*31c0*/  BRA `(.L_x_671) ;  /* 0x0000000000087947 */ /* 0x001fea0003800000 */
.L_x_670:
[----:B------:R-:W-:Y:S05]  /*31d0*/  NANOSLEEP 0x1c2 ;  /* 0x000001c20000795d */ /* 0x000fea0003800000 */
[----:B------:R-:W-:Y:S01]  /*31e0*/  NOP ;  /* 0x0000000000007918 */ /* 0x000fe20000000000 */
.L_x_671:
[----:B--2---:R-:W-:-:S03]  /*31f0*/  IMAD.WIDE.U32 R16, R0, 0x10, RZ ;  /* 0x0000001000107825 */ /* 0x004fc600078e00ff */
[----:B------:R-:W-:Y:S02]  /*3200*/  LOP3.LUT R23, R16, 0xfffffff0, RZ, 0x3c, !PT ;  /* 0xfffffff010177812 */ /* 0x000fe400078e3cff */
[----:B------:R-:W-:Y:S02]  /*3210*/  LOP3.LUT R17, RZ, R17, RZ, 0x33, !PT ;  /* 0x00000011ff117212 */ /* 0x000fe400078e33ff */
[----:B------:R-:W-:-:S05]  /*3220*/  IADD3 R22, P0, PT, R28, R23, RZ ;  /* 0x000000171c167210 */ /* 0x000fca0007f1e0ff */
[----:B------:R-:W-:-:S08]  /*3230*/  IMAD.X R23, R29, 0x1, R17, P0 ;  /* 0x000000011d177824 */ /* 0x000fd000000e0611 */
.L_x_673:
[----:B------:R-:W2:Y:S01]  /*3240*/  LD.E.128.STRONG.GPU R16, desc[UR10][R22.64+0x200] ;  /* 0x0002000a16107980 */ /* 0x000ea2000c10fd00 */
[----:B------:R-:W-:Y:S05]  /*3250*/  YIELD ;  /* 0x0000000000007946 */ /* 0x000fea0003800000 */
[----:B------:R-:W-:Y:S01]  /*3260*/  UMOV UR5, 0xffffffff ;  /* 0xffffffff00057882 */ /* 0x000fe20000000000 */
[----:B--2---:R-:W-:-:S04]  /*3270*/  ISETP.NE.U32.AND P0, PT, R18, 0x63, PT ;  /* 0x000000631200780c */ /* 0x004fc80003f05070 */
[----:B------:R-:W-:Y:S01]  /*3280*/  ISETP.NE.AND.EX P0, PT, R19, RZ, PT, P0 ;  /* 0x000000ff1300720c */ /* 0x000fe20003f05300 */
[----:B------:R-:W-:-:S12]  /*3290*/  BRA.DIV UR5, `(.L_x_672) ;  /* 0x0000007a054c7947 */ /* 0x000fd8000b800000 */
[----:B------:R-:W-:-:S13]  /*32a0*/  VOTE.ANY P0, !P0 ;  /* 0x0000000000ff7806 */ /* 0x000fda0004000100 */
.L_x_731:
[----:B------:R-:W-:Y:S05]  /*32b0*/  @P0 BRA `(.L_x_673) ;  /* 0xfffffffc00e00947 */ /* 0x000fea000383ffff */
[----:B------:R-:W-:Y:S01]  /*32c0*/  UMOV UR5, 0xffffffff ;  /* 0xffffffff00057882 */ /* 0x000fe20000000000 */
[----:B------:R-:W-:-:S04]  /*32d0*/  ISETP.NE.U32.AND P0, PT, R18, 0x65, PT ;  /* 0x000000651200780c */ /* 0x000fc80003f05070 */
[----:B------:R-:W-:Y:S01]  /*32e0*/  ISETP.NE.AND.EX P0, PT, R19, RZ, PT, P0 ;  /* 0x000000ff1300720c */ /* 0x000fe20003f05300 */
[----:B------:R-:W-:-:S12]  /*32f0*/  BRA.DIV UR5, `(.L_x_674) ;  /* 0x0000007a05547947 */ /* 0x000fd8000b800000 */
[----:B------:R-:W0:Y:S01]  /*3300*/  S2R R26, SR_GEMASK ;  /* 0x00000000001a7919 */ /* 0x000e220000003c00 */
[----:B------:R-:W-:Y:S01]  /*3310*/  VOTE.ANY R21, PT, !P0 ;  /* 0x0000000000157806 */ /* 0x000fe200040e0100 */
[----:B------:R-:W-:Y:S01]  /*3320*/  VIADD R24, R36, 0x2 ;  /* 0x0000000224187836 */ /* 0x000fe20000000000 */
[----:B------:R-:W-:Y:S02]  /*3330*/  ISETP.NE.AND P2, PT, R16, RZ, PT ;  /* 0x000000ff1000720c */ /* 0x000fe40003f45270 */
[----:B------:R-:W-:Y:S01]  /*3340*/  ISETP.NE.U32.AND P4, PT, R18, 0x65, PT ;  /* 0x000000651200780c */ /* 0x000fe20003f85070 */
[----:B------:R-:W-:-:S03]  /*3350*/  VIADD R18, R36, 0x10 ;  /* 0x0000001024127836 */ /* 0x000fc60000000000 */
[----:B------:R-:W-:-:S13]  /*3360*/  ISETP.NE.AND.EX P4, PT, R19, RZ, PT, P4 ;  /* 0x000000ff1300720c */ /* 0x000fda0003f85340 */
[----:B------:R-:W-:Y:S02]  /*3370*/  VOTE.ALL P4, P4 ;  /* 0x0000000000ff7806 */ /* 0x000fe40002080000 */
[----:B0-----:R-:W-:-:S05]  /*3380*/  LOP3.LUT R21, R21, 0x80000000, R26, 0xec, !PT ;  /* 0x8000000015157812 */ /* 0x001fca00078eec1a */
[----:B------:R-:W-:-:S05]  /*3390*/  VIADD R20, R21, 0xffffffff ;  /* 0xffffffff15147836 */ /* 0x000fca0000000000 */
[----:B------:R-:W-:-:S04]  /*33a0*/  LOP3.LUT R21, R21, R20, RZ, 0xc, !PT ;  /* 0x0000001415157212 */ /* 0x000fc800078e0cff */
[----:B------:R-:W0:Y:S02]  /*33b0*/  POPC R27, R21 ;  /* 0x00000015001b7309 */ /* 0x000e240000000000 */
[----:B0-----:R-:W0:Y:S01]  /*33c0*/  SHFL.DOWN PT, R23, R17, 0x1, R27 ;  /* 0x0820000011177989 */ /* 0x001e2200000e001b */
[----:B------:R-:W-:-:S03]  /*33d0*/  ISETP.GE.AND P0, PT, R36, R27, PT ;  /* 0x0000001b2400720c */ /* 0x000fc60003f06270 */
[----:B------:R-:W1:Y:S01]  /*33e0*/  SHFL.DOWN PT, R22, R16, 0x1, R27 ;  /* 0x0820000010167989 */ /* 0x000e6200000e001b */
[----:B0-----:R-:W-:-:S04]  /*33f0*/  SEL R23, R23, RZ, !P2 ;  /* 0x000000ff17177207 */ /* 0x001fc80005000000 */
[----:B------:R-:W-:-:S05]  /*3400*/  SEL R23, R23, RZ, !P0 ;  /* 0x000000ff17177207 */ /* 0x000fca0004000000 */
[----:B------:R-:W-:Y:S01]  /*3410*/  IMAD.IADD R20, R17, 0x1, R23 ;  /* 0x0000000111147824 */ /* 0x000fe200078e0217 */
[----:B-1----:R-:W-:Y:S02]  /*3420*/  SEL R23, R22, RZ, !P0 ;  /* 0x000000ff16177207 */ /* 0x002fe40004000000 */
[----:B------:R-:W-:Y:S02]  /*3430*/  ISETP.GT.AND P0, PT, R24, R27, PT ;  /* 0x0000001b1800720c */ /* 0x000fe40003f04270 */
[----:B------:R-:W0:Y:S01]  /*3440*/  SHFL.DOWN PT, R39, R20, 0x2, R27 ;  /* 0x0840000014277989 */ /* 0x000e2200000e001b */
[----:B------:R-:W-:-:S05]  /*3450*/  IMAD.IADD R22, R16, 0x1, R23 ;  /* 0x0000000110167824 */ /* 0x000fca00078e0217 */
[----:B------:R-:W1:Y:S01]  /*3460*/  SHFL.DOWN PT, R38, R22, 0x2, R27 ;  /* 0x0840000016267989 */ /* 0x000e6200000e001b */
[----:B------:R-:W-:-:S04]  /*3470*/  ISETP.NE.AND P2, PT, R22, RZ, PT ;  /* 0x000000ff1600720c */ /* 0x000fc80003f45270 */
[----:B0-----:R-:W-:-:S04]  /*3480*/  SEL R39, R39, RZ, !P2 ;  /* 0x000000ff27277207 */ /* 0x001fc80005000000 */
[----:B------:R-:W-:Y:S02]  /*3490*/  SEL R39, R39, RZ, !P0 ;  /* 0x000000ff27277207 */ /* 0x000fe40004000000 */
[----:B-1----:R-:W-:-:S03]  /*34a0*/  SEL R17, R38, RZ, !P0 ;  /* 0x000000ff26117207 */ /* 0x002fc60004000000 */
[----:B------:R-:W-:Y:S02]  /*34b0*/  IMAD.IADD R16, R20, 0x1, R39 ;  /* 0x0000000114107824 */ /* 0x000fe400078e0227 */
[----:B------:R-:W-:Y:S02]  /*34c0*/  IMAD.IADD R38, R22, 0x1, R17 ;  /* 0x0000000116267824 */ /* 0x000fe400078e0211 */
[C---:B------:R-:W-:Y:S01]  /*34d0*/  VIADD R20, R36.reuse, 0x4 ;  /* 0x0000000424147836 */ /* 0x040fe20000000000 */
[----:B------:R-:W0:Y:S01]  /*34e0*/  SHFL.DOWN PT, R23, R16, 0x4, R27 ;  /* 0x0880000010177989 */ /* 0x000e2200000e001b */
[----:B------:R-:W-:Y:S01]  /*34f0*/  VIADD R22, R36, 0x8 ;  /* 0x0000000824167836 */ /* 0x000fe20000000000 */
[----:B------:R-:W-:Y:S02]  /*3500*/  ISETP.NE.AND P2, PT, R38, RZ, PT ;  /* 0x000000ff2600720c */ /* 0x000fe40003f45270 */
[----:B------:R-:W1:Y:S01]  /*3510*/  SHFL.DOWN PT, R17, R38, 0x4, R27 ;  /* 0x0880000026117989 */ /* 0x000e6200000e001b */
[----:B------:R-:W-:-:S02]  /*3520*/  ISETP.GT.AND P0, PT, R20, R27, PT ;  /* 0x0000001b1400720c */ /* 0x000fc40003f04270 */
[----:B0-----:R-:W-:-:S04]  /*3530*/  SEL R23, R23, RZ, !P2 ;  /* 0x000000ff17177207 */ /* 0x001fc80005000000 */
[----:B------:R-:W-:Y:S02]  /*3540*/  SEL R23, R23, RZ, !P0 ;  /* 0x000000ff17177207 */ /* 0x000fe40004000000 */
[----:B-1----:R-:W-:Y:S02]  /*3550*/  SEL R17, R17, RZ, !P0 ;  /* 0x000000ff11117207 */ /* 0x002fe40004000000 */
[----:B------:R-:W-:Y:S01]  /*3560*/  ISETP.GT.AND P0, PT, R22, R27, PT ;  /* 0x0000001b1600720c */ /* 0x000fe20003f04270 */
[----:B------:R-:W-:Y:S02]  /*3570*/  IMAD.IADD R20, R16, 0x1, R23 ;  /* 0x0000000110147824 */ /* 0x000fe400078e0217 */
[----:B------:R-:W-:-:S03]  /*3580*/  IMAD.IADD R40, R38, 0x1, R17 ;  /* 0x0000000126287824 */ /* 0x000fc600078e0211 */
[----:B------:R-:W0:Y:S02]  /*3590*/  SHFL.DOWN PT, R23, R20, 0x8, R27 ;  /* 0x0900000014177989 */ /* 0x000e2400000e001b */
[----:B------:R-:W-:Y:S02]  /*35a0*/  ISETP.NE.AND P2, PT, R40, RZ, PT ;  /* 0x000000ff2800720c */ /* 0x000fe40003f45270 */
[----:B------:R-:W1:Y:S02]  /*35b0*/  SHFL.DOWN PT, R16, R40, 0x8, R27 ;  /* 0x0900000028107989 */ /* 0x000e6400000e001b */
[----:B0-----:R-:W-:-:S04]  /*35c0*/  SEL R23, R23, RZ, !P2 ;  /* 0x000000ff17177207 */ /* 0x001fc80005000000 */
[----:B------:R-:W-:Y:S02]  /*35d0*/  SEL R23, R23, RZ, !P0 ;  /* 0x000000ff17177207 */ /* 0x000fe40004000000 */
[----:B-1----:R-:W-:Y:S02]  /*35e0*/  SEL R17, R16, RZ, !P0 ;  /* 0x000000ff10117207 */ /* 0x002fe40004000000 */
[----:B------:R-:W-:Y:S01]  /*35f0*/  ISETP.GT.AND P0, PT, R18, R27, PT ;  /* 0x0000001b1200720c */ /* 0x000fe20003f04270 */
[----:B------:R-:W-:Y:S02]  /*3600*/  IMAD.IADD R22, R20, 0x1, R23 ;  /* 0x0000000114167824 */ /* 0x000fe400078e0217 */
[----:B------:R-:W-:Y:S02]  /*3610*/  IMAD.IADD R38, R40, 0x1, R17 ;  /* 0x0000000128267824 */ /* 0x000fe400078e0211 */
[----:B------:R-:W0:Y:S01]  /*3620*/  LDC.64 R16, c[0x0][0x3b0] ;  /* 0x0000ec00ff107b82 */ /* 0x000e220000000a00 */
[----:B------:R-:W1:Y:S02]  /*3630*/  SHFL.DOWN PT, R23, R22, 0x10, R27 ;  /* 0x0a00000016177989 */ /* 0x000e6400000e001b */
[----:B------:R-:W-:-:S02]  /*3640*/  ISETP.NE.AND P2, PT, R38, RZ, PT ;  /* 0x000000ff2600720c */ /* 0x000fc40003f45270 */
[----:B------:R-:W2:Y:S02]  /*3650*/  SHFL.DOWN PT, R20, R38, 0x10, R27 ;  /* 0x0a00000026147989 */ /* 0x000ea400000e001b */
[----:B-1----:R-:W-:Y:S02]  /*3660*/  SEL R23, R23, RZ, !P2 ;  /* 0x000000ff17177207 */ /* 0x002fe40005000000 */
[----:B0-----:R-:W-:Y:S02]  /*3670*/  IADD3 R40, P2, PT, R16, 0x200, RZ ;  /* 0x0000020010287810 */ /* 0x001fe40007f5e0ff */
[----:B--2---:R-:W-:Y:S02]  /*3680*/  SEL R19, R20, RZ, !P0 ;  /* 0x000000ff14137207 */ /* 0x004fe40004000000 */
[----:B------:R-:W-:Y:S01]  /*3690*/  SEL R23, R23, RZ, !P0 ;  /* 0x000000ff17177207 */ /* 0x000fe20004000000 */
[----:B------:R-:W-:Y:S01]  /*36a0*/  IMAD.X R41, RZ, RZ, R17, P2 ;  /* 0x000000ffff297224 */ /* 0x000fe200010e0611 */
[----:B------:R-:W-:Y:S01]  /*36b0*/  LOP3.LUT R16, RZ, R0, RZ, 0x33, !PT ;  /* 0x00000000ff107212 */ /* 0x000fe200078e33ff */
[----:B------:R-:W-:-:S02]  /*36c0*/  IMAD.IADD R20, R38, 0x1, R19 ;  /* 0x0000000126147824 */ /* 0x000fc400078e0213 */
[----:B------:R-:W-:Y:S02]  /*36d0*/  IMAD.IADD R22, R22, 0x1, R23 ;  /* 0x0000000116167824 */ /* 0x000fe400078e0217 */
[----:B------:R-:W-:-:S07]  /*36e0*/  VIADD R27, R16, UR8 ;  /* 0x00000008101b7c36 */ /* 0x000fce0008000000 */
.L_x_745:
[----:B------:R-:W-:Y:S05]  /*36f0*/  @!P4 BRA `(.L_x_675) ;  /* 0x00000004002cc947 */ /* 0x000fea0003800000 */
.L_x_679:
[----:B------:R-:W-:-:S07]  /*3700*/  IMAD.WIDE R38, R27, 0x10, R40 ;  /* 0x000000101b267825 */ /* 0x000fce00078e0228 */
.L_x_677:
[----:B------:R-:W2:Y:S01]  /*3710*/  LD.E.128.STRONG.GPU R16, desc[UR10][R38.64+-0x200] ;  /* 0xfffe000a26107980 */ /* 0x000ea2000c10fd00 */
[----:B------:R-:W-:Y:S05]  /*3720*/  YIELD ;  /* 0x0000000000007946 */ /* 0x000fea0003800000 */
[----:B------:R-:W-:Y:S01]  /*3730*/  UMOV UR5, 0xffffffff ;  /* 0xffffffff00057882 */ /* 0x000fe20000000000 */
[----:B--2---:R-:W-:-:S04]  /*3740*/  ISETP.NE.U32.AND P0, PT, R18, 0x63, PT ;  /* 0x000000631200780c */ /* 0x004fc80003f05070 */
[----:B------:R-:W-:Y:S01]  /*3750*/  ISETP.NE.AND.EX P0, PT, R19, RZ, PT, P0 ;  /* 0x000000ff1300720c */ /* 0x000fe20003f05300 */
[----:B------:R-:W-:-:S12]  /*3760*/  BRA.DIV UR5, `(.L_x_676) ;  /* 0x0000007e05047947 */ /* 0x000fd8000b800000 */
[----:B------:R-:W-:-:S13]  /*3770*/  VOTE.ANY P0, !P0 ;  /* 0x0000000000ff7806 */ /* 0x000fda0004000100 */
.L_x_748:
[----:B------:R-:W-:Y:S05]  /*3780*/  @P0 BRA `(.L_x_677) ;  /* 0xfffffffc00e00947 */ /* 0x000fea000383ffff */
[----:B------:R-:W-:Y:S01]  /*3790*/  UMOV UR5, 0xffffffff ;  /* 0xffffffff00057882 */ /* 0x000fe20000000000 */
[----:B------:R-:W-:-:S04]  /*37a0*/  ISETP.NE.U32.AND P0, PT, R18, 0x65, PT ;  /* 0x000000651200780c */ /* 0x000fc80003f05070 */
[----:B------:R-:W-:Y:S01]  /*37b0*/  ISETP.NE.AND.EX P0, PT, R19, RZ, PT, P0 ;  /* 0x000000ff1300720c */ /* 0x000fe20003f05300 */
[----:B------:R-:W-:-:S12]  /*37c0*/  BRA.DIV UR5, `(.L_x_678) ;  /* 0x0000007e050c7947 */ /* 0x000fd8000b800000 */
[----:B------:R-:W-:Y:S01]  /*37d0*/  VOTE.ANY R21, PT, !P0 ;  /* 0x0000000000157806 */ /* 0x000fe200040e0100 */
[----:B------:R-:W-:Y:S01]  /*37e0*/  VIADD R27, R27, 0xffffffe0 ;  /* 0xffffffe01b1b7836 */ /* 0x000fe20000000000 */
[----:B------:R-:W-:Y:S02]  /*37f0*/  ISETP.NE.AND P2, PT, R16, RZ, PT ;  /* 0x000000ff1000720c */ /* 0x000fe40003f45270 */
[----:B------:R-:W-:Y:S02]  /*3800*/  LOP3.LUT R21, R21, 0x80000000, R26, 0xec, !PT ;  /* 0x8000000015157812 */ /* 0x000fe400078eec1a */
[----:B------:R-:W-:Y:S01]  /*3810*/  ISETP.NE.U32.AND P4, PT, R18, 0x65, PT ;  /* 0x000000651200780c */ /* 0x000fe20003f85070 */
[----:B------:R-:W-:Y:S02]  /*3820*/  VIADD R18, R36, 0x10 ;  /* 0x0000001024127836 */ /* 0x000fe40000000000 */
[----:B------:R-:W-:Y:S01]  /*3830*/  VIADD R24, R21, 0xffffffff ;  /* 0xffffffff15187836 */ /* 0x000fe20000000000 */
[----:B------:R-:W-:-:S04]  /*3840*/  ISETP.NE.AND.EX P4, PT, R19, RZ, PT, P4 ;  /* 0x000000ff1300720c */ /* 0x000fc80003f85340 */
[----:B------:R-:W-:-:S04]  /*3850*/  LOP3.LUT R24, R21, R24, RZ, 0xc, !PT ;  /* 0x0000001815187212 */ /* 0x000fc800078e0cff */
[----:B------:R0:W1:Y:S05]  /*3860*/  POPC R43, R24 ;  /* 0x00000018002b7309 */ /* 0x00006a0000000000 */
[----:B------:R-:W-:Y:S01]  /*3870*/  VOTE.ALL P4, P4 ;  /* 0x0000000000ff7806 */ /* 0x000fe20002080000 */
[C---:B0-----:R-:W-:Y:S01]  /*3880*/  VIADD R24, R36.reuse, 0x2 ;  /* 0x0000000224187836 */ /* 0x041fe20000000000 */
[----:B-1----:R-:W0:Y:S01]  /*3890*/  SHFL.DOWN PT, R23, R17, 0x1, R43 ;  /* 0x0820000011177989 */ /* 0x002e2200000e002b */
[----:B------:R-:W-:-:S03]  /*38a0*/  ISETP.GE.AND P0, PT, R36, R43, PT ;  /* 0x0000002b2400720c */ /* 0x000fc60003f06270 */
[----:B------:R-:W1:Y:S01]  /*38b0*/  SHFL.DOWN PT, R39, R16, 0x1, R43 ;  /* 0x0820000010277989 */ /* 0x000e6200000e002b */
[----:B0-----:R-:W-:-:S04]  /*38c0*/  SEL R23, R23, RZ, !P2 ;  /* 0x000000ff17177207 */ /* 0x001fc80005000000 */
[----:B------:R-:W-:Y:S02]  /*38d0*/  SEL R23, R23, RZ, !P0 ;  /* 0x000000ff17177207 */ /* 0x000fe40004000000 */
[----:B-1----:R-:W-:Y:S02]  /*38e0*/  SEL R39, R39, RZ, !P0 ;  /* 0x000000ff27277207 */ /* 0x002fe40004000000 */
[----:B------:R-:W-:Y:S01]  /*38f0*/  ISETP.GT.AND P0, PT, R24, R43, PT ;  /* 0x0000002b1800720c */ /* 0x000fe20003f04270 */
[----:B------:R-:W-:Y:S02]  /*3900*/  IMAD.IADD R38, R17, 0x1, R23 ;  /* 0x0000000111267824 */ /* 0x000fe400078e0217 */
[----:B------:R-:W-:Y:S02]  /*3910*/  IMAD.IADD R39, R16, 0x1, R39 ;  /* 0x0000000110277824 */ /* 0x000fe400078e0227 */
[----:B------:R-:W-:Y:S01]  /*3920*/  VIADD R24, R36, 0x4 ;  /* 0x0000000424187836 */ /* 0x000fe20000000000 */
[----:B------:R-:W0:Y:S02]  /*3930*/  SHFL.DOWN PT, R23, R38, 0x2, R43 ;  /* 0x0840000026177989 */ /* 0x000e2400000e002b */
[----:B------:R-:W-:-:S02]  /*3940*/  ISETP.NE.AND P2, PT, R39, RZ, PT ;  /* 0x000000ff2700720c */ /* 0x000fc40003f45270 */
[----:B------:R-:W1:Y:S02]  /*3950*/  SHFL.DOWN PT, R17, R39, 0x2, R43 ;  /* 0x0840000027117989 */ /* 0x000e6400000e002b */
        /* <DEDUP_REMOVED lines=11> */
[----:B-1----:R-:W-:-:S03]  /*3a10*/  SEL R23, R23, RZ, !P0 ;  /* 0x000000ff17177207 */ /* 0x002fc60004000000 */
[----:B------:R-:W-:Y:S02]  /*3a20*/  IMAD.IADD R38, R16, 0x1, R45 ;  /* 0x0000000110267824 */ /* 0x000fe400078e022d */
[----:B------:R-:W-:Y:S02]  /*3a30*/  IMAD.IADD R44, R42, 0x1, R23 ;  /* 0x000000012a2c7824 */ /* 0x000fe400078e0217 */
[----:B------:R-:W-:Y:S01]  /*3a40*/  VIADD R16, R36, 0x8 ;  /* 0x0000000824107836 */ /* 0x000fe20000000000 */
[----:B------:R-:W0:Y:S02]  /*3a50*/  SHFL.DOWN PT, R39, R38, 0x8, R43 ;  /* 0x0900000026277989 */ /* 0x000e2400000e002b */
        /* <DEDUP_REMOVED lines=12> */
[----:B0-----:R-:W-:Y:S02]  /*3b20*/  SEL R39, R39, RZ, !P2 ;  /* 0x000000ff27277207 */ /* 0x001fe40005000000 */
[----:B------:R-:W-:Y:S02]  /*3b30*/  ISETP.NE.AND P2, PT, R20, RZ, PT ;  /* 0x000000ff1400720c */ /* 0x000fe40003f45270 */
[----:B------:R-:W-:-:S02]  /*3b40*/  SEL R39, R39, RZ, !P0 ;  /* 0x000000ff27277207 */ /* 0x000fc40004000000 */
[----:B-1----:R-:W-:-:S03]  /*3b50*/  SEL R38, R38, RZ, !P0 ;  /* 0x000000ff26267207 */ /* 0x002fc60004000000 */
[----:B------:R-:W-:Y:S01]  /*3b60*/  IMAD.IADD R39, R16, 0x1, R39 ;  /* 0x0000000110277824 */ /* 0x000fe200078e0227 */
[----:B------:R-:W-:-:S04]  /*3b70*/  IADD3 R20, PT, PT, R17, R38, R20 ;  /* 0x0000002611147210 */ /* 0x000fc80007ffe014 */
[----:B------:R-:W-:-:S05]  /*3b80*/  SEL R39, R39, RZ, !P2 ;  /* 0x000000ff27277207 */ /* 0x000fca0005000000 */
[----:B------:R-:W-:-:S07]  /*3b90*/  IMAD.IADD R22, R39, 0x1, R22 ;  /* 0x0000000127167824 */ /* 0x000fce00078e0216 */
.L_x_762:
[----:B------:R-:W-:Y:S05]  /*3ba0*/  @P4 BRA `(.L_x_679) ;  /* 0xfffffff800d44947 */ /* 0x000fea000383ffff */
.L_x_675:
[----:B------:R-:W-:Y:S01]  /*3bb0*/  ISETP.NE.AND P2, PT, R36, RZ, PT ;  /* 0x000000ff2400720c */ /* 0x000fe20003f45270 */
[----:B------:R-:W-:Y:S01]  /*3bc0*/  BSSY.RECONVERGENT B0, `(.L_x_680) ;  /* 0x0000014000007945 */ /* 0x000fe20003800200 */
[----:B------:R-:W-:-:S11]  /*3bd0*/  IMAD.MOV.U32 R21, RZ, RZ, R22 ;  /* 0x000000ffff157224 */ /* 0x000fd600078e0016 */
[----:B------:R-:W0:Y:S01]  /*3be0*/  @!P2 S2R R17, SR_CgaCtaId ;  /* 0x000000000011a919 */ /* 0x000e220000008800 */
[----:B------:R-:W-:-:S04]  /*3bf0*/  @!P2 MOV R16, 0x400 ;  /* 0x000004000010a802 */ /* 0x000fc80000000f00 */
[----:B0-----:R-:W-:Y:S01]  /*3c00*/  @!P2 LEA R24, R17, R16, 0x18 ;  /* 0x000000101118a211 */ /* 0x001fe200078ec0ff */
[----:B------:R-:W-:Y:S06]  /*3c10*/  @P1 BRA `(.L_x_681) ;  /* 0x0000000000381947 */ /* 0x000fec0003800000 */
[----:B------:R-:W0:Y:S01]  /*3c20*/  S2UR UR6, SR_CgaCtaId ;  /* 0x00000000000679c3 */ /* 0x000e220000008800 */
[C---:B------:R-:W-:Y:S01]  /*3c30*/  ISETP.NE.AND P0, PT, R30.reuse, RZ, PT ;  /* 0x000000ff1e00720c */ /* 0x040fe20003f05270 */
[----:B------:R-:W-:Y:S01]  /*3c40*/  UMOV UR5, 0x400 ;  /* 0x0000040000057882 */ /* 0x000fe20000000000 */
[----:B------:R-:W-:Y:S02]  /*3c50*/  IMAD.IADD R23, R30, 0x1, R20 ;  /* 0x000000011e177824 */ /* 0x000fe400078e0214 */
[----:B------:R-:W-:Y:S01]  /*3c60*/  SEL R16, R22, RZ, !P0 ;  /* 0x000000ff16107207 */ /* 0x000fe20004000000 */
[----:B------:R-:W-:Y:S02]  /*3c70*/  IMAD.MOV.U32 R18, RZ, RZ, 0x65 ;  /* 0x00000065ff127424 */ /* 0x000fe400078e00ff */
[----:B------:R-:W-:Y:S02]  /*3c80*/  IMAD.MOV.U32 R19, RZ, RZ, 0x0 ;  /* 0x00000000ff137424 */ /* 0x000fe400078e00ff */
[----:B------:R-:W-:-:S02]  /*3c90*/  IMAD.IADD R17, R31, 0x1, R16 ;  /* 0x000000011f117824 */ /* 0x000fc400078e0210 */
[----:B------:R-:W-:-:S05]  /*3ca0*/  IMAD.MOV.U32 R16, RZ, RZ, R23 ;  /* 0x000000ffff107224 */ /* 0x000fca00078e0017 */
[----:B------:R1:W-:Y:S01]  /*3cb0*/  ST.E.128.STRONG.GPU desc[UR10][R28.64+0x200], R16 ;  /* 0x000200101c007985 */ /* 0x0003e2000c10fd0a */
[----:B0-----:R-:W-:-:S09]  /*3cc0*/  ULEA UR5, UR6, UR5, 0x18 ;  /* 0x0000000506057291 */ /* 0x001fd2000f8ec0ff */
[----:B------:R1:W-:Y:S04]  /*3cd0*/  STS.64 [UR5+0x68], R22 ;  /* 0x00006816ff007988 */ /* 0x0003e80008000a05 */
[----:B------:R1:W-:Y:S04]  /*3ce0*/  STS [UR5+0x70], R17 ;  /* 0x00007011ff007988 */ /* 0x0003e80008000805 */
[----:B------:R1:W-:Y:S02]  /*3cf0*/  STS [UR5+0x64], R20 ;  /* 0x00006414ff007988 */ /* 0x0003e40008000805 */
.L_x_681:
[----:B------:R-:W-:Y:S05]  /*3d00*/  BSYNC.RECONVERGENT B0 ;  /* 0x0000000000007941 */ /* 0x000fea0003800200 */
.L_x_680:
[----:B------:R0:W-:Y:S01]  /*3d10*/  @!P2 STS.64 [R24+0x48], R20 ;  /* 0x000048141800a388 */ /* 0x0001e20000000a00 */
[----:B------:R-:W-:Y:S02]  /*3d20*/  @!P2 IMAD.MOV.U32 R25, RZ, RZ, R20 ;  /* 0x000000ffff19a224 */ /* 0x000fe400078e0014 */
[----:B------:R-:W-:-:S07]  /*3d30*/  @!P2 IMAD.MOV.U32 R35, RZ, RZ, R22 ;  /* 0x000000ffff23a224 */ /* 0x000fce00078e0016 */
.L_x_669:
[----:B------:R-:W-:Y:S05]  /*3d40*/  WARPSYNC.ALL ;  /* 0x0000000000007948 */ /* 0x000fea0003800000 */
[----:B------:R-:W-:Y:S01]  /*3d50*/  ISETP.NE.AND P0, PT, R0, RZ, PT ;  /* 0x000000ff0000720c */ /* 0x000fe20003f05270 */
[----:B------:R-:W2:Y:S08]  /*3d60*/  S2UR UR5, SR_CgaCtaId ;  /* 0x00000000000579c3 */ /* 0x000eb00000008800 */
[----:B------:R-:W-:Y:S04]  /*3d70*/  BAR.SYNC.DEFER_BLOCKING 0x0 ;  /* 0x0000000000007b1d */ /* 0x000fe80000010000 */
[----:B------:R-:W-:-:S02]  /*3d80*/  @P0 ISETP.NE.AND P1, PT, R25, RZ, PT ;  /* 0x000000ff1900020c */ /* 0x000fc40003f25270 */
[----:B------:R-:W-:Y:S01]  /*3d90*/  ISETP.NE.AND P2, PT, R34, R2, PT ;  /* 0x000000022200720c */ /* 0x000fe20003f45270 */
[----:B------:R-:W-:-:S03]  /*3da0*/  UMOV UR4, 0x400 ;  /* 0x0000040000047882 */ /* 0x000fc60000000000 */
[----:B-1----:R-:W-:-:S05]  /*3db0*/  SEL R22, RZ, 0x1, !P2 ;  /* 0x00000001ff167807 */ /* 0x002fca0005000000 */
[----:B------:R-:W-:Y:S01]  /*3dc0*/  VIADD R46, R22, 0x1 ;  /* 0x00000001162e7836 */ /* 0x000fe20000000000 */
[----:B--2---:R-:W-:-:S09]  /*3dd0*/  ULEA UR8, UR5, UR4, 0x18 ;  /* 0x0000000405087291 */ /* 0x004fd2000f8ec0ff */
[----:B------:R-:W1:Y:S04]  /*3de0*/  @P0 LDS.64 R16, [UR8+0x48] ;  /* 0x00004808ff100984 */ /* 0x000e680008000a00 */
[----:B------:R-:W2:Y:S01]  /*3df0*/  LDS R23, [UR8+0x74] ;  /* 0x00007408ff177984 */ /* 0x000ea20008000800 */
[----:B-1----:R-:W-:Y:S01]  /*3e00*/  @P0 SEL R18, R17, RZ, !P1 ;  /* 0x000000ff11120207 */ /* 0x002fe20004800000 */
[----:B------:R-:W-:Y:S01]  /*3e10*/  @P0 IMAD.IADD R16, R25, 0x1, R16 ;  /* 0x0000000119100824 */ /* 0x000fe200078e0210 */
[----:B------:R-:W-:-:S03]  /*3e20*/  ISETP.NE.AND P1, PT, R2, R4, PT ;  /* 0x000000040200720c */ /* 0x000fc60003f25270 */
[----:B------:R-:W-:Y:S02]  /*3e30*/  @P0 IMAD.IADD R35, R35, 0x1, R18 ;  /* 0x0000000123230824 */ /* 0x000fe400078e0212 */
[----:B------:R-:W-:Y:S01]  /*3e40*/  @P0 IMAD.MOV.U32 R25, RZ, RZ, R16 ;  /* 0x000000ffff190224 */ /* 0x000fe200078e0010 */
[----:B------:R-:W-:Y:S02]  /*3e50*/  ISETP.NE.AND P0, PT, R4, R6, PT ;  /* 0x000000060400720c */ /* 0x000fe40003f05270 */
[----:B------:R-:W-:Y:S01]  /*3e60*/  SEL R18, R35, RZ, !P2 ;  /* 0x000000ff23127207 */ /* 0x000fe20005000000 */
[----:B------:R-:W-:-:S04]  /*3e70*/  IMAD.IADD R49, R22, 0x1, R25 ;  /* 0x0000000116317824 */ /* 0x000fc800078e0219 */
[----:B------:R-:W-:Y:S02]  /*3e80*/  IMAD.IADD R3, R3, 0x1, R18 ;  /* 0x0000000103037824 */ /* 0x000fe400078e0212 */
[----:B------:R-:W-:-:S03]  /*3e90*/  @!P1 IMAD.MOV R46, RZ, RZ, R22 ;  /* 0x000000ffff2e9224 */ /* 0x000fc600078e0216 */
[----:B------:R-:W-:Y:S01]  /*3ea0*/  SEL R16, R3, RZ, !P1 ;  /* 0x000000ff03107207 */ /* 0x000fe20004800000 */
[----:B------:R-:W-:Y:S01]  /*3eb0*/  IMAD.IADD R46, R25, 0x1, R46 ;  /* 0x00000001192e7824 */ /* 0x000fe200078e022e */
[----:B------:R-:W-:-:S03]  /*3ec0*/  ISETP.NE.AND P1, PT, R6, R8, PT ;  /* 0x000000080600720c */ /* 0x000fc60003f25270 */
[----:B------:R-:W-:Y:S02]  /*3ed0*/  IMAD.IADD R5, R5, 0x1, R16 ;  /* 0x0000000105057824 */ /* 0x000fe400078e0210 */
[----:B------:R-:W-:Y:S02]  /*3ee0*/  VIADD R16, R46, 0x1 ;  /* 0x000000012e107836 */ /* 0x000fe40000000000 */
[----:B------:R-:W-:Y:S01]  /*3ef0*/  @!P0 IMAD.MOV R16, RZ, RZ, R46 ;  /* 0x000000ffff108224 */ /* 0x000fe200078e022e */
[----:B------:R-:W-:Y:S02]  /*3f00*/  SEL R18, R5, RZ, !P0 ;  /* 0x000000ff05127207 */ /* 0x000fe40004000000 */
[----:B------:R-:W-:Y:S01]  /*3f10*/  ISETP.NE.AND P0, PT, R8, R10, PT ;  /* 0x0000000a0800720c */ /* 0x000fe20003f05270 */
[----:B------:R-:W-:Y:S02]  /*3f20*/  VIADD R17, R16, 0x1 ;  /* 0x0000000110117836 */ /* 0x000fe40000000000 */
[----:B------:R-:W-:-:S02]  /*3f30*/  IMAD.IADD R7, R7, 0x1, R18 ;  /* 0x0000000107077824 */ /* 0x000fc400078e0212 */
[----:B------:R-:W-:-:S03]  /*3f40*/  @!P1 IMAD.MOV R17, RZ, RZ, R16 ;  /* 0x000000ffff119224 */ /* 0x000fc600078e0210 */
[----:B------:R-:W-:Y:S02]  /*3f50*/  SEL R18, R7, RZ, !P1 ;  /* 0x000000ff07127207 */ /* 0x000fe40004800000 */
[----:B------:R-:W-:-:S03]  /*3f60*/  ISETP.NE.AND P1, PT, R10, R12, PT ;  /* 0x0000000c0a00720c */ /* 0x000fc60003f25270 */
[----:B------:R-:W-:Y:S02]  /*3f70*/  IMAD.IADD R9, R9, 0x1, R18 ;  /* 0x0000000109097824 */ /* 0x000fe400078e0212 */
[----:B------:R-:W-:Y:S02]  /*3f80*/  VIADD R18, R17, 0x1 ;  /* 0x0000000111127836 */ /* 0x000fe40000000000 */
[----:B------:R-:W-:Y:S01]  /*3f90*/  @!P0 IMAD.MOV R18, RZ, RZ, R17 ;  /* 0x000000ffff128224 */ /* 0x000fe200078e0211 */
[----:B0-----:R-:W-:Y:S02]  /*3fa0*/  SEL R20, R9, RZ, !P0 ;  /* 0x000000ff09147207 */ /* 0x001fe40004000000 */
        /* <DEDUP_REMOVED lines=9> */
[----:B------:R-:W-:Y:S02]  /*4040*/  SEL R24, R13, RZ, !P0 ;  /* 0x000000ff0d187207 */ /* 0x000fe40004000000 */
[----:B--2---:R-:W-:Y:S01]  /*4050*/  ISETP.GE.AND P0, PT, R23, 0x101, PT ;  /* 0x000001011700780c */ /* 0x004fe20003f06270 */
[----:B------:R-:W-:Y:S02]  /*4060*/  VIADD R21, R20, 0x1 ;  /* 0x0000000114157836 */ /* 0x000fe40000000000 */
[----:B------:R-:W-:-:S02]  /*4070*/  IMAD.IADD R15, R15, 0x1, R24 ;  /* 0x000000010f0f7824 */ /* 0x000fc400078e0218 */
[----:B------:R-:W-:-:S03]  /*4080*/  @!P1 IMAD.MOV R21, RZ, RZ, R20 ;  /* 0x000000ffff159224 */ /* 0x000fc600078e0214 */
[----:B------:R-:W-:-:S05]  /*4090*/  SEL R24, R15, RZ, !P1 ;  /* 0x000000ff0f187207 */ /* 0x000fca0004800000 */
[----:B------:R-:W-:Y:S01]  /*40a0*/  IMAD.IADD R33, R33, 0x1, R24 ;  /* 0x0000000121217824 */ /* 0x000fe200078e0218 */
[----:B------:R-:W-:Y:S06]  /*40b0*/  @!P0 BRA `(.L_x_682) ;  /* 0x0000000c00488947 */ /* 0x000fec0003800000 */
[----:B------:R-:W0:Y:S01]  /*40c0*/  LDS R41, [UR8+0x64] ;  /* 0x00006408ff297984 */ /* 0x000e220008000800 */
        /* <DEDUP_REMOVED lines=28> */
[----:B------:R-:W-:Y:S01]  /*4290*/  ISETP.GE.AND P0, PT, R0, R23, PT ;  /* 0x000000170000720c */ /* 0x000fe20003f06270 */
[--C-:B------:R-:W-:Y:S02]  /*42a0*/  @P2 IMAD.IADD R21, R21, 0x1, -R41.reuse ;  /* 0x0000000115152824 */ /* 0x100fe400078e0a29 */
[----:B------:R0:W-:Y:S02]  /*42b0*/  @P6 STS.64 [R17], R8 ;  /* 0x0000000811006388 */ /* 0x0001e40000000a00 */
[----:B------:R-:W-:Y:S01]  /*42c0*/  @P3 IMAD.IADD R20, R20, 0x1, -R41 ;  /* 0x0000000114143824 */ /* 0x000fe200078e0a29 */
[----:B------:R-:W-:Y:S01]  /*42d0*/  @P2 LEA R21, R21, UR8, 0x3 ;  /* 0x0000000815152c11 */ /* 0x000fe2000f8e18ff */
[----:B------:R0:W-:Y:S03]  /*42e0*/  @P5 STS.64 [R18], R10 ;  /* 0x0000000a12005388 */ /* 0x0001e60000000a00 */
[----:B------:R-:W-:Y:S01]  /*42f0*/  @P3 LEA R20, R20, UR8, 0x3 ;  /* 0x0000000814143c11 */ /* 0x000fe2000f8e18ff */
[----:B------:R0:W-:Y:S04]  /*4300*/  @P4 STS.64 [R19], R12 ;  /* 0x0000000c13004388 */ /* 0x0001e80000000a00 */
[----:B------:R0:W-:Y:S04]  /*4310*/  @P3 STS.64 [R20], R14 ;  /* 0x0000000e14003388 */ /* 0x0001e80000000a00 */
[----:B------:R0:W-:Y:S01]  /*4320*/  @P2 STS.64 [R21], R32 ;  /* 0x0000002015002388 */ /* 0x0001e20000000a00 */
[----:B------:R-:W-:Y:S06]  /*4330*/  BAR.SYNC.DEFER_BLOCKING 0x0 ;  /* 0x0000000000007b1d */ /* 0x000fec0000010000 */
[----:B------:R-:W-:Y:S05]  /*4340*/  @P0 EXIT ;  /* 0x000000000000094d */ /* 0x000fea0003800000 */
[----:B0-----:R-:W-:Y:S01]  /*4350*/  LOP3.LUT R2, RZ, R0, RZ, 0x33, !PT ;  /* 0x00000000ff027212 */ /* 0x001fe200078e33ff */
[----:B------:R-:W-:Y:S04]  /*4360*/  BSSY.RECONVERGENT B0, `(.L_x_683) ;  /* 0x000001a000007945 */ /* 0x000fe80003800200 */
[----:B------:R-:W-:-:S05]  /*4370*/  IMAD.IADD R2, R2, 0x1, R23 ;  /* 0x0000000102027824 */ /* 0x000fca00078e0217 */
[C---:B------:R-:W-:Y:S02]  /*4380*/  LOP3.LUT R3, R2.reuse, 0x300, RZ, 0xc0, !PT ;  /* 0x0000030002037812 */ /* 0x040fe400078ec0ff */
[----:B------:R-:W-:Y:S02]  /*4390*/  ISETP.GE.U32.AND P1, PT, R2, 0x300, PT ;  /* 0x000003000200780c */ /* 0x000fe40003f26070 */
[----:B------:R-:W-:-:S13]  /*43a0*/  ISETP.NE.AND P0, PT, R3, 0x300, PT ;  /* 0x000003000300780c */ /* 0x000fda0003f05270 */
[----:B------:R-:W-:Y:S05]  /*43b0*/  @!P0 BRA `(.L_x_684) ;  /* 0x0000000000508947 */ /* 0x000fea0003800000 */
[----:B------:R-:W0:Y:S01]  /*43c0*/  LDC.64 R6, c[0x0][0x3a0] ;  /* 0x0000e800ff067b82 */ /* 0x000e220000000a00 */
[----:B------:R-:W-:Y:S01]  /*43d0*/  LEA.HI R2, R2, 0x1, RZ, 0x18 ;  /* 0x0000000102027811 */ /* 0x000fe200078fc0ff */
[C---:B------:R-:W-:Y:S01]  /*43e0*/  IMAD.IADD R11, R0.reuse, 0x1, R41 ;  /* 0x00000001000b7824 */ /* 0x040fe200078e0229 */
[----:B------:R-:W-:-:S03]  /*43f0*/  LEA R10, R0, UR8, 0x3 ;  /* 0x00000008000a7c11 */ /* 0x000fc6000f8e18ff */
[C---:B------:R-:W-:Y:S01]  /*4400*/  IMAD.SHL.U32 R3, R2.reuse, 0x100, RZ ;  /* 0x0000010002037824 */ /* 0x040fe200078e00ff */
[----:B------:R-:W-:Y:S01]  /*4410*/  LOP3.LUT R2, R2, 0x3, RZ, 0xc0, !PT ;  /* 0x0000000302027812 */ /* 0x000fe200078ec0ff */
[----:B------:R-:W1:Y:S03]  /*4420*/  LDC.64 R8, c[0x0][0x398] ;  /* 0x0000e600ff087b82 */ /* 0x000e660000000a00 */
[----:B------:R-:W-:Y:S01]  /*4430*/  LOP3.LUT R3, R3, 0x300, RZ, 0xc0, !PT ;  /* 0x0000030003037812 */ /* 0x000fe200078ec0ff */
[----:B------:R-:W-:-:S04]  /*4440*/  IMAD.MOV R12, RZ, RZ, -R2 ;  /* 0x000000ffff0c7224 */ /* 0x000fc800078e0a02 */
[----:B------:R-:W-:-:S07]  /*4450*/  IMAD.IADD R0, R0, 0x1, R3 ;  /* 0x0000000100007824 */ /* 0x000fce00078e0203 */
.L_x_685:
[----:B--2---:R2:W3:Y:S01]  /*4460*/  LDS.64 R14, [R10] ;  /* 0x000000000a0e7984 */ /* 0x0044e20000000a00 */
[----:B-1----:R-:W-:-:S04]  /*4470*/  IMAD.WIDE R4, R11, 0x4, R8 ;  /* 0x000000040b047825 */ /* 0x002fc800078e0208 */
[----:B0-----:R-:W-:-:S04]  /*4480*/  IMAD.WIDE R2, R11, 0x4, R6 ;  /* 0x000000040b027825 */ /* 0x001fc800078e0206 */
[----:B------:R-:W-:Y:S02]  /*4490*/  VIADD R12, R12, 0x1 ;  /* 0x000000010c0c7836 */ /* 0x000fe40000000000 */
[----:B------:R-:W-:Y:S02]  /*44a0*/  VIADD R11, R11, 0x100 ;  /* 0x000001000b0b7836 */ /* 0x000fe40000000000 */
[----:B--2---:R-:W-:Y:S01]  /*44b0*/  VIADD R10, R10, 0x800 ;  /* 0x000008000a0a7836 */ /* 0x004fe20000000000 */
[----:B------:R-:W-:Y:S01]  /*44c0*/  ISETP.NE.AND P0, PT, R12, RZ, PT ;  /* 0x000000ff0c00720c */ /* 0x000fe20003f05270 */
[----:B---3--:R2:W-:Y:S04]  /*44d0*/  STG.E desc[UR10][R4.64], R14 ;  /* 0x0000000e04007986 */ /* 0x0085e8000c10190a */
[----:B------:R2:W-:Y:S08]  /*44e0*/  STG.E desc[UR10][R2.64], R15 ;  /* 0x0000000f02007986 */ /* 0x0005f0000c10190a */
[----:B------:R-:W-:Y:S05]  /*44f0*/  @P0 BRA `(.L_x_685) ;  /* 0xfffffffc00d80947 */ /* 0x000fea000383ffff */
.L_x_684:
[----:B------:R-:W-:Y:S05]  /*4500*/  BSYNC.RECONVERGENT B0 ;  /* 0x0000000000007941 */ /* 0x000fea0003800200 */
.L_x_683:
[----:B------:R-:W-:Y:S05]  /*4510*/  @!P1 EXIT ;  /* 0x000000000000994d */ /* 0x000fea0003800000 */
[----:B------:R-:W0:Y:S01]  /*4520*/  LDCU.64 UR4, c[0x0][0x398] ;  /* 0x00007300ff0477ac */ /* 0x000e220008000a00 */
[----:B--2---:R-:W-:Y:S01]  /*4530*/  IMAD.IADD R2, R23, 0x1, -R0 ;  /* 0x0000000117027824 */ /* 0x004fe200078e0a00 */
[C---:B------:R-:W-:Y:S01]  /*4540*/  LEA R22, R0.reuse, UR8, 0x3 ;  /* 0x0000000800167c11 */ /* 0x040fe2000f8e18ff */
[----:B------:R-:W-:Y:S01]  /*4550*/  BSSY.RECONVERGENT B0, `(.L_x_686) ;  /* 0x0000051000007945 */ /* 0x000fe20003800200 */
[----:B------:R-:W1:Y:S01]  /*4560*/  LDCU.64 UR6, c[0x0][0x3a0] ;  /* 0x00007400ff0677ac */ /* 0x000e620008000a00 */
[----:B------:R-:W-:Y:S01]  /*4570*/  IMAD.IADD R41, R0, 0x1, R41 ;  /* 0x0000000100297824 */ /* 0x000fe200078e0229 */
[----:B------:R-:W-:Y:S01]  /*4580*/  ISETP.GT.AND P1, PT, R2, 0xc00, PT ;  /* 0x00000c000200780c */ /* 0x000fe20003f24270 */
[----:B------:R-:W-:Y:S01]  /*4590*/  VIADD R22, R22, 0x1000 ;  /* 0x0000100016167836 */ /* 0x000fe20000000000 */
[----:B------:R-:W-:Y:S01]  /*45a0*/  PLOP3.LUT P0, PT, PT, PT, PT, 0x80, 0x8 ;  /* 0x000000000008781c */ /* 0x000fe20003f0f070 */
[----:B0-----:R-:W-:Y:S02]  /*45b0*/  UIADD3 UR4, UP0, UPT, UR4, 0x800, URZ ;  /* 0x0000080004047890 */ /* 0x001fe4000ff1e0ff */
[----:B-1----:R-:W-:-:S02]  /*45c0*/  UIADD3 UR6, UP1, UPT, UR6, 0x800, URZ ;  /* 0x0000080006067890 */ /* 0x002fc4000ff3e0ff */
[----:B------:R-:W-:Y:S02]  /*45d0*/  UIADD3.X UR5, UPT, UPT, URZ, UR5, URZ, UP0, !UPT ;  /* 0x00000005ff057290 */ /* 0x000fe400087fe4ff */
[----:B------:R-:W-:Y:S01]  /*45e0*/  IMAD.U32 R4, RZ, RZ, UR4 ;  /* 0x00000004ff047e24 */ /* 0x000fe2000f8e00ff */
[----:B------:R-:W-:Y:S01]  /*45f0*/  UIADD3.X UR7, UPT, UPT, URZ, UR7, URZ, UP1, !UPT ;  /* 0x00000007ff077290 */ /* 0x000fe20008ffe4ff */
[----:B------:R-:W-:Y:S02]  /*4600*/  IMAD.U32 R2, RZ, RZ, UR6 ;  /* 0x00000006ff027e24 */ /* 0x000fe4000f8e00ff */
[----:B------:R-:W-:-:S03]  /*4610*/  IMAD.U32 R5, RZ, RZ, UR5 ;  /* 0x00000005ff057e24 */ /* 0x000fc6000f8e00ff */
[----:B------:R-:W-:Y:S01]  /*4620*/  IMAD.U32 R3, RZ, RZ, UR7 ;  /* 0x00000007ff037e24 */ /* 0x000fe2000f8e00ff */
[----:B------:R-:W-:Y:S06]  /*4630*/  @!P1 BRA `(.L_x_687) ;  /* 0x0000000400089947 */ /* 0x000fec0003800000 */
[----:B------:R-:W-:Y:S01]  /*4640*/  PLOP3.LUT P0, PT, PT, PT, PT, 0x8, 0x80 ;  /* 0x000000000080781c */ /* 0x000fe20003f0e170 */
[----:B------:R-:W-:-:S12]  /*4650*/  VIADD R43, R23, 0xfffff400 ;  /* 0xfffff400172b7836 */ /* 0x000fd80000000000 */
.L_x_688:
[----:B-1----:R-:W0:Y:S01]  /*4660*/  LDS.64 R36, [R22+-0x1000] ;  /* 0xfff0000016247984 */ /* 0x002e220000000a00 */
[----:B------:R-:W-:-:S03]  /*4670*/  IMAD.WIDE R44, R41, 0x4, R4 ;  /* 0x00000004292c7825 */ /* 0x000fc600078e0204 */
[----:B------:R-:W1:Y:S01]  /*4680*/  LDS.64 R48, [R22+-0x800] ;  /* 0xfff8000016307984 */ /* 0x000e620000000a00 */
[----:B------:R-:W-:-:S03]  /*4690*/  IMAD.WIDE R18, R41, 0x4, R2 ;  /* 0x0000000429127825 */ /* 0x000fc600078e0202 */
[----:B------:R-:W2:Y:S01]  /*46a0*/  LDS.64 R46, [R22] ;  /* 0x00000000162e7984 */ /* 0x000ea20000000a00 */
[----:B------:R-:W-:Y:S02]  /*46b0*/  VIADD R39, R41, 0x400 ;  /* 0x0000040029277836 */ /* 0x000fe40000000000 */
[----:B------:R-:W-:Y:S01]  /*46c0*/  VIADD R0, R0, 0x1000 ;  /* 0x0000100000007836 */ /* 0x000fe20000000000 */
[----:B------:R-:W3:Y:S04]  /*46d0*/  LDS.64 R6, [R22+0x800] ;  /* 0x0008000016067984 */ /* 0x000ee80000000a00 */
[----:B------:R-:W4:Y:S01]  /*46e0*/  LDS.64 R8, [R22+0x1000] ;  /* 0x0010000016087984 */ /* 0x000f220000000a00 */
[----:B------:R-:W-:-:S03]  /*46f0*/  ISETP.GE.AND P1, PT, R0, R43, PT ;  /* 0x0000002b0000720c */ /* 0x000fc60003f26270 */
[----:B------:R-:W5:Y:S04]  /*4700*/  LDS.64 R10, [R22+0x1800] ;  /* 0x00180000160a7984 */ /* 0x000f680000000a00 */
        /* <DEDUP_REMOVED lines=9> */
[----:B------:R1:W5:Y:S04]  /*47a0*/  LDS.64 R34, [R22+0x6800] ;  /* 0x0068000016227984 */ /* 0x0003680000000a00 */
[----:B0-----:R-:W-:Y:S04]  /*47b0*/  STG.E desc[UR10][R44.64+-0x800], R36 ;  /* 0xfff800242c007986 */ /* 0x001fe8000c10190a */
[----:B------:R0:W-:Y:S01]  /*47c0*/  STG.E desc[UR10][R18.64+-0x800], R37 ;  /* 0xfff8002512007986 */ /* 0x0001e2000c10190a */
[----:B-1----:R-:W-:-:S03]  /*47d0*/  VIADD R22, R22, 0x8000 ;  /* 0x0000800016167836 */ /* 0x002fc60000000000 */
[----:B------:R-:W-:Y:S04]  /*47e0*/  STG.E desc[UR10][R44.64+-0x400], R48 ;  /* 0xfffc00302c007986 */ /* 0x000fe8000c10190a */
[----:B------:R1:W-:Y:S01]  /*47f0*/  STG.E desc[UR10][R18.64+-0x400], R49 ;  /* 0xfffc003112007986 */ /* 0x0003e2000c10190a */
[----:B0-----:R-:W-:-:S03]  /*4800*/  IMAD.WIDE R36, R39, 0x4, R4 ;  /* 0x0000000427247825 */ /* 0x001fc600078e0204 */
[----:B--2---:R-:W-:Y:S01]  /*4810*/  STG.E desc[UR10][R44.64], R46 ;  /* 0x0000002e2c007986 */ /* 0x004fe2000c10190a */
[----:B------:R-:W-:-:S03]  /*4820*/  IMAD.WIDE R38, R39, 0x4, R2 ;  /* 0x0000000427267825 */ /* 0x000fc600078e0202 */
[----:B------:R0:W-:Y:S01]  /*4830*/  STG.E desc[UR10][R18.64], R47 ;  /* 0x0000002f12007986 */ /* 0x0001e2000c10190a */
[----:B-1----:R-:W-:-:S03]  /*4840*/  VIADD R49, R41, 0x800 ;  /* 0x0000080029317836 */ /* 0x002fc60000000000 */
[----:B---3--:R1:W-:Y:S04]  /*4850*/  STG.E desc[UR10][R44.64+0x400], R6 ;  /* 0x000400062c007986 */ /* 0x0083e8000c10190a */
[----:B------:R2:W-:Y:S04]  /*4860*/  STG.E desc[UR10][R18.64+0x400], R7 ;  /* 0x0004000712007986 */ /* 0x0005e8000c10190a */
[----:B----4-:R-:W-:Y:S01]  /*4870*/  STG.E desc[UR10][R36.64+-0x800], R8 ;  /* 0xfff8000824007986 */ /* 0x010fe2000c10190a */
[----:B0-----:R-:W-:-:S03]  /*4880*/  IMAD.WIDE R46, R49, 0x4, R4 ;  /* 0x00000004312e7825 */ /* 0x001fc600078e0204 */
[----:B------:R0:W-:Y:S01]  /*4890*/  STG.E desc[UR10][R38.64+-0x800], R9 ;  /* 0xfff8000926007986 */ /* 0x0001e2000c10190a */
[----:B-1----:R-:W-:-:S03]  /*48a0*/  IMAD.WIDE R44, R49, 0x4, R2 ;  /* 0x00000004312c7825 */ /* 0x002fc600078e0202 */
[----:B-----5:R1:W-:Y:S01]  /*48b0*/  STG.E desc[UR10][R36.64+-0x400], R10 ;  /* 0xfffc000a24007986 */ /* 0x0203e2000c10190a */
[C---:B--2---:R-:W-:Y:S02]  /*48c0*/  VIADD R19, R41.reuse, 0xc00 ;  /* 0x00000c0029137836 */ /* 0x044fe40000000000 */
[----:B------:R-:W-:Y:S01]  /*48d0*/  VIADD R41, R41, 0x1000 ;  /* 0x0000100029297836 */ /* 0x000fe20000000000 */
[----:B------:R1:W-:Y:S01]  /*48e0*/  STG.E desc[UR10][R38.64+-0x400], R11 ;  /* 0xfffc000b26007986 */ /* 0x0003e2000c10190a */
[----:B------:R-:W-:-:S03]  /*48f0*/  IMAD.WIDE R6, R19, 0x4, R4 ;  /* 0x0000000413067825 */ /* 0x000fc600078e0204 */
[----:B------:R1:W-:Y:S01]  /*4900*/  STG.E desc[UR10][R36.64], R12 ;  /* 0x0000000c24007986 */ /* 0x0003e2000c10190a */
[----:B0-----:R-:W-:-:S03]  /*4910*/  IMAD.WIDE R8, R19, 0x4, R2 ;  /* 0x0000000413087825 */ /* 0x001fc600078e0202 */
        /* <DEDUP_REMOVED lines=19> */
[----:B------:R-:W-:Y:S05]  /*4a50*/  @!P1 BRA `(.L_x_688) ;  /* 0xfffffffc00009947 */ /* 0x000fea000383ffff */
.L_x_687:
[----:B------:R-:W-:Y:S05]  /*4a60*/  BSYNC.RECONVERGENT B0 ;  /* 0x0000000000007941 */ /* 0x000fea0003800200 */
.L_x_686:
[----:B-1----:R-:W-:Y:S01]  /*4a70*/  IMAD.IADD R6, R23, 0x1, -R0 ;  /* 0x0000000117067824 */ /* 0x002fe200078e0a00 */
[----:B------:R-:W-:Y:S04]  /*4a80*/  BSSY.RECONVERGENT B0, `(.L_x_689) ;  /* 0x0000024000007945 */ /* 0x000fe80003800200 */
[----:B------:R-:W-:-:S13]  /*4a90*/  ISETP.GT.AND P1, PT, R6, 0x400, PT ;  /* 0x000004000600780c */ /* 0x000fda0003f24270 */
[----:B------:R-:W-:Y:S05]  /*4aa0*/  @!P1 BRA `(.L_x_690) ;  /* 0x0000000000849947 */ /* 0x000fea0003800000 */
[----:B------:R-:W0:Y:S01]  /*4ab0*/  LDS.64 R14, [R22+-0x1000] ;  /* 0xfff00000160e7984 */ /* 0x000e220000000a00 */
[C---:B------:R-:W-:Y:S01]  /*4ac0*/  IMAD.WIDE R6, R41.reuse, 0x4, R4 ;  /* 0x0000000429067825 */ /* 0x040fe200078e0204 */
[----:B------:R-:W-:Y:S02]  /*4ad0*/  PLOP3.LUT P0, PT, PT, PT, PT, 0x8, 0x80 ;  /* 0x000000000080781c */ /* 0x000fe40003f0e170 */
[----:B------:R-:W1:Y:S01]  /*4ae0*/  LDS.64 R16, [R22+-0x800] ;  /* 0xfff8000016107984 */ /* 0x000e620000000a00 */
[----:B------:R-:W-:-:S03]  /*4af0*/  IMAD.WIDE R8, R41, 0x4, R2 ;  /* 0x0000000429087825 */ /* 0x000fc600078e0202 */
[----:B------:R-:W2:Y:S01]  /*4b00*/  LDS.64 R18, [R22] ;  /* 0x0000000016127984 */ /* 0x000ea20000000a00 */
[----:B------:R-:W-:Y:S02]  /*4b10*/  VIADD R13, R41, 0x400 ;  /* 0x00000400290d7836 */ /* 0x000fe40000000000 */
[----:B------:R-:W-:Y:S01]  /*4b20*/  VIADD R0, R0, 0x800 ;  /* 0x0000080000007836 */ /* 0x000fe20000000000 */
[----:B------:R-:W3:Y:S01]  /*4b30*/  LDS.64 R20, [R22+0x800] ;  /* 0x0008000016147984 */ /* 0x000ee20000000a00 */
[----:B------:R-:W-:-:S03]  /*4b40*/  IMAD.WIDE R10, R13, 0x4, R4 ;  /* 0x000000040d0a7825 */ /* 0x000fc600078e0204 */
[----:B------:R-:W4:Y:S01]  /*4b50*/  LDS.64 R24, [R22+0x1000] ;  /* 0x0010000016187984 */ /* 0x000f220000000a00 */
[----:B------:R-:W-:-:S03]  /*4b60*/  IMAD.WIDE R12, R13, 0x4, R2 ;  /* 0x000000040d0c7825 */ /* 0x000fc600078e0202 */
[----:B------:R-:W5:Y:S01]  /*4b70*/  LDS.64 R26, [R22+0x1800] ;  /* 0x00180000161a7984 */ /* 0x000f620000000a00 */
[----:B------:R-:W-:-:S03]  /*4b80*/  VIADD R41, R41, 0x800 ;  /* 0x0000080029297836 */ /* 0x000fc60000000000 */
[----:B------:R-:W5:Y:S04]  /*4b90*/  LDS.64 R28, [R22+0x2000] ;  /* 0x00200000161c7984 */ /* 0x000f680000000a00 */
[----:B------:R0:W5:Y:S02]  /*4ba0*/  LDS.64 R30, [R22+0x2800] ;  /* 0x00280000161e7984 */ /* 0x0001640000000a00 */
[----:B0-----:R-:W-:Y:S02]  /*4bb0*/  VIADD R22, R22, 0x4000 ;  /* 0x0000400016167836 */ /* 0x001fe40000000000 */
[----:B------:R0:W-:Y:S04]  /*4bc0*/  STG.E desc[UR10][R6.64+-0x800], R14 ;  /* 0xfff8000e06007986 */ /* 0x0001e8000c10190a */
[----:B------:R0:W-:Y:S04]  /*4bd0*/  STG.E desc[UR10][R8.64+-0x800], R15 ;  /* 0xfff8000f08007986 */ /* 0x0001e8000c10190a */
[----:B-1----:R0:W-:Y:S04]  /*4be0*/  STG.E desc[UR10][R6.64+-0x400], R16 ;  /* 0xfffc001006007986 */ /* 0x0021e8000c10190a */
[----:B------:R0:W-:Y:S04]  /*4bf0*/  STG.E desc[UR10][R8.64+-0x400], R17 ;  /* 0xfffc001108007986 */ /* 0x0001e8000c10190a */
[----:B--2---:R0:W-:Y:S04]  /*4c00*/  STG.E desc[UR10][R6.64], R18 ;  /* 0x0000001206007986 */ /* 0x0041e8000c10190a */
[----:B------:R0:W-:Y:S04]  /*4c10*/  STG.E desc[UR10][R8.64], R19 ;  /* 0x0000001308007986 */ /* 0x0001e8000c10190a */
[----:B---3--:R0:W-:Y:S04]  /*4c20*/  STG.E desc[UR10][R6.64+0x400], R20 ;  /* 0x0004001406007986 */ /* 0x0081e8000c10190a */
[----:B------:R0:W-:Y:S04]  /*4c30*/  STG.E desc[UR10][R8.64+0x400], R21 ;  /* 0x0004001508007986 */ /* 0x0001e8000c10190a */
[----:B----4-:R0:W-:Y:S04]  /*4c40*/  STG.E desc[UR10][R10.64+-0x800], R24 ;  /* 0xfff800180a007986 */ /* 0x0101e8000c10190a */
[----:B------:R0:W-:Y:S04]  /*4c50*/  STG.E desc[UR10][R12.64+-0x800], R25 ;  /* 0xfff800190c007986 */ /* 0x0001e8000c10190a */
[----:B-----5:R0:W-:Y:S04]  /*4c60*/  STG.E desc[UR10][R10.64+-0x400], R26 ;  /* 0xfffc001a0a007986 */ /* 0x0201e8000c10190a */
[----:B------:R0:W-:Y:S04]  /*4c70*/  STG.E desc[UR10][R12.64+-0x400], R27 ;  /* 0xfffc001b0c007986 */ /* 0x0001e8000c10190a */
[----:B------:R0:W-:Y:S04]  /*4c80*/  STG.E desc[UR10][R10.64], R28 ;  /* 0x0000001c0a007986 */ /* 0x0001e8000c10190a */
[----:B------:R0:W-:Y:S04]  /*4c90*/  STG.E desc[UR10][R12.64], R29 ;  /* 0x0000001d0c007986 */ /* 0x0001e8000c10190a */
[----:B------:R0:W-:Y:S04]  /*4ca0*/  STG.E desc[UR10][R10.64+0x400], R30 ;  /* 0x0004001e0a007986 */ /* 0x0001e8000c10190a */
[----:B------:R0:W-:Y:S02]  /*4cb0*/  STG.E desc[UR10][R12.64+0x400], R31 ;  /* 0x0004001f0c007986 */ /* 0x0001e4000c10190a */
.L_x_690:
[----:B------:R-:W-:Y:S05]  /*4cc0*/  BSYNC.RECONVERGENT B0 ;  /* 0x0000000000007941 */ /* 0x000fea0003800200 */
.L_x_689:
[----:B------:R-:W-:-:S13]  /*4cd0*/  ISETP.LT.OR P0, PT, R0, R23, P0 ;  /* 0x000000170000720c */ /* 0x000fda0000701670 */
[----:B------:R-:W-:Y:S05]  /*4ce0*/  @!P0 EXIT ;  /* 0x000000000000894d */ /* 0x000fea0003800000 */
[----:B0-----:R-:W0:Y:S01]  /*4cf0*/  LDS.64 R6, [R22+-0x1000] ;  /* 0xfff0000016067984 */ /* 0x001e220000000a00 */
[----:B------:R-:W-:-:S03]  /*4d00*/  IMAD.WIDE R4, R41, 0x4, R4 ;  /* 0x0000000429047825 */ /* 0x000fc600078e0204 */
[----:B------:R-:W1:Y:S01]  /*4d10*/  LDS.64 R8, [R22+-0x800] ;  /* 0xfff8000016087984 */ /* 0x000e620000000a00 */
[----:B------:R-:W-:-:S03]  /*4d20*/  IMAD.WIDE R2, R41, 0x4, R2 ;  /* 0x0000000429027825 */ /* 0x000fc600078e0202 */
[----:B------:R-:W2:Y:S04]  /*4d30*/  LDS.64 R10, [R22] ;  /* 0x00000000160a7984 */ /* 0x000ea80000000a00 */
[----:B------:R-:W3:Y:S04]  /*4d40*/  LDS.64 R12, [R22+0x800] ;  /* 0x00080000160c7984 */ /* 0x000ee80000000a00 */
[----:B0-----:R-:W-:Y:S04]  /*4d50*/  STG.E desc[UR10][R4.64+-0x800], R6 ;  /* 0xfff8000604007986 */ /* 0x001fe8000c10190a */
[----:B------:R-:W-:Y:S04]  /*4d60*/  STG.E desc[UR10][R2.64+-0x800], R7 ;  /* 0xfff8000702007986 */ /* 0x000fe8000c10190a */
[----:B-1----:R-:W-:Y:S04]  /*4d70*/  STG.E desc[UR10][R4.64+-0x400], R8 ;  /* 0xfffc000804007986 */ /* 0x002fe8000c10190a */
[----:B------:R-:W-:Y:S04]  /*4d80*/  STG.E desc[UR10][R2.64+-0x400], R9 ;  /* 0xfffc000902007986 */ /* 0x000fe8000c10190a */
[----:B--2---:R-:W-:Y:S04]  /*4d90*/  STG.E desc[UR10][R4.64], R10 ;  /* 0x0000000a04007986 */ /* 0x004fe8000c10190a */
[----:B------:R-:W-:Y:S04]  /*4da0*/  STG.E desc[UR10][R2.64], R11 ;  /* 0x0000000b02007986 */ /* 0x000fe8000c10190a */
[----:B---3--:R-:W-:Y:S04]  /*4db0*/  STG.E desc[UR10][R4.64+0x400], R12 ;  /* 0x0004000c04007986 */ /* 0x008fe8000c10190a */
[----:B------:R-:W-:Y:S01]  /*4dc0*/  STG.E desc[UR10][R2.64+0x400], R13 ;  /* 0x0004000d02007986 */ /* 0x000fe2000c10190a */
[----:B------:R-:W-:Y:S05]  /*4dd0*/  EXIT ;  /* 0x000000000000794d */ /* 0x000fea0003800000 */
.L_x_682:
[----:B------:R-:W-:Y:S02]  /*4de0*/  ISETP.NE.AND P5, PT, R34, R2, PT ;  /* 0x000000022200720c */ /* 0x000fe40003fa5270 */
[----:B------:R-:W-:Y:S02]  /*4df0*/  ISETP.NE.AND P0, PT, R2, R4, PT ;  /* 0x000000040200720c */ /* 0x000fe40003f05270 */
[----:B------:R-:W-:Y:S02]  /*4e00*/  ISETP.NE.AND P1, PT, R4, R6, PT ;  /* 0x000000060400720c */ /* 0x000fe40003f25270 */
[----:B------:R-:W-:Y:S02]  /*4e10*/  ISETP.NE.AND P2, PT, R6, R8, PT ;  /* 0x000000080600720c */ /* 0x000fe40003f45270 */
[----:B------:R-:W-:Y:S02]  /*4e20*/  ISETP.NE.AND P3, PT, R8, R10, PT ;  /* 0x0000000a0800720c */ /* 0x000fe40003f65270 */
[----:B------:R-:W-:-:S02]  /*4e30*/  ISETP.NE.AND P4, PT, R10, R12, PT ;  /* 0x0000000c0a00720c */ /* 0x000fc40003f85270 */
[----:B------:R-:W-:Y:S01]  /*4e40*/  ISETP.NE.AND P6, PT, R12, R14, PT ;  /* 0x0000000e0c00720c */ /* 0x000fe20003fc5270 */
[----:B------:R-:W0:Y:S08]  /*4e50*/  @P5 LDC.64 R30, c[0x0][0x398] ;  /* 0x0000e600ff1e5b82 */ /* 0x000e300000000a00 */
[----:B------:R-:W1:Y:S08]  /*4e60*/  @P5 LDC.64 R28, c[0x0][0x3a0] ;  /* 0x0000e800ff1c5b82 */ /* 0x000e700000000a00 */
[----:B------:R-:W2:Y:S08]  /*4e70*/  @P0 LDC.64 R22, c[0x0][0x398] ;  /* 0x0000e600ff160b82 */ /* 0x000eb00000000a00 */
[----:B------:R-:W3:Y:S01]  /*4e80*/  @P0 LDC.64 R26, c[0x0][0x3a0] ;  /* 0x0000e800ff1a0b82 */ /* 0x000ee20000000a00 */
[----:B0-----:R-:W-:-:S05]  /*4e90*/  @P5 IMAD.WIDE R42, R25, 0x4, R30 ;  /* 0x00000004192a5825 */ /* 0x001fca00078e021e */
[----:B------:R-:W-:Y:S02]  /*4ea0*/  @P5 STG.E desc[UR10][R42.64], R34 ;  /* 0x000000222a005986 */ /* 0x000fe4000c10190a */
[----:B------:R-:W0:Y:S01]  /*4eb0*/  @P1 LDC.64 R40, c[0x0][0x398] ;  /* 0x0000e600ff281b82 */ /* 0x000e220000000a00 */
[----:B-1----:R-:W-:-:S05]  /*4ec0*/  @P5 IMAD.WIDE R44, R25, 0x4, R28 ;  /* 0x00000004192c5825 */ /* 0x002fca00078e021c */
[----:B------:R1:W-:Y:S01]  /*4ed0*/  @P5 STG.E desc[UR10][R44.64], R35 ;  /* 0x000000232c005986 */ /* 0x0003e2000c10190a */
[----:B------:R-:W-:Y:S01]  /*4ee0*/  ISETP.NE.AND P5, PT, R14, R32, PT ;  /* 0x000000200e00720c */ /* 0x000fe20003fa5270 */
[----:B------:R-:W4:Y:S01]  /*4ef0*/  @P1 LDC.64 R38, c[0x0][0x3a0] ;  /* 0x0000e800ff261b82 */ /* 0x000f220000000a00 */
[----:B--2---:R-:W-:-:S05]  /*4f00*/  @P0 IMAD.WIDE R52, R49, 0x4, R22 ;  /* 0x0000000431340825 */ /* 0x004fca00078e0216 */
[----:B------:R2:W-:Y:S02]  /*4f10*/  @P0 STG.E desc[UR10][R52.64], R2 ;  /* 0x0000000234000986 */ /* 0x0005e4000c10190a */
[----:B------:R-:W5:Y:S01]  /*4f20*/  @P2 LDC.64 R30, c[0x0][0x398] ;  /* 0x0000e600ff1e2b82 */ /* 0x000f620000000a00 */
[----:B---3--:R-:W-:-:S05]  /*4f30*/  @P0 IMAD.WIDE R48, R49, 0x4, R26 ;  /* 0x0000000431300825 */ /* 0x008fca00078e021a */
[----:B------:R2:W-:Y:S01]  /*4f40*/  @P0 STG.E desc[UR10][R48.64], R3 ;  /* 0x0000000330000986 */ /* 0x0005e2000c10190a */
[----:B------:R-:W-:Y:S01]  /*4f50*/  ISETP.NE.AND P0, PT, R32, R37, PT ;  /* 0x000000252000720c */ /* 0x000fe20003f05270 */
[----:B------:R-:W3:Y:S01]  /*4f60*/  @P2 LDC.64 R22, c[0x0][0x3a0] ;  /* 0x0000e800ff162b82 */ /* 0x000ee20000000a00 */
[----:B0-----:R-:W-:-:S05]  /*4f70*/  @P1 IMAD.WIDE R50, R46, 0x4, R40 ;  /* 0x000000042e321825 */ /* 0x001fca00078e0228 */
[----:B------:R2:W-:Y:S02]  /*4f80*/  @P1 STG.E desc[UR10][R50.64], R4 ;  /* 0x0000000432001986 */ /* 0x0005e4000c10190a */
[----:B------:R-:W0:Y:S01]  /*4f90*/  @P3 LDC.64 R28, c[0x0][0x398] ;  /* 0x0000e600ff1c3b82 */ /* 0x000e220000000a00 */
[----:B----4-:R-:W-:-:S05]  /*4fa0*/  @P1 IMAD.WIDE R46, R46, 0x4, R38 ;  /* 0x000000042e2e1825 */ /* 0x010fca00078e0226 */
[----:B------:R2:W-:Y:S02]  /*4fb0*/  @P1 STG.E desc[UR10][R46.64], R5 ;  /* 0x000000052e001986 */ /* 0x0005e4000c10190a */
[----:B------:R-:W4:Y:S01]  /*4fc0*/  @P3 LDC.64 R26, c[0x0][0x3a0] ;  /* 0x0000e800ff1a3b82 */ /* 0x000f220000000a00 */
[----:B-----5:R-:W-:-:S05]  /*4fd0*/  @P2 IMAD.WIDE R30, R16, 0x4, R30 ;  /* 0x00000004101e2825 */ /* 0x020fca00078e021e */
[----:B------:R2:W-:Y:S02]  /*4fe0*/  @P2 STG.E desc[UR10][R30.64], R6 ;  /* 0x000000061e002986 */ /* 0x0005e4000c10190a */
[----:B------:R-:W5:Y:S01]  /*4ff0*/  @P4 LDC.64 R24, c[0x0][0x398] ;  /* 0x0000e600ff184b82 */ /* 0x000f620000000a00 */
[----:B---3--:R-:W-:-:S05]  /*5000*/  @P2 IMAD.WIDE R22, R16, 0x4, R22 ;  /* 0x0000000410162825 */ /* 0x008fca00078e0216 */
[----:B------:R2:W-:Y:S02]  /*5010*/  @P2 STG.E desc[UR10][R22.64], R7 ;  /* 0x0000000716002986 */ /* 0x0005e4000c10190a */
[----:B-1----:R-:W1:Y:S01]  /*5020*/  @P4 LDC.64 R44, c[0x0][0x3a0] ;  /* 0x0000e800ff2c4b82 */ /* 0x002e620000000a00 */
[----:B0-----:R-:W-:-:S05]  /*5030*/  @P3 IMAD.WIDE R28, R17, 0x4, R28 ;  /* 0x00000004111c3825 */ /* 0x001fca00078e021c */
[----:B------:R2:W-:Y:S02]  /*5040*/  @P3 STG.E desc[UR10][R28.64], R8 ;  /* 0x000000081c003986 */ /* 0x0005e4000c10190a */
[----:B------:R-:W0:Y:S01]  /*5050*/  @P6 LDC.64 R42, c[0x0][0x398] ;  /* 0x0000e600ff2a6b82 */ /* 0x000e220000000a00 */
[----:B----4-:R-:W-:-:S05]  /*5060*/  @P3 IMAD.WIDE R26, R17, 0x4, R26 ;  /* 0x00000004111a3825 */ /* 0x010fca00078e021a */
[----:B------:R2:W-:Y:S02]  /*5070*/  @P3 STG.E desc[UR10][R26.64], R9 ;  /* 0x000000091a003986 */ /* 0x0005e4000c10190a */
[----:B------:R-:W3:Y:S01]  /*5080*/  @P6 LDC.64 R34, c[0x0][0x3a0] ;  /* 0x0000e800ff226b82 */ /* 0x000ee20000000a00 */
[----:B-----5:R-:W-:-:S05]  /*5090*/  @P4 IMAD.WIDE R24, R18, 0x4, R24 ;  /* 0x0000000412184825 */ /* 0x020fca00078e0218 */
[----:B------:R2:W-:Y:S02]  /*50a0*/  @P4 STG.E desc[UR10][R24.64], R10 ;  /* 0x0000000a18004986 */ /* 0x0005e4000c10190a */
[----:B------:R-:W4:Y:S01]  /*50b0*/  @P5 LDC.64 R38, c[0x0][0x398] ;  /* 0x0000e600ff265b82 */ /* 0x000f220000000a00 */
[----:B-1----:R-:W-:-:S05]  /*50c0*/  @P4 IMAD.WIDE R44, R18, 0x4, R44 ;  /* 0x00000004122c4825 */ /* 0x002fca00078e022c */
[----:B------:R2:W-:Y:S02]  /*50d0*/  @P4 STG.E desc[UR10][R44.64], R11 ;  /* 0x0000000b2c004986 */ /* 0x0005e4000c10190a */
[----:B------:R-:W1:Y:S01]  /*50e0*/  @P5 LDC.64 R40, c[0x0][0x3a0] ;  /* 0x0000e800ff285b82 */ /* 0x000e620000000a00 */
[----:B0-----:R-:W-:-:S05]  /*50f0*/  @P6 IMAD.WIDE R42, R19, 0x4, R42 ;  /* 0x00000004132a6825 */ /* 0x001fca00078e022a */
[----:B------:R2:W-:Y:S01]  /*5100*/  @P6 STG.E desc[UR10][R42.64], R12 ;  /* 0x0000000c2a006986 */ /* 0x0005e2000c10190a */
[----:B---3--:R-:W-:-:S05]  /*5110*/  @P6 IMAD.WIDE R34, R19, 0x4, R34 ;  /* 0x0000000413226825 */ /* 0x008fca00078e0222 */
[----:B------:R2:W-:Y:S01]  /*5120*/  @P6 STG.E desc[UR10][R34.64], R13 ;  /* 0x0000000d22006986 */ /* 0x0005e2000c10190a */
[----:B----4-:R-:W-:-:S05]  /*5130*/  @P5 IMAD.WIDE R38, R20, 0x4, R38 ;  /* 0x0000000414265825 */ /* 0x010fca00078e0226 */
[----:B------:R2:W-:Y:S01]  /*5140*/  @P5 STG.E desc[UR10][R38.64], R14 ;  /* 0x0000000e26005986 */ /* 0x0005e2000c10190a */
[----:B-1----:R-:W-:-:S05]  /*5150*/  @P5 IMAD.WIDE R40, R20, 0x4, R40 ;  /* 0x0000000414285825 */ /* 0x002fca00078e0228 */
[----:B------:R2:W-:Y:S01]  /*5160*/  @P5 STG.E desc[UR10][R40.64], R15 ;  /* 0x0000000f28005986 */ /* 0x0005e2000c10190a */
[----:B------:R-:W-:Y:S05]  /*5170*/  @!P0 EXIT ;  /* 0x000000000000894d */ /* 0x000fea0003800000 */
[----:B--2---:R-:W0:Y:S08]  /*5180*/  LDC.64 R2, c[0x0][0x398] ;  /* 0x0000e600ff027b82 */ /* 0x004e300000000a00 */
[----:B------:R-:W1:Y:S01]  /*5190*/  LDC.64 R4, c[0x0][0x3a0] ;  /* 0x0000e800ff047b82 */ /* 0x000e620000000a00 */
[----:B0-----:R-:W-:-:S05]  /*51a0*/  IMAD.WIDE R2, R21, 0x4, R2 ;  /* 0x0000000415027825 */ /* 0x001fca00078e0202 */
[----:B------:R-:W-:Y:S01]  /*51b0*/  STG.E desc[UR10][R2.64], R32 ;  /* 0x0000002002007986 */ /* 0x000fe2000c10190a */
[----:B-1----:R-:W-:-:S05]  /*51c0*/  IMAD.WIDE R4, R21, 0x4, R4 ;  /* 0x0000000415047825 */ /* 0x002fca00078e0204 */
[----:B------:R-:W-:Y:S01]  /*51d0*/  STG.E desc[UR10][R4.64], R33 ;  /* 0x0000002104007986 */ /* 0x000fe2000c10190a */
[----:B------:R-:W-:Y:S05]  /*51e0*/  EXIT ;  /* 0x000000000000794d */ /* 0x000fea0003800000 */
.L_x_658:
[----:B------:R-:W-:-:S06]  /*51f0*/  UISETP.GE.AND UP0, UPT, UR7, 0x1, UPT ;  /* 0x000000010700788c */ /* 0x000fcc000bf06270 */
[----:B------:R-:W-:-:S13]  /*5200*/  PLOP3.LUT P0, PT, PT, PT, UP0, 0x80, 0x8 ;  /* 0x000000000008781c */ /* 0x000fda0003f0f008 */
[----:B------:R-:W-:Y:S05]  /*5210*/  @!P0 EXIT ;  /* 0x000000000000894d */ /* 0x000fea0003800000 */
[----:B------:R-:W-:-:S09]  /*5220*/  UISETP.NE.AND UP0, UPT, UR8, URZ, UPT ;  /* 0x000000ff0800728c */ /* 0x000fd2000bf05270 */
[----:B------:R-:W-:Y:S05]  /*5230*/  BRA.U UP0, `(.L_x_691) ;  /* 0x0000002500687547 */ /* 0x000fea000b800000 */
[----:B------:R-:W0:Y:S02]  /*5240*/  LDCU.64 UR4, c[0x0][0x380] ;  /* 0x00007000ff0477ac */ /* 0x000e240008000a00 */
[----:B0-----:R-:W-:-:S06]  /*5250*/  UIMAD.WIDE.U32 UR4, UR6, 0x4, UR4 ;  /* 0x00000004060478a5 */ /* 0x001fcc000f8e0004 */
[----:B------:R-:W-:Y:S02]  /*5260*/  IMAD.U32 R2, RZ, RZ, UR4 ;  /* 0x00000004ff027e24 */ /* 0x000fe4000f8e00ff */
[----:B------:R-:W-:-:S05]  /*5270*/  IMAD.U32 R3, RZ, RZ, UR5 ;  /* 0x00000005ff037e24 */ /* 0x000fca000f8e00ff */
[----:B------:R0:W2:Y:S01]  /*5280*/  LDG.E.CONSTANT R8, desc[UR10][R2.64] ;  /* 0x0000000a02087981 */ /* 0x0000a2000c1e9900 */
[----:B------:R-:W1:Y:S02]  /*5290*/  S2R R0, SR_TID.X ;  /* 0x0000000000007919 */ /* 0x000e640000002100 */
[C---:B-1----:R-:W-:Y:S02]  /*52a0*/  LOP3.LUT R7, R0.reuse, 0x1f, RZ, 0xc0, !PT ;  /* 0x0000001f00077812 */ /* 0x042fe400078ec0ff */
[----:B------:R-:W-:-:S05]  /*52b0*/  LOP3.LUT R4, R0, 0x3e0, RZ, 0xc0, !PT ;  /* 0x000003e000047812 */ /* 0x000fca00078ec0ff */
[----:B------:R-:W-:-:S04]  /*52c0*/  IMAD R7, R4, 0x9, R7 ;  /* 0x0000000904077824 */ /* 0x000fc800078e0207 */
[C---:B------:R-:W-:Y:S01]  /*52d0*/  VIADD R4, R7.reuse, 0x20 ;  /* 0x0000002007047836 */ /* 0x040fe20000000000 */
[C---:B------:R-:W-:Y:S01]  /*52e0*/  ISETP.GE.U32.AND P5, PT, R7.reuse, UR7, PT ;  /* 0x0000000707007c0c */ /* 0x040fe2000bfa6070 */
[C---:B------:R-:W-:Y:S02]  /*52f0*/  VIADD R5, R7.reuse, 0x40 ;  /* 0x0000004007057836 */ /* 0x040fe40000000000 */
[C---:B------:R-:W-:Y:S01]  /*5300*/  VIADD R9, R7.reuse, 0xa0 ;  /* 0x000000a007097836 */ /* 0x040fe20000000000 */
[----:B------:R-:W-:Y:S01]  /*5310*/  ISETP.GE.U32.AND P0, PT, R4, UR7, PT ;  /* 0x0000000704007c0c */ /* 0x000fe2000bf06070 */
[----:B------:R-:W-:Y:S01]  /*5320*/  VIADD R4, R7, 0x60 ;  /* 0x0000006007047836 */ /* 0x000fe20000000000 */
[----:B------:R-:W-:Y:S01]  /*5330*/  ISETP.GE.U32.AND P1, PT, R5, UR7, PT ;  /* 0x0000000705007c0c */ /* 0x000fe2000bf26070 */
[----:B------:R-:W-:Y:S01]  /*5340*/  VIADD R5, R7, 0x80 ;  /* 0x0000008007057836 */ /* 0x000fe20000000000 */
[----:B------:R-:W-:Y:S02]  /*5350*/  ISETP.GE.U32.AND P4, PT, R9, UR7, PT ;  /* 0x0000000709007c0c */ /* 0x000fe4000bf86070 */
[----:B------:R-:W-:-:S02]  /*5360*/  ISETP.GE.U32.AND P2, PT, R4, UR7, PT ;  /* 0x0000000704007c0c */ /* 0x000fc4000bf46070 */
[C---:B------:R-:W-:Y:S01]  /*5370*/  LEA R4, P6, R7.reuse, UR4, 0x2 ;  /* 0x0000000407047c11 */ /* 0x040fe2000f8c10ff */
[----:B0-----:R-:W-:Y:S01]  /*5380*/  @!P5 IMAD.WIDE.U32 R2, R7, 0x4, R2 ;  /* 0x000000040702d825 */ /* 0x001fe200078e0002 */
[----:B------:R-:W-:-:S03]  /*5390*/  ISETP.GE.U32.AND P3, PT, R5, UR7, PT ;  /* 0x0000000705007c0c */ /* 0x000fc6000bf66070 */
[C---:B------:R-:W-:Y:S02]  /*53a0*/  VIADD R9, R7.reuse, 0xc0 ;  /* 0x000000c007097836 */ /* 0x040fe40000000000 */
[C---:B------:R-:W-:Y:S02]  /*53b0*/  VIADD R12, R7.reuse, 0xe0 ;  /* 0x000000e0070c7836 */ /* 0x040fe40000000000 */
[----:B------:R-:W-:Y:S02]  /*53c0*/  IMAD.X R5, RZ, RZ, UR5, P6 ;  /* 0x00000005ff057e24 */ /* 0x000fe4000b0e06ff */
[----:B------:R-:W-:Y:S01]  /*53d0*/  VIADD R7, R7, 0x100 ;  /* 0x0000010007077836 */ /* 0x000fe20000000000 */
[----:B------:R-:W-:Y:S01]  /*53e0*/  ISETP.GE.U32.AND P6, PT, R9, UR7, PT ;  /* 0x0000000709007c0c */ /* 0x000fe2000bfc6070 */
[----:B--2---:R-:W-:Y:S02]  /*53f0*/  IMAD.MOV.U32 R11, RZ, RZ, R8 ;  /* 0x000000ffff0b7224 */ /* 0x004fe400078e0008 */
[----:B------:R0:W2:Y:S01]  /*5400*/  @!P5 LDG.E.CONSTANT R8, desc[UR10][R2.64] ;  /* 0x0000000a0208d981 */ /* 0x0000a2000c1e9900 */
[----:B------:R-:W-:Y:S01]  /*5410*/  ISETP.GE.U32.AND P5, PT, R12, UR7, PT ;  /* 0x000000070c007c0c */ /* 0x000fe2000bfa6070 */
[----:B------:R-:W-:-:S06]  /*5420*/  IMAD.MOV.U32 R10, RZ, RZ, R11 ;  /* 0x000000ffff0a7224 */ /* 0x000fcc00078e000b */
[----:B------:R-:W3:Y:S01]  /*5430*/  @!P0 LDG.E.CONSTANT R10, desc[UR10][R4.64+0x80] ;  /* 0x0000800a040a8981 */ /* 0x000ee2000c1e9900 */
[----:B------:R-:W-:Y:S01]  /*5440*/  ISETP.GE.U32.AND P0, PT, R7, UR7, PT ;  /* 0x0000000707007c0c */ /* 0x000fe2000bf06070 */
[--C-:B------:R-:W-:Y:S02]  /*5450*/  IMAD.MOV.U32 R7, RZ, RZ, R11.reuse ;  /* 0x000000ffff077224 */ /* 0x100fe400078e000b */
[--C-:B0-----:R-:W-:Y:S02]  /*5460*/  IMAD.MOV.U32 R2, RZ, RZ, R11.reuse ;  /* 0x000000ffff027224 */ /* 0x101fe400078e000b */
        /* <DEDUP_REMOVED lines=11> */
[----:B------:R-:W1:Y:S01]  /*5520*/  S2R R9, SR_LANEID ;  /* 0x0000000000097919 */ /* 0x000e620000000000 */
[----:B------:R-:W1:Y:S01]  /*5530*/  S2UR UR5, SR_CgaCtaId ;  /* 0x00000000000579c3 */ /* 0x000e620000008800 */
[----:B------:R-:W-:Y:S01]  /*5540*/  SHF.R.U32.HI R44, RZ, 0x5, R0 ;  /* 0x00000005ff2c7819 */ /* 0x000fe20000011600 */
[----:B------:R-:W-:-:S06]  /*5550*/  UMOV UR4, 0x400 ;  /* 0x0000040000047882 */ /* 0x000fcc0000000000 */
[----:B0-----:R-:W0:Y:S01]  /*5560*/  LDC R5, c[0x0][0x390] ;  /* 0x0000e400ff057b82 */ /* 0x001e220000000800 */
[----:B-1----:R-:W-:Y:S01]  /*5570*/  ULEA UR4, UR5, UR4, 0x18 ;  /* 0x0000000405047291 */ /* 0x002fe2000f8ec0ff */
[----:B------:R-:W-:-:S05]  /*5580*/  IMAD R3, R44, 0x120, R9 ;  /* 0x000001202c037824 */ /* 0x000fca00078e0209 */
[----:B------:R-:W-:-:S05]  /*5590*/  LEA R16, R3, UR4, 0x2 ;  /* 0x0000000403107c11 */ /* 0x000fca000f8e10ff */
[----:B------:R-:W-:Y:S01]  /*55a0*/  IMAD R17, R9, 0x20, R16 ;  /* 0x0000002009117824 */ /* 0x000fe200078e0210 */
[----:B------:R-:W-:Y:S01]  /*55b0*/  ISETP.NE.AND P3, PT, R0, RZ, PT ;  /* 0x000000ff0000720c */ /* 0x000fe20003f65270 */
[----:B--2---:R-:W-:Y:S04]  /*55c0*/  STS [R16], R8 ;  /* 0x0000000810007388 */ /* 0x004fe80000000800 */
[----:B---3--:R-:W-:Y:S04]  /*55d0*/  STS [R16+0x80], R10 ;  /* 0x0000800a10007388 */ /* 0x008fe80000000800 */
[----:B----4-:R-:W-:Y:S04]  /*55e0*/  STS [R16+0x100], R7 ;  /* 0x0001000710007388 */ /* 0x010fe80000000800 */
[----:B-----5:R-:W-:Y:S04]  /*55f0*/  STS [R16+0x180], R2 ;  /* 0x0001800210007388 */ /* 0x020fe80000000800 */
[----:B------:R-:W-:Y:S04]  /*5600*/  STS [R16+0x200], R12 ;  /* 0x0002000c10007388 */ /* 0x000fe80000000800 */
[----:B------:R-:W-:Y:S04]  /*5610*/  STS [R16+0x280], R13 ;  /* 0x0002800d10007388 */ /* 0x000fe80000000800 */
[----:B------:R1:W-:Y:S04]  /*5620*/  STS [R16+0x300], R14 ;  /* 0x0003000e10007388 */ /* 0x0003e80000000800 */
[----:B------:R-:W-:Y:S04]  /*5630*/  STS [R16+0x380], R15 ;  /* 0x0003800f10007388 */ /* 0x000fe80000000800 */
[----:B------:R-:W-:Y:S01]  /*5640*/  STS [R16+0x400], R11 ;  /* 0x0004000b10007388 */ /* 0x000fe20000000800 */
[----:B------:R-:W-:-:S03]  /*5650*/  NOP ;  /* 0x0000000000007918 */ /* 0x000fc60000000000 */
[----:B------:R-:W2:Y:S04]  /*5660*/  LDS R3, [R17+0x20] ;  /* 0x0000200011037984 */ /* 0x000ea80000000800 */
[----:B------:R-:W-:Y:S04]  /*5670*/  LDS R8, [R17] ;  /* 0x0000000011087984 */ /* 0x000fe80000000800 */
[----:B------:R-:W3:Y:S04]  /*5680*/  LDS R10, [R17+0x4] ;  /* 0x00000400110a7984 */ /* 0x000ee80000000800 */
[----:B------:R-:W4:Y:S04]  /*5690*/  LDS R28, [R17+0x8] ;  /* 0x00000800111c7984 */ /* 0x000f280000000800 */
        /* <DEDUP_REMOVED lines=19> */
[----:B------:R-:W5:Y:S04]  /*57d0*/  LDS R29, [R17+0x8] ;  /* 0x00000800111d7984 */ /* 0x000f680000000800 */
[----:B------:R-:W-:Y:S04]  /*57e0*/  LDS R31, [R17+0xc] ;  /* 0x00000c00111f7984 */ /* 0x000fe80000000800 */
[----:B------:R-:W-:Y:S04]  /*57f0*/  LDS R33, [R17+0x10] ;  /* 0x0000100011217984 */ /* 0x000fe80000000800 */
[----:B------:R-:W-:Y:S04]  /*5800*/  LDS R35, [R17+0x14] ;  /* 0x0000140011237984 */ /* 0x000fe80000000800 */
[----:B------:R-:W-:Y:S04]  /*5810*/  LDS R37, [R17+0x18] ;  /* 0x0000180011257984 */ /* 0x000fe80000000800 */
[----:B------:R-:W-:Y:S04]  /*5820*/  LDS R4, [R17+0x1c] ;  /* 0x00001c0011047984 */ /* 0x000fe80000000800 */
[----:B------:R-:W-:Y:S01]  /*5830*/  LDS R5, [R17+0x20] ;  /* 0x0000200011057984 */ /* 0x000fe20000000800 */
[----:B------:R-:W-:Y:S06]  /*5840*/  BAR.SYNC.DEFER_BLOCKING 0x0 ;  /* 0x0000000000007b1d */ /* 0x000fec0000010000 */
[----:B--2---:R-:W-:Y:S02]  /*5850*/  STS [R14+0x47c], R3 ;  /* 0x00047c030e007388 */ /* 0x004fe40000000800 */
[----:B------:R-:W-:Y:S01]  /*5860*/  BAR.SYNC.DEFER_BLOCKING 0x0 ;  /* 0x0000000000007b1d */ /* 0x000fe20000010000 */
[----:B------:R-:W-:-:S05]  /*5870*/  IMAD R7, R0, 0x9, RZ ;  /* 0x0000000900077824 */ /* 0x000fca00078e02ff */
[----:B------:R0:W2:Y:S01]  /*5880*/  @P3 LDS R6, [R14+0x478] ;  /* 0x000478000e063984 */ /* 0x0000a20000000800 */
[----:B------:R-:W-:Y:S01]  /*5890*/  VIADD R12, R7, 0x1 ;  /* 0x00000001070c7836 */ /* 0x000fe20000000000 */
[----:B---3--:R-:W-:-:S04]  /*58a0*/  ISETP.NE.AND P0, PT, R8, R10, PT ;  /* 0x0000000a0800720c */ /* 0x008fc80003f05270 */
[----:B------:R-:W-:Y:S01]  /*58b0*/  ISETP.EQ.OR P4, PT, R12, UR7, P0 ;  /* 0x000000070c007c0c */ /* 0x000fe20008782670 */
[----:B------:R-:W-:Y:S01]  /*58c0*/  VIADD R12, R7, 0x2 ;  /* 0x00000002070c7836 */ /* 0x000fe20000000000 */
[----:B----4-:R-:W-:Y:S02]  /*58d0*/  ISETP.NE.AND P0, PT, R10, R28, PT ;  /* 0x0000001c0a00720c */ /* 0x010fe40003f05270 */
[----:B0-----:R-:W-:Y:S02]  /*58e0*/  SEL R14, R39, RZ, !P4 ;  /* 0x000000ff270e7207 */ /* 0x001fe40006000000 */
[----:B------:R-:W-:-:S03]  /*58f0*/  ISETP.EQ.OR P0, PT, R12, UR7, P0 ;  /* 0x000000070c007c0c */ /* 0x000fc60008702670 */
[----:B-1----:R-:W-:Y:S01]  /*5900*/  IMAD.IADD R14, R11, 0x1, R14 ;  /* 0x000000010b0e7824 */ /* 0x002fe200078e020e */
[C---:B------:R-:W-:Y:S01]  /*5910*/  ISETP.NE.AND P2, PT, R7.reuse, UR7, PT ;  /* 0x0000000707007c0c */ /* 0x040fe2000bf45270 */
[----:B------:R-:W-:Y:S02]  /*5920*/  IMAD.MOV.U32 R13, RZ, RZ, 0x1 ;  /* 0x00000001ff0d7424 */ /* 0x000fe400078e00ff */
[----:B------:R-:W-:Y:S01]  /*5930*/  VIADD R15, R7, 0x3 ;  /* 0x00000003070f7836 */ /* 0x000fe20000000000 */
[----:B------:R-:W-:Y:S02]  /*5940*/  SEL R14, R14, RZ, !P0 ;  /* 0x000000ff0e0e7207 */ /* 0x000fe40004000000 */
[----:B------:R-:W-:-:S03]  /*5950*/  SEL R2, RZ, 0x1, P2 ;  /* 0x00000001ff027807 */ /* 0x000fc60001000000 */
[----:B-----5:R-:W-:Y:S01]  /*5960*/  IMAD.IADD R14, R29, 0x1, R14 ;  /* 0x000000011d0e7824 */ /* 0x020fe200078e020e */
[----:B--2---:R-:W-:-:S04]  /*5970*/  @P3 ISETP.NE.AND P1, PT, R6, R8, PT ;  /* 0x000000080600320c */ /* 0x004fc80003f25270 */
[----:B------:R-:W-:Y:S02]  /*5980*/  @P3 SEL R13, RZ, 0x1, !P1 ;  /* 0x00000001ff0d3807 */ /* 0x000fe40004800000 */
[----:B------:R-:W-:Y:S02]  /*5990*/  ISETP.NE.AND P1, PT, R28, R30, PT ;  /* 0x0000001e1c00720c */ /* 0x000fe40003f25270 */
[----:B------:R-:W-:Y:S02]  /*59a0*/  @P3 SEL R2, R2, R13, !P2 ;  /* 0x0000000d02023207 */ /* 0x000fe40005000000 */
[----:B------:R-:W-:Y:S01]  /*59b0*/  ISETP.EQ.OR P1, PT, R15, UR7, P1 ;  /* 0x000000070f007c0c */ /* 0x000fe20008f22670 */
[----:B------:R-:W-:Y:S02]  /*59c0*/  VIADD R15, R7, 0x4 ;  /* 0x00000004070f7836 */ /* 0x000fe40000000000 */
[----:B------:R-:W-:Y:S01]  /*59d0*/  VIADD R42, R2, 0x1 ;  /* 0x00000001022a7836 */ /* 0x000fe20000000000 */
[----:B------:R-:W-:-:S02]  /*59e0*/  SEL R14, R14, RZ, !P1 ;  /* 0x000000ff0e0e7207 */ /* 0x000fc40004800000 */
[----:B------:R-:W-:Y:S01]  /*59f0*/  ISETP.NE.AND P5, PT, R30, R32, PT ;  /* 0x000000201e00720c */ /* 0x000fe20003fa5270 */
[----:B------:R-:W-:Y:S02]  /*5a00*/  IMAD.MOV.U32 R12, RZ, RZ, R42 ;  /* 0x000000ffff0c7224 */ /* 0x000fe400078e002a */
[----:B------:R-:W-:Y:S01]  /*5a10*/  @!P4 IMAD.MOV R12, RZ, RZ, R2 ;  /* 0x000000ffff0cc224 */ /* 0x000fe200078e0202 */
[----:B------:R-:W-:Y:S01]  /*5a20*/  ISETP.EQ.OR P5, PT, R15, UR7, P5 ;  /* 0x000000070f007c0c */ /* 0x000fe2000afa2670 */
[----:B------:R-:W-:Y:S02]  /*5a30*/  IMAD.IADD R14, R31, 0x1, R14 ;  /* 0x000000011f0e7824 */ /* 0x000fe400078e020e */
[----:B------:R-:W-:Y:S02]  /*5a40*/  VIADD R16, R12, 0x1 ;  /* 0x000000010c107836 */ /* 0x000fe40000000000 */
[----:B------:R-:W-:Y:S01]  /*5a50*/  @!P0 IMAD.MOV R16, RZ, RZ, R12 ;  /* 0x000000ffff108224 */ /* 0x000fe200078e020c */
[----:B------:R-:W-:Y:S01]  /*5a60*/  SEL R14, R14, RZ, !P5 ;  /* 0x000000ff0e0e7207 */ /* 0x000fe20006800000 */
[----:B------:R-:W-:Y:S01]  /*5a70*/  VIADD R12, R7, 0x5 ;  /* 0x00000005070c7836 */ /* 0x000fe20000000000 */
[----:B------:R-:W-:-:S03]  /*5a80*/  ISETP.NE.AND P2, PT, R32, R34, PT ;  /* 0x000000222000720c */ /* 0x000fc60003f45270 */
[----:B------:R-:W-:Y:S01]  /*5a90*/  IMAD.IADD R14, R33, 0x1, R14 ;  /* 0x00000001210e7824 */ /* 0x000fe200078e020e */
[----:B------:R-:W-:Y:S01]  /*5aa0*/  ISETP.EQ.OR P2, PT, R12, UR7, P2 ;  /* 0x000000070c007c0c */ /* 0x000fe20009742670 */
[----:B------:R-:W-:Y:S01]  /*5ab0*/  VIADD R12, R7, 0x6 ;  /* 0x00000006070c7836 */ /* 0x000fe20000000000 */
[----:B------:R-:W-:Y:S02]  /*5ac0*/  ISETP.NE.AND P3, PT, R34, R36, PT ;  /* 0x000000242200720c */ /* 0x000fe40003f65270 */
[----:B------:R-:W-:Y:S02]  /*5ad0*/  SEL R14, R14, RZ, !P2 ;  /* 0x000000ff0e0e7207 */ /* 0x000fe40005000000 */
[----:B------:R-:W-:-:S03]  /*5ae0*/  ISETP.EQ.OR P3, PT, R12, UR7, P3 ;  /* 0x000000070c007c0c */ /* 0x000fc60009f62670 */
[----:B------:R-:W-:Y:S01]  /*5af0*/  IMAD.IADD R14, R35, 0x1, R14 ;  /* 0x00000001230e7824 */ /* 0x000fe200078e020e */
[----:B------:R-:W-:Y:S01]  /*5b00*/  P2R R13, PR, RZ, 0x10 ;  /* 0x00000010ff0d7803 */ /* 0x000fe20000000000 */
[C---:B------:R-:W-:Y:S01]  /*5b10*/  VIADD R12, R7.reuse, 0x7 ;  /* 0x00000007070c7836 */ /* 0x040fe20000000000 */
[----:B------:R-:W-:Y:S02]  /*5b20*/  ISETP.NE.AND P4, PT, R36, R38, PT ;  /* 0x000000262400720c */ /* 0x000fe40003f85270 */
[----:B------:R-:W-:Y:S01]  /*5b30*/  SEL R14, R14, RZ, !P3 ;  /* 0x000000ff0e0e7207 */ /* 0x000fe20005800000 */
[----:B------:R-:W-:Y:S01]  /*5b40*/  VIADD R7, R7, 0x8 ;  /* 0x0000000807077836 */ /* 0x000fe20000000000 */
[----:B------:R-:W-:Y:S02]  /*5b50*/  ISETP.NE.AND P6, PT, R38, R3, PT ;  /* 0x000000032600720c */ /* 0x000fe40003fc5270 */
[----:B------:R-:W-:Y:S01]  /*5b60*/  ISETP.EQ.OR P4, PT, R12, UR7, P4 ;  /* 0x000000070c007c0c */ /* 0x000fe2000a782670 */
[----:B------:R-:W-:Y:S01]  /*5b70*/  IMAD.IADD R14, R37, 0x1, R14 ;  /* 0x00000001250e7824 */ /* 0x000fe200078e020e */
[----:B------:R-:W-:-:S04]  /*5b80*/  ISETP.EQ.OR P6, PT, R7, UR7, P6 ;  /* 0x0000000707007c0c */ /* 0x000fc8000b7c2670 */
[----:B------:R-:W-:Y:S02]  /*5b90*/  SEL R7, R14, RZ, !P4 ;  /* 0x000000ff0e077207 */ /* 0x000fe40006000000 */
[----:B------:R-:W-:-:S03]  /*5ba0*/  P2R R43, PR, RZ, 0x1 ;  /* 0x00000001ff2b7803 */ /* 0x000fc60000000000 */
[----:B------:R-:W-:Y:S01]  /*5bb0*/  IMAD.IADD R7, R4, 0x1, R7 ;  /* 0x0000000104077824 */ /* 0x000fe200078e0207 */
[----:B------:R-:W-:Y:S01]  /*5bc0*/  ISETP.NE.AND P0, PT, R13, RZ, PT ;  /* 0x000000ff0d00720c */ /* 0x000fe20003f05270 */
[----:B------:R-:W-:Y:S02]  /*5bd0*/  VIADD R13, R16, 0x1 ;  /* 0x00000001100d7836 */ /* 0x000fe40000000000 */
[----:B------:R-:W-:Y:S01]  /*5be0*/  @!P1 IMAD.MOV R13, RZ, RZ, R16 ;  /* 0x000000ffff0d9224 */ /* 0x000fe200078e0210 */
[----:B------:R-:W-:-:S03]  /*5bf0*/  SEL R14, R7, RZ, !P6 ;  /* 0x000000ff070e7207 */ /* 0x000fc60007000000 */
[----:B------:R-:W-:Y:S02]  /*5c00*/  VIADD R15, R13, 0x1 ;  /* 0x000000010d0f7836 */ /* 0x000fe40000000000 */
[----:B------:R-:W-:Y:S02]  /*5c10*/  @!P5 IMAD.MOV R15, RZ, RZ, R13 ;  /* 0x000000ffff0fd224 */ /* 0x000fe400078e020d */
[----:B------:R-:W-:Y:S02]  /*5c20*/  IMAD.IADD R5, R5, 0x1, R14 ;  /* 0x0000000105057824 */ /* 0x000fe400078e020e */
[----:B------:R-:W-:Y:S02]  /*5c30*/  VIADD R13, R15, 0x1 ;  /* 0x000000010f0d7836 */ /* 0x000fe40000000000 */
[----:B------:R-:W-:Y:S01]  /*5c40*/  @!P2 IMAD.MOV R13, RZ, RZ, R15 ;  /* 0x000000ffff0da224 */ /* 0x000fe200078e020f */
[----:B------:R-:W0:Y:S03]  /*5c50*/  SHFL.UP PT, R7, R5, 0x1, RZ ;  /* 0x0420000005077989 */ /* 0x000e2600000e00ff */
[----:B------:R-:W-:-:S02]  /*5c60*/  VIADD R15, R13, 0x1 ;  /* 0x000000010d0f7836 */ /* 0x000fc40000000000 */
[----:B------:R-:W-:-:S04]  /*5c70*/  @!P3 IMAD.MOV R15, RZ, RZ, R13 ;  /* 0x000000ffff0fb224 */ /* 0x000fc800078e020d */
[----:B------:R-:W-:Y:S02]  /*5c80*/  VIADD R13, R15, 0x1 ;  /* 0x000000010f0d7836 */ /* 0x000fe40000000000 */
[----:B------:R-:W-:-:S04]  /*5c90*/  @!P4 IMAD.MOV R13, RZ, RZ, R15 ;  /* 0x000000ffff0dc224 */ /* 0x000fc800078e020f */
[----:B------:R-:W-:Y:S02]  /*5ca0*/  VIADD R12, R13, 0x1 ;  /* 0x000000010d0c7836 */ /* 0x000fe40000000000 */
[----:B------:R-:W-:-:S05]  /*5cb0*/  @!P6 IMAD.MOV R12, RZ, RZ, R13 ;  /* 0x000000ffff0ce224 */ /* 0x000fca00078e020d */
        /* <DEDUP_REMOVED lines=40> */
[----:B------:R-:W-:Y:S02]  /*5f40*/  SEL R14, R15, RZ, P6 ;  /* 0x000000ff0f0e7207 */ /* 0x000fe40003000000 */
[----:B0-----:R-:W-:Y:S02]  /*5f50*/  SEL R12, R12, RZ, P6 ;  /* 0x000000ff0c0c7207 */ /* 0x001fe40003000000 */
[----:B------:R-:W-:Y:S01]  /*5f60*/  ISETP.NE.AND P6, PT, R9, 0x1f, PT ;  /* 0x0000001f0900780c */ /* 0x000fe20003fc5270 */
[----:B------:R-:W-:Y:S02]  /*5f70*/  IMAD.IADD R41, R13, 0x1, R14 ;  /* 0x000000010d297824 */ /* 0x000fe400078e020e */
[----:B------:R-:W-:-:S10]  /*5f80*/  IMAD.IADD R40, R7, 0x1, R12 ;  /* 0x0000000107287824 */ /* 0x000fd400078e020c */
[----:B------:R-:W-:-:S05]  /*5f90*/  @!P6 LEA R21, R44, UR4, 0x3 ;  /* 0x000000042c15ec11 */ /* 0x000fca000f8e18ff */
[----:B------:R-:W-:Y:S01]  /*5fa0*/  @!P6 STS.64 [R21], R40 ;  /* 0x000000281500e388 */ /* 0x000fe20000000a00 */
[----:B------:R-:W-:Y:S06]  /*5fb0*/  BAR.SYNC.DEFER_BLOCKING 0x0 ;  /* 0x0000000000007b1d */ /* 0x000fec0000010000 */
[----:B------:R-:W0:Y:S04]  /*5fc0*/  LDS.128 R12, [UR4] ;  /* 0x00000004ff0c7984 */ /* 0x000e280008000c00 */
[----:B------:R-:W1:Y:S01]  /*5fd0*/  LDS.128 R16, [UR4+0x10] ;  /* 0x00001004ff107984 */ /* 0x000e620008000c00 */
[----:B0-----:R-:W-:-:S04]  /*5fe0*/  ISETP.NE.AND P6, PT, R14, RZ, PT ;  /* 0x000000ff0e00720c */ /* 0x001fc80003fc5270 */
[----:B------:R-:W-:Y:S02]  /*5ff0*/  SEL R20, R13, RZ, !P6 ;  /* 0x000000ff0d147207 */ /* 0x000fe40007000000 */
[----:B-1----:R-:W-:-:S03]  /*6000*/  ISETP.NE.AND P6, PT, R16, RZ, PT ;  /* 0x000000ff1000720c */ /* 0x002fc60003fc5270 */
[----:B------:R-:W-:Y:S02]  /*6010*/  IMAD.IADD R20, R15, 0x1, R20 ;  /* 0x000000010f147824 */ /* 0x000fe400078e0214 */
[----:B------:R-:W-:-:S03]  /*6020*/  IMAD.IADD R5, R12, 0x1, R14 ;  /* 0x000000010c057824 */ /* 0x000fc600078e020e */
[----:B------:R-:W-:Y:S02]  /*6030*/  SEL R22, R20, RZ, !P6 ;  /* 0x000000ff14167207 */ /* 0x000fe40007000000 */
[----:B------:R-:W-:-:S03]  /*6040*/  ISETP.NE.AND P6, PT, R44, 0x2, PT ;  /* 0x000000022c00780c */ /* 0x000fc60003fc5270 */
[----:B------:R-:W-:Y:S01]  /*6050*/  IMAD.IADD R22, R17, 0x1, R22 ;  /* 0x0000000111167824 */ /* 0x000fe200078e0216 */
[C---:B------:R-:W-:Y:S01]  /*6060*/  SEL R7, R5.reuse, R12, !P6 ;  /* 0x0000000c05077207 */ /* 0x040fe20007000000 */
[----:B------:R-:W-:Y:S01]  /*6070*/  IMAD.IADD R5, R5, 0x1, R16 ;  /* 0x0000000105057824 */ /* 0x000fe200078e0210 */
[----:B------:R-:W-:Y:S02]  /*6080*/  SEL R13, R20, R13, !P6 ;  /* 0x0000000d140d7207 */ /* 0x000fe40007000000 */
[----:B------:R-:W-:-:S04]  /*6090*/  ISETP.NE.AND P6, PT, R44, 0x3, PT ;  /* 0x000000032c00780c */ /* 0x000fc80003fc5270 */
[----:B------:R-:W-:Y:S02]  /*60a0*/  SEL R7, R5, R7, !P6 ;  /* 0x0000000705077207 */ /* 0x000fe40007000000 */
[----:B------:R-:W-:Y:S02]  /*60b0*/  SEL R13, R22, R13, !P6 ;  /* 0x0000000d160d7207 */ /* 0x000fe40007000000 */
[----:B------:R-:W-:-:S04]  /*60c0*/  ISETP.NE.AND P6, PT, R18, RZ, PT ;  /* 0x000000ff1200720c */ /* 0x000fc80003fc5270 */
[----:B------:R-:W-:Y:S02]  /*60d0*/  SEL R24, R22, RZ, !P6 ;  /* 0x000000ff16187207 */ /* 0x000fe40007000000 */
[----:B------:R-:W0:Y:S03]  /*60e0*/  LDS.128 R20, [UR4+0x20] ;  /* 0x00002004ff147984 */ /* 0x000e260008000c00 */
[----:B------:R-:W-:Y:S02]  /*60f0*/  IMAD.IADD R24, R19, 0x1, R24 ;  /* 0x0000000113187824 */ /* 0x000fe400078e0218 */
[----:B------:R-:W-:Y:S01]  /*6100*/  IMAD.IADD R5, R18, 0x1, R5 ;  /* 0x0000000112057824 */ /* 0x000fe200078e0205 */
[----:B0-----:R-:W-:-:S04]  /*6110*/  ISETP.NE.AND P6, PT, R20, RZ, PT ;  /* 0x000000ff1400720c */ /* 0x001fc80003fc5270 */
[----:B------:R-:W-:Y:S02]  /*6120*/  SEL R46, R24, RZ, !P6 ;  /* 0x000000ff182e7207 */ /* 0x000fe40007000000 */
[----:B------:R-:W-:-:S04]  /*6130*/  ISETP.NE.AND P6, PT, R44, 0x4, PT ;  /* 0x000000042c00780c */ /* 0x000fc80003fc5270 */
[C---:B------:R-:W-:Y:S01]  /*6140*/  SEL R26, R5.reuse, R7, !P6 ;  /* 0x00000007051a7207 */ /* 0x040fe20007000000 */
[----:B------:R-:W-:Y:S01]  /*6150*/  IMAD.IADD R7, R5, 0x1, R20 ;  /* 0x0000000105077824 */ /* 0x000fe200078e0214 */
[----:B------:R-:W-:Y:S02]  /*6160*/  SEL R13, R24, R13, !P6 ;  /* 0x0000000d180d7207 */ /* 0x000fe40007000000 */
[----:B------:R-:W-:-:S04]  /*6170*/  ISETP.NE.AND P6, PT, R44, 0x5, PT ;  /* 0x000000052c00780c */ /* 0x000fc80003fc5270 */
[----:B------:R-:W-:Y:S02]  /*6180*/  SEL R5, R7, R26, !P6 ;  /* 0x0000001a07057207 */ /* 0x000fe40007000000 */
[----:B------:R-:W0:Y:S01]  /*6190*/  LDS.128 R24, [UR4+0x30] ;  /* 0x00003004ff187984 */ /* 0x000e220008000c00 */
[----:B------:R-:W-:-:S05]  /*61a0*/  IMAD.IADD R46, R21, 0x1, R46 ;  /* 0x00000001152e7824 */ /* 0x000fca00078e022e */
[----:B------:R-:W-:Y:S02]  /*61b0*/  SEL R13, R46, R13, !P6 ;  /* 0x0000000d2e0d7207 */ /* 0x000fe40007000000 */
[----:B------:R-:W-:-:S04]  /*61c0*/  ISETP.NE.AND P6, PT, R22, RZ, PT ;  /* 0x000000ff1600720c */ /* 0x000fc80003fc5270 */
[----:B------:R-:W-:Y:S01]  /*61d0*/  SEL R46, R46, RZ, !P6 ;  /* 0x000000ff2e2e7207 */ /* 0x000fe20007000000 */
[----:B------:R-:W1:Y:S04]  /*61e0*/  SHFL.UP PT, R40, R40, 0x1, RZ ;  /* 0x0420000028287989 */ /* 0x000e6800000e00ff */
[----:B------:R-:W-:Y:S02]  /*61f0*/  IMAD.IADD R46, R23, 0x1, R46 ;  /* 0x00000001172e7824 */ /* 0x000fe400078e022e */
[----:B------:R-:W-:Y:S01]  /*6200*/  IMAD.IADD R7, R22, 0x1, R7 ;  /* 0x0000000116077824 */ /* 0x000fe200078e0207 */
[----:B0-----:R-:W-:-:S04]  /*6210*/  ISETP.NE.AND P6, PT, R24, RZ, PT ;  /* 0x000000ff1800720c */ /* 0x001fc80003fc5270 */
[----:B------:R-:W-:Y:S02]  /*6220*/  SEL R50, R46, RZ, !P6 ;  /* 0x000000ff2e327207 */ /* 0x000fe40007000000 */
[----:B------:R-:W-:-:S04]  /*6230*/  ISETP.NE.AND P6, PT, R44, 0x6, PT ;  /* 0x000000062c00780c */ /* 0x000fc80003fc5270 */
[----:B------:R-:W-:Y:S02]  /*6240*/  SEL R48, R46, R13, !P6 ;  /* 0x0000000d2e307207 */ /* 0x000fe40007000000 */
[C---:B------:R-:W-:Y:S01]  /*6250*/  SEL R46, R7.reuse, R5, !P6 ;  /* 0x00000005072e7207 */ /* 0x040fe20007000000 */
[----:B------:R-:W-:Y:S01]  /*6260*/  IMAD.IADD R5, R7, 0x1, R24 ;  /* 0x0000000107057824 */ /* 0x000fe200078e0218 */
[----:B------:R-:W-:Y:S01]  /*6270*/  ISETP.NE.AND P6, PT, R44, 0x7, PT ;  /* 0x000000072c00780c */ /* 0x000fe20003fc5270 */
[----:B------:R-:W-:-:S03]  /*6280*/  IMAD.IADD R13, R25, 0x1, R50 ;  /* 0x00000001190d7824 */ /* 0x000fc600078e0232 */
[----:B------:R-:W-:Y:S02]  /*6290*/  SEL R25, R5, R46, !P6 ;  /* 0x0000002e05197207 */ /* 0x000fe40007000000 */
[----:B------:R-:W-:Y:S01]  /*62a0*/  SEL R48, R13, R48, !P6 ;  /* 0x000000300d307207 */ /* 0x000fe20007000000 */
[----:B------:R-:W0:Y:S01]  /*62b0*/  SHFL.UP PT, R46, R41, 0x1, RZ ;  /* 0x04200000292e7989 */ /* 0x000e2200000e00ff */
[----:B------:R-:W-:-:S04]  /*62c0*/  ISETP.GE.U32.AND P6, PT, R0, 0x20, PT ;  /* 0x000000200000780c */ /* 0x000fc80003fc6070 */
[----:B------:R-:W-:Y:S02]  /*62d0*/  SEL R25, R25, RZ, P6 ;  /* 0x000000ff19197207 */ /* 0x000fe40003000000 */
[----:B------:R-:W-:Y:S02]  /*62e0*/  SEL R7, R48, RZ, P6 ;  /* 0x000000ff30077207 */ /* 0x000fe40003000000 */
[----:B-1----:R-:W-:-:S04]  /*62f0*/  ISETP.NE.AND P6, PT, R40, RZ, PT ;  /* 0x000000ff2800720c */ /* 0x002fc80003fc5270 */
[----:B------:R-:W-:Y:S02]  /*6300*/  SEL R15, R7, RZ, !P6 ;  /* 0x000000ff070f7207 */ /* 0x000fe40007000000 */
[----:B------:R-:W-:-:S04]  /*6310*/  ISETP.NE.AND P6, PT, R9, RZ, PT ;  /* 0x000000ff0900720c */ /* 0x000fc80003fc5270 */
[----:B------:R-:W-:-:S09]  /*6320*/  SEL R44, R40, RZ, P6 ;  /* 0x000000ff282c7207 */ /* 0x000fd20003000000 */
[----:B0-----:R-:W-:Y:S01]  /*6330*/  @P6 IMAD.IADD R7, R46, 0x1, R15 ;  /* 0x000000012e076824 */ /* 0x001fe200078e020f */
[----:B------:R-:W-:-:S04]  /*6340*/  ISETP.NE.AND P6, PT, R2, RZ, PT ;  /* 0x000000ff0200720c */ /* 0x000fc80003fc5270 */
[----:B------:R-:W-:-:S05]  /*6350*/  SEL R46, R7, RZ, !P6 ;  /* 0x000000ff072e7207 */ /* 0x000fca0007000000 */
[----:B------:R-:W-:-:S05]  /*6360*/  IMAD.IADD R9, R39, 0x1, R46 ;  /* 0x0000000127097824 */ /* 0x000fca00078e022e */
[----:B------:R-:W-:Y:S01]  /*6370*/  SEL R46, R9, RZ, !P0 ;  /* 0x000000ff092e7207 */ /* 0x000fe20004000000 */
[----:B------:R-:W-:Y:S01]  /*6380*/  @!P0 IMAD.MOV R42, RZ, RZ, R2 ;  /* 0x000000ffff2a8224 */ /* 0x000fe200078e0202 */
[----:B------:R-:W-:-:S03]  /*6390*/  ISETP.NE.AND P0, PT, R43, RZ, PT ;  /* 0x000000ff2b00720c */ /* 0x000fc60003f05270 */
[----:B------:R-:W-:-:S05]  /*63a0*/  IMAD.IADD R11, R11, 0x1, R46 ;  /* 0x000000010b0b7824 */ /* 0x000fca00078e022e */
[----:B------:R-:W-:-:S05]  /*63b0*/  SEL R40, R11, RZ, !P0 ;  /* 0x000000ff0b287207 */ /* 0x000fca0004000000 */
[----:B------:R-:W-:-:S05]  /*63c0*/  IMAD.IADD R29, R29, 0x1, R40 ;  /* 0x000000011d1d7824 */ /* 0x000fca00078e0228 */
[----:B------:R-:W-:Y:S01]  /*63d0*/  SEL R40, R29, RZ, !P1 ;  /* 0x000000ff1d287207 */ /* 0x000fe20004800000 */
[----:B------:R-:W-:-:S04]  /*63e0*/  IMAD.IADD R25, R25, 0x1, R44 ;  /* 0x0000000119197824 */ /* 0x000fc800078e022c */
[----:B------:R-:W-:Y:S02]  /*63f0*/  IMAD.IADD R31, R31, 0x1, R40 ;  /* 0x000000011f1f7824 */ /* 0x000fe400078e0228 */
[----:B------:R-:W-:-:S03]  /*6400*/  IMAD.IADD R23, R25, 0x1, R42 ;  /* 0x0000000119177824 */ /* 0x000fc600078e022a */
[----:B------:R-:W-:Y:S01]  /*6410*/  SEL R40, R31, RZ, !P5 ;  /* 0x000000ff1f287207 */ /* 0x000fe20006800000 */
[----:B------:R-:W-:Y:S02]  /*6420*/  VIADD R21, R23, 0x1 ;  /* 0x0000000117157836 */ /* 0x000fe40000000000 */
[----:B------:R-:W-:Y:S02]  /*6430*/  @!P0 IMAD.MOV R21, RZ, RZ, R23 ;  /* 0x000000ffff158224 */ /* 0x000fe400078e0217 */
[----:B------:R-:W-:Y:S02]  /*6440*/  IMAD.IADD R33, R33, 0x1, R40 ;  /* 0x0000000121217824 */ /* 0x000fe400078e0228 */
[----:B------:R-:W-:Y:S02]  /*6450*/  VIADD R19, R21, 0x1 ;  /* 0x0000000115137836 */ /* 0x000fe40000000000 */
[----:B------:R-:W-:Y:S01]  /*6460*/  @!P1 IMAD.MOV R19, RZ, RZ, R21 ;  /* 0x000000ffff139224 */ /* 0x000fe200078e0215 */
[----:B------:R-:W-:Y:S01]  /*6470*/  SEL R40, R33, RZ, !P2 ;  /* 0x000000ff21287207 */ /* 0x000fe20005000000 */
[----:B------:R-:W-:-:S02]  /*6480*/  IMAD.IADD R5, R26, 0x1, R5 ;  /* 0x000000011a057824 */ /* 0x000fc400078e0205 */
[----:B------:R-:W-:Y:S02]  /*6490*/  VIADD R17, R19, 0x1 ;  /* 0x0000000113117836 */ /* 0x000fe40000000000 */
[----:B------:R-:W-:Y:S01]  /*64a0*/  @!P5 IMAD.MOV R17, RZ, RZ, R19 ;  /* 0x000000ffff11d224 */ /* 0x000fe200078e0213 */
[----:B------:R-:W-:Y:S01]  /*64b0*/  ISETP.NE.AND P5, PT, R26, RZ, PT ;  /* 0x000000ff1a00720c */ /* 0x000fe20003fa5270 */
[----:B------:R-:W-:-:S03]  /*64c0*/  IMAD.IADD R35, R35, 0x1, R40 ;  /* 0x0000000123237824 */ /* 0x000fc600078e0228 */
[----:B------:R-:W-:Y:S02]  /*64d0*/  SEL R40, R13, RZ, !P5 ;  /* 0x000000ff0d287207 */ /* 0x000fe40006800000 */
[----:B------:R-:W-:Y:S02]  /*64e0*/  SEL R42, R35, RZ, !P3 ;  /* 0x000000ff232a7207 */ /* 0x000fe40005800000 */
[----:B------:R-:W-:Y:S01]  /*64f0*/  ISETP.GE.AND P5, PT, R5, 0x101, PT ;  /* 0x000001010500780c */ /* 0x000fe20003fa6270 */
[----:B------:R-:W-:Y:S02]  /*6500*/  VIADD R15, R17, 0x1 ;  /* 0x00000001110f7836 */ /* 0x000fe40000000000 */
[----:B------:R-:W-:Y:S02]  /*6510*/  @!P2 IMAD.MOV R15, RZ, RZ, R17 ;  /* 0x000000ffff0fa224 */ /* 0x000fe400078e0211 */
[----:B------:R-:W-:Y:S02]  /*6520*/  IMAD.IADD R37, R37, 0x1, R42 ;  /* 0x0000000125257824 */ /* 0x000fe400078e022a */
[----:B------:R-:W-:-:S02]  /*6530*/  VIADD R13, R15, 0x1 ;  /* 0x000000010f0d7836 */ /* 0x000fc40000000000 */
[----:B------:R-:W-:Y:S01]  /*6540*/  @!P3 IMAD.MOV R13, RZ, RZ, R15 ;  /* 0x000000ffff0db224 */ /* 0x000fe200078e020f */
[----:B------:R-:W-:Y:S01]  /*6550*/  SEL R39, R37, RZ, !P4 ;  /* 0x000000ff25277207 */ /* 0x000fe20006000000 */
[----:B------:R-:W-:Y:S01]  /*6560*/  BSSY.RECONVERGENT B0, `(.L_x_692) ;  /* 0x0000119000007945 */ /* 0x000fe20003800200 */
[----:B------:R-:W-:Y:S02]  /*6570*/  IMAD.IADD R27, R27, 0x1, R40 ;  /* 0x000000011b1b7824 */ /* 0x000fe400078e0228 */
[----:B------:R-:W-:Y:S02]  /*6580*/  VIADD R44, R13, 0x1 ;  /* 0x000000010d2c7836 */ /* 0x000fe40000000000 */
[----:B------:R-:W-:Y:S02]  /*6590*/  IMAD.IADD R39, R4, 0x1, R39 ;  /* 0x0000000104277824 */ /* 0x000fe400078e0227 */
[----:B------:R-:W-:Y:S02]  /*65a0*/  IMAD.IADD R45, R2, 0x1, R25 ;  /* 0x00000001022d7824 */ /* 0x000fe400078e0219 */
[----:B------:R-:W-:Y:S01]  /*65b0*/  @!P4 IMAD.MOV R44, RZ, RZ, R13 ;  /* 0x000000ffff2cc224 */ /* 0x000fe200078e020d */
[----:B------:R-:W-:Y:S06]  /*65c0*/  @!P5 BRA `(.L_x_693) ;  /* 0x0000000c0048d947 */ /* 0x000fec0003800000 */
[----:B------:R-:W-:Y:S01]  /*65d0*/  BAR.SYNC.DEFER_BLOCKING 0x0 ;  /* 0x0000000000007b1d */ /* 0x000fe20000010000 */
[----:B------:R-:W-:Y:S01]  /*65e0*/  IMAD.MOV.U32 R41, RZ, RZ, 0x1 ;  /* 0x00000001ff297424 */ /* 0x000fe200078e00ff */
[----:B------:R-:W-:Y:S02]  /*65f0*/  ISETP.NE.AND P5, PT, R8, R10, PT ;  /* 0x0000000a0800720c */ /* 0x000fe40003fa5270 */
[----:B------:R-:W-:Y:S01]  /*6600*/  @P6 LEA R25, R25, UR4, 0x3 ;  /* 0x0000000419196c11 */ /* 0x000fe2000f8e18ff */
[----:B------:R-:W-:Y:S01]  /*6610*/  IMAD R2, R0, 0x9, R41 ;  /* 0x0000000900027824 */ /* 0x000fe200078e0229 */
[----:B------:R-:W-:Y:S01]  /*6620*/  @P0 LEA R23, R23, UR4, 0x3 ;  /* 0x0000000417170c11 */ /* 0x000fe2000f8e18ff */
[----:B------:R-:W-:Y:S01]  /*6630*/  IMAD.MOV.U32 R41, RZ, RZ, 0x9 ;  /* 0x00000009ff297424 */ /* 0x000fe200078e00ff */
[----:B------:R-:W-:Y:S02]  /*6640*/  @P1 LEA R21, R21, UR4, 0x3 ;  /* 0x0000000415151c11 */ /* 0x000fe4000f8e18ff */
[----:B------:R-:W-:Y:S01]  /*6650*/  ISETP.NE.AND P5, PT, R2, UR7, !P5 ;  /* 0x0000000702007c0c */ /* 0x000fe2000efa5270 */
[----:B------:R-:W-:Y:S01]  /*6660*/  IMAD R2, R0, R41, 0x4 ;  /* 0x0000000400027424 */ /* 0x000fe200078e0229 */
[----:B------:R-:W-:-:S02]  /*6670*/  @P2 LEA R17, R17, UR4, 0x3 ;  /* 0x0000000411112c11 */ /* 0x000fc4000f8e18ff */
[----:B------:R-:W-:Y:S02]  /*6680*/  @P3 LEA R15, R15, UR4, 0x3 ;  /* 0x000000040f0f3c11 */ /* 0x000fe4000f8e18ff */
[----:B------:R-:W-:-:S07]  /*6690*/  @P4 LEA R13, R13, UR4, 0x3 ;  /* 0x000000040d0d4c11 */ /* 0x000fce000f8e18ff */
[----:B------:R-:W-:Y:S01]  /*66a0*/  @!P5 LEA R45, R45, UR4, 0x3 ;  /* 0x000000042d2ddc11 */ /* 0x000fe2000f8e18ff */
[----:B------:R0:W-:Y:S01]  /*66b0*/  @P6 STS.64 [R25], R6 ;  /* 0x0000000619006388 */ /* 0x0001e20000000a00 */
[----:B------:R-:W-:-:S03]  /*66c0*/  ISETP.NE.AND P6, PT, R30, R32, PT ;  /* 0x000000201e00720c */ /* 0x000fc60003fc5270 */
[----:B------:R0:W-:Y:S01]  /*66d0*/  @!P5 STS.64 [R45], R8 ;  /* 0x000000082d00d388 */ /* 0x0001e20000000a00 */
[----:B------:R-:W-:Y:S01]  /*66e0*/  ISETP.NE.AND P6, PT, R2, UR7, !P6 ;  /* 0x0000000702007c0c */ /* 0x000fe2000f7c5270 */
[----:B------:R-:W-:Y:S01]  /*66f0*/  IMAD R2, R0, R41, 0x8 ;  /* 0x0000000800027424 */ /* 0x000fe200078e0229 */
[----:B------:R-:W-:Y:S01]  /*6700*/  ISETP.NE.AND P5, PT, R38, R3, PT ;  /* 0x000000032600720c */ /* 0x000fe20003fa5270 */
[----:B------:R0:W-:Y:S01]  /*6710*/  @P0 STS.64 [R23], R10 ;  /* 0x0000000a17000388 */ /* 0x0001e20000000a00 */
[----:B------:R-:W-:Y:S02]  /*6720*/  ISETP.GE.U32.AND P0, PT, R0, R5, PT ;  /* 0x000000050000720c */ /* 0x000fe40003f06070 */
[----:B------:R-:W-:Y:S01]  /*6730*/  ISETP.NE.AND P5, PT, R2, UR7, !P5 ;  /* 0x0000000702007c0c */ /* 0x000fe2000efa5270 */
[----:B------:R0:W-:Y:S06]  /*6740*/  @P1 STS.64 [R21], R28 ;  /* 0x0000001c15001388 */ /* 0x0001ec0000000a00 */
[----:B------:R-:W-:-:S05]  /*6750*/  @!P6 LEA R19, R19, UR4, 0x3 ;  /* 0x000000041313ec11 */ /* 0x000fca000f8e18ff */
[----:B------:R0:W-:Y:S01]  /*6760*/  @!P6 STS.64 [R19], R30 ;  /* 0x0000001e1300e388 */ /* 0x0001e20000000a00 */
[----:B------:R-:W-:-:S03]  /*6770*/  @!P5 LEA R44, R44, UR4, 0x3 ;  /* 0x000000042c2cdc11 */ /* 0x000fc6000f8e18ff */
[----:B------:R0:W-:Y:S04]  /*6780*/  @P2 STS.64 [R17], R32 ;  /* 0x0000002011002388 */ /* 0x0001e80000000a00 */
[----:B------:R0:W-:Y:S04]  /*6790*/  @P3 STS.64 [R15], R34 ;  /* 0x000000220f003388 */ /* 0x0001e80000000a00 */
[----:B------:R0:W-:Y:S04]  /*67a0*/  @P4 STS.64 [R13], R36 ;  /* 0x000000240d004388 */ /* 0x0001e80000000a00 */
[----:B------:R0:W-:Y:S01]  /*67b0*/  @!P5 STS.64 [R44], R38 ;  /* 0x000000262c00d388 */ /* 0x0001e20000000a00 */
[----:B------:R-:W-:Y:S06]  /*67c0*/  BAR.SYNC.DEFER_BLOCKING 0x0 ;  /* 0x0000000000007b1d */ /* 0x000fec0000010000 */
[----:B------:R-:W-:Y:S05]  /*67d0*/  @P0 BRA `(.L_x_694) ;  /* 0x0000000c00c40947 */ /* 0x000fea0003800000 */
[----:B0-----:R-:W-:Y:S01]  /*67e0*/  IADD3 R7, PT, PT, R18, R14, R16 ;  /* 0x0000000e12077210 */ /* 0x001fe20007ffe010 */
[----:B------:R-:W-:Y:S01]  /*67f0*/  BSSY.RECONVERGENT B1, `(.L_x_695) ;  /* 0x0000028000017945 */ /* 0x000fe20003800200 */
[----:B------:R-:W-:Y:S02]  /*6800*/  LOP3.LUT R2, RZ, R0, RZ, 0x33, !PT ;  /* 0x00000000ff027212 */ /* 0x000fe400078e33ff */
[----:B------:R-:W-:-:S04]  /*6810*/  IADD3 R7, PT, PT, R22, R7, R20 ;  /* 0x0000000716077210 */ /* 0x000fc80007ffe014 */
[----:B------:R-:W-:-:S04]  /*6820*/  IADD3 R7, PT, PT, R26, R7, R24 ;  /* 0x000000071a077210 */ /* 0x000fc80007ffe018 */
[----:B------:R-:W-:-:S04]  /*6830*/  IADD3 R12, PT, PT, R2, R7, R12 ;  /* 0x00000007020c7210 */ /* 0x000fc80007ffe00c */
[C---:B------:R-:W-:Y:S02]  /*6840*/  LOP3.LUT R2, R12.reuse, 0x300, RZ, 0xc0, !PT ;  /* 0x000003000c027812 */ /* 0x040fe400078ec0ff */
[----:B------:R-:W-:Y:S02]  /*6850*/  ISETP.GE.U32.AND P1, PT, R12, 0x300, PT ;  /* 0x000003000c00780c */ /* 0x000fe40003f26070 */
[----:B------:R-:W-:Y:S01]  /*6860*/  ISETP.NE.AND P0, PT, R2, 0x300, PT ;  /* 0x000003000200780c */ /* 0x000fe20003f05270 */
[----:B------:R-:W-:-:S12]  /*6870*/  IMAD.MOV.U32 R2, RZ, RZ, R0 ;  /* 0x000000ffff027224 */ /* 0x000fd800078e0000 */
[----:B------:R-:W-:Y:S05]  /*6880*/  @!P0 BRA `(.L_x_696) ;  /* 0x0000000000788947 */ /* 0x000fea0003800000 */
[----:B------:R-:W0:Y:S01]  /*6890*/  LDC.64 R6, c[0x0][0x3a0] ;  /* 0x0000e800ff067b82 */ /* 0x000e220000000a00 */
[----:B------:R-:W-:Y:S02]  /*68a0*/  LEA.HI R12, R12, 0x1, RZ, 0x18 ;  /* 0x000000010c0c7811 */ /* 0x000fe400078fc0ff */
[----:B------:R-:W-:-:S03]  /*68b0*/  LEA R4, R0, UR4, 0x3 ;  /* 0x0000000400047c11 */ /* 0x000fc6000f8e18ff */
[C---:B------:R-:W-:Y:S01]  /*68c0*/  IMAD.SHL.U32 R2, R12.reuse, 0x100, RZ ;  /* 0x000001000c027824 */ /* 0x040fe200078e00ff */
[----:B------:R-:W-:Y:S01]  /*68d0*/  LOP3.LUT R12, R12, 0x3, RZ, 0xc0, !PT ;  /* 0x000000030c0c7812 */ /* 0x000fe200078ec0ff */
[----:B------:R-:W1:Y:S04]  /*68e0*/  LDC.64 R8, c[0x0][0x398] ;  /* 0x0000e600ff087b82 */ /* 0x000e680000000a00 */
[----:B------:R-:W-:Y:S02]  /*68f0*/  IMAD.MOV R12, RZ, RZ, -R12 ;  /* 0x000000ffff0c7224 */ /* 0x000fe400078e0a0c */
[----:B0-----:R-:W-:-:S04]  /*6900*/  IMAD.WIDE.U32 R6, R0, 0x4, R6 ;  /* 0x0000000400067825 */ /* 0x001fc800078e0006 */
[----:B------:R-:W-:Y:S01]  /*6910*/  IMAD.MOV.U32 R16, RZ, RZ, R7 ;  /* 0x000000ffff107224 */ /* 0x000fe200078e0007 */
[----:B------:R-:W-:Y:S01]  /*6920*/  LOP3.LUT R7, R2, 0x300, RZ, 0xc0, !PT ;  /* 0x0000030002077812 */ /* 0x000fe200078ec0ff */
[----:B------:R-:W-:Y:S02]  /*6930*/  IMAD.MOV.U32 R15, RZ, RZ, R6 ;  /* 0x000000ffff0f7224 */ /* 0x000fe400078e0006 */
[----:B-1----:R-:W-:-:S04]  /*6940*/  IMAD.WIDE.U32 R8, R0, 0x4, R8 ;  /* 0x0000000400087825 */ /* 0x002fc800078e0008 */
[----:B------:R-:W-:Y:S02]  /*6950*/  IMAD.MOV.U32 R13, RZ, RZ, R8 ;  /* 0x000000ffff0d7224 */ /* 0x000fe400078e0008 */
[----:B------:R-:W-:Y:S02]  /*6960*/  IMAD.MOV.U32 R14, RZ, RZ, R9 ;  /* 0x000000ffff0e7224 */ /* 0x000fe400078e0009 */
[----:B------:R-:W-:-:S07]  /*6970*/  IMAD.IADD R2, R7, 0x1, R0 ;  /* 0x0000000107027824 */ /* 0x000fce00078e0200 */
.L_x_697:
[----:B0-----:R0:W1:Y:S01]  /*6980*/  LDS.64 R10, [R4] ;  /* 0x00000000040a7984 */ /* 0x0010620000000a00 */
[----:B------:R-:W-:Y:S01]  /*6990*/  IMAD.MOV.U32 R6, RZ, RZ, R13 ;  /* 0x000000ffff067224 */ /* 0x000fe200078e000d */
[----:B------:R-:W-:Y:S01]  /*69a0*/  IADD3 R13, P3, PT, R13, 0x400, RZ ;  /* 0x000004000d0d7810 */ /* 0x000fe20007f7e0ff */
[----:B------:R-:W-:Y:S02]  /*69b0*/  IMAD.MOV.U32 R7, RZ, RZ, R14 ;  /* 0x000000ffff077224 */ /* 0x000fe400078e000e */
[----:B------:R-:W-:Y:S01]  /*69c0*/  IMAD.MOV.U32 R8, RZ, RZ, R15 ;  /* 0x000000ffff087224 */ /* 0x000fe200078e000f */
[----:B------:R-:W-:Y:S01]  /*69d0*/  IADD3 R15, P2, PT, R15, 0x400, RZ ;  /* 0x000004000f0f7810 */ /* 0x000fe20007f5e0ff */
[----:B------:R-:W-:Y:S02]  /*69e0*/  IMAD.MOV.U32 R9, RZ, RZ, R16 ;  /* 0x000000ffff097224 */ /* 0x000fe400078e0010 */
[----:B------:R-:W-:Y:S02]  /*69f0*/  VIADD R12, R12, 0x1 ;  /* 0x000000010c0c7836 */ /* 0x000fe40000000000 */
[----:B0-----:R-:W-:-:S02]  /*6a00*/  VIADD R4, R4, 0x800 ;  /* 0x0000080004047836 */ /* 0x001fc40000000000 */
[----:B------:R-:W-:Y:S01]  /*6a10*/  IMAD.X R16, RZ, RZ, R16, P2 ;  /* 0x000000ffff107224 */ /* 0x000fe200010e0610 */
[----:B------:R-:W-:Y:S01]  /*6a20*/  ISETP.NE.AND P0, PT, R12, RZ, PT ;  /* 0x000000ff0c00720c */ /* 0x000fe20003f05270 */
[----:B------:R-:W-:Y:S01]  /*6a30*/  IMAD.X R14, RZ, RZ, R14, P3 ;  /* 0x000000ffff0e7224 */ /* 0x000fe200018e060e */
[----:B-1----:R0:W-:Y:S04]  /*6a40*/  STG.E desc[UR10][R6.64], R10 ;  /* 0x0000000a06007986 */ /* 0x0021e8000c10190a */
[----:B------:R0:W-:Y:S07]  /*6a50*/  STG.E desc[UR10][R8.64], R11 ;  /* 0x0000000b08007986 */ /* 0x0001ee000c10190a */
[----:B------:R-:W-:Y:S05]  /*6a60*/  @P0 BRA `(.L_x_697) ;  /* 0xfffffffc00c40947 */ /* 0x000fea000383ffff */
.L_x_696:
[----:B------:R-:W-:Y:S05]  /*6a70*/  BSYNC.RECONVERGENT B1 ;  /* 0x0000000000017941 */ /* 0x000fea0003800200 */
.L_x_695:
[----:B------:R-:W-:Y:S05]  /*6a80*/  @!P1 BRA `(.L_x_694) ;  /* 0x0000000c00189947 */ /* 0x000fea0003800000 */
[----:B------:R-:W1:Y:S01]  /*6a90*/  LDCU.64 UR8, c[0x0][0x398] ;  /* 0x00007300ff0877ac */ /* 0x000e620008000a00 */
[----:B------:R-:W-:Y:S01]  /*6aa0*/  IMAD.IADD R4, R5, 0x1, -R2 ;  /* 0x0000000105047824 */ /* 0x000fe200078e0a02 */
[----:B------:R-:W-:Y:S01]  /*6ab0*/  BSSY.RECONVERGENT B1, `(.L_x_698) ;  /* 0x000004c000017945 */ /* 0x000fe20003800200 */
[----:B0-----:R-:W-:Y:S01]  /*6ac0*/  IMAD.MOV.U32 R8, RZ, RZ, 0x800 ;  /* 0x00000800ff087424 */ /* 0x001fe200078e00ff */
[----:B------:R-:W0:Y:S01]  /*6ad0*/  LDCU.64 UR12, c[0x0][0x3a0] ;  /* 0x00007400ff0c77ac */ /* 0x000e220008000a00 */
[----:B------:R-:W-:Y:S01]  /*6ae0*/  IMAD.MOV.U32 R9, RZ, RZ, 0x0 ;  /* 0x00000000ff097424 */ /* 0x000fe200078e00ff */
[----:B------:R-:W-:Y:S02]  /*6af0*/  ISETP.GT.AND P1, PT, R4, 0xc00, PT ;  /* 0x00000c000400780c */ /* 0x000fe40003f24270 */
[C---:B------:R-:W-:Y:S01]  /*6b00*/  LEA R4, R2.reuse, UR4, 0x3 ;  /* 0x0000000402047c11 */ /* 0x040fe2000f8e18ff */
[----:B------:R-:W-:-:S04]  /*6b10*/  IMAD.WIDE.U32 R8, R2, 0x4, R8 ;  /* 0x0000000402087825 */ /* 0x000fc800078e0008 */
[----:B------:R-:W-:Y:S01]  /*6b20*/  VIADD R4, R4, 0x1000 ;  /* 0x0000100004047836 */ /* 0x000fe20000000000 */
[C---:B-1----:R-:W-:Y:S02]  /*6b30*/  IADD3 R6, P0, PT, R8.reuse, UR8, RZ ;  /* 0x0000000808067c10 */ /* 0x042fe4000ff1e0ff */
[----:B0-----:R-:W-:Y:S02]  /*6b40*/  IADD3 R8, P2, PT, R8, UR12, RZ ;  /* 0x0000000c08087c10 */ /* 0x001fe4000ff5e0ff */
[C---:B------:R-:W-:Y:S02]  /*6b50*/  IADD3.X R7, PT, PT, R9.reuse, UR9, RZ, P0, !PT ;  /* 0x0000000909077c10 */ /* 0x040fe400087fe4ff */
[----:B------:R-:W-:Y:S02]  /*6b60*/  IADD3.X R9, PT, PT, R9, UR13, RZ, P2, !PT ;  /* 0x0000000d09097c10 */ /* 0x000fe400097fe4ff */
[----:B------:R-:W-:Y:S01]  /*6b70*/  PLOP3.LUT P0, PT, PT, PT, PT, 0x80, 0x8 ;  /* 0x000000000008781c */ /* 0x000fe20003f0f070 */
[----:B------:R-:W-:-:S12]  /*6b80*/  @!P1 BRA `(.L_x_699) ;  /* 0x0000000000f89947 */ /* 0x000fd80003800000 */
[----:B------:R-:W-:Y:S01]  /*6b90*/  PLOP3.LUT P0, PT, PT, PT, PT, 0x8, 0x80 ;  /* 0x000000000080781c */ /* 0x000fe20003f0e170 */
[----:B------:R-:W-:-:S12]  /*6ba0*/  VIADD R45, R5, 0xfffff400 ;  /* 0xfffff400052d7836 */ /* 0x000fd80000000000 */
.L_x_700:
[----:B------:R-:W0:Y:S01]  /*6bb0*/  LDS.64 R10, [R4+-0x1000] ;  /* 0xfff00000040a7984 */ /* 0x000e220000000a00 */
[----:B------:R-:W-:-:S03]  /*6bc0*/  VIADD R2, R2, 0x1000 ;  /* 0x0000100002027836 */ /* 0x000fc60000000000 */
[----:B------:R-:W1:Y:S02]  /*6bd0*/  LDS.64 R12, [R4+-0x800] ;  /* 0xfff80000040c7984 */ /* 0x000e640000000a00 */
[----:B------:R-:W-:Y:S02]  /*6be0*/  ISETP.GE.AND P1, PT, R2, R45, PT ;  /* 0x0000002d0200720c */ /* 0x000fe40003f26270 */
[----:B------:R-:W2:Y:S04]  /*6bf0*/  LDS.64 R14, [R4] ;  /* 0x00000000040e7984 */ /* 0x000ea80000000a00 */
[----:B------:R-:W3:Y:S04]  /*6c00*/  LDS.64 R16, [R4+0x800] ;  /* 0x0008000004107984 */ /* 0x000ee80000000a00 */
[----:B------:R-:W4:Y:S04]  /*6c10*/  LDS.64 R18, [R4+0x1000] ;  /* 0x0010000004127984 */ /* 0x000f280000000a00 */
        /* <DEDUP_REMOVED lines=11> */
[----:B0-----:R0:W-:Y:S04]  /*6cd0*/  STG.E desc[UR10][R6.64+-0x800], R10 ;  /* 0xfff8000a06007986 */ /* 0x0011e8000c10190a */
[----:B------:R3:W-:Y:S01]  /*6ce0*/  STG.E desc[UR10][R8.64+-0x800], R11 ;  /* 0xfff8000b08007986 */ /* 0x0007e2000c10190a */
[----:B-1----:R-:W-:-:S03]  /*6cf0*/  VIADD R4, R4, 0x8000 ;  /* 0x0000800004047836 */ /* 0x002fc60000000000 */
[----:B------:R1:W-:Y:S04]  /*6d00*/  STG.E desc[UR10][R6.64+-0x400], R12 ;  /* 0xfffc000c06007986 */ /* 0x0003e8000c10190a */
[----:B------:R4:W-:Y:S01]  /*6d10*/  STG.E desc[UR10][R8.64+-0x400], R13 ;  /* 0xfffc000d08007986 */ /* 0x0009e2000c10190a */
[----:B0-----:R-:W-:-:S03]  /*6d20*/  IADD3 R10, P3, PT, R8, 0x4000, RZ ;  /* 0x00004000080a7810 */ /* 0x001fc60007f7e0ff */
[----:B--2---:R-:W-:Y:S02]  /*6d30*/  STG.E desc[UR10][R6.64], R14 ;  /* 0x0000000e06007986 */ /* 0x004fe4000c10190a */
[----:B---3--:R-:W-:Y:S02]  /*6d40*/  IMAD.X R11, RZ, RZ, R9, P3 ;  /* 0x000000ffff0b7224 */ /* 0x008fe400018e0609 */
[----:B------:R-:W-:Y:S01]  /*6d50*/  STG.E desc[UR10][R8.64], R15 ;  /* 0x0000000f08007986 */ /* 0x000fe2000c10190a */
[----:B-1----:R-:W-:-:S03]  /*6d60*/  IADD3 R12, P2, PT, R6, 0x4000, RZ ;  /* 0x00004000060c7810 */ /* 0x002fc60007f5e0ff */
[----:B------:R-:W-:Y:S02]  /*6d70*/  STG.E desc[UR10][R6.64+0x400], R16 ;  /* 0x0004001006007986 */ /* 0x000fe4000c10190a */
[----:B----4-:R-:W-:Y:S02]  /*6d80*/  IMAD.X R13, RZ, RZ, R7, P2 ;  /* 0x000000ffff0d7224 */ /* 0x010fe400010e0607 */
[----:B------:R-:W-:Y:S04]  /*6d90*/  STG.E desc[UR10][R8.64+0x400], R17 ;  /* 0x0004001108007986 */ /* 0x000fe8000c10190a */
[----:B------:R-:W-:Y:S04]  /*6da0*/  STG.E desc[UR10][R6.64+0x800], R18 ;  /* 0x0008001206007986 */ /* 0x000fe8000c10190a */
[----:B------:R-:W-:Y:S04]  /*6db0*/  STG.E desc[UR10][R8.64+0x800], R19 ;  /* 0x0008001308007986 */ /* 0x000fe8000c10190a */
        /* <DEDUP_REMOVED lines=27> */
.L_x_699:
[----:B------:R-:W-:Y:S05]  /*6f70*/  BSYNC.RECONVERGENT B1 ;  /* 0x0000000000017941 */ /* 0x000fea0003800200 */
.L_x_698:
[----:B------:R-:W-:Y:S01]  /*6f80*/  IMAD.IADD R10, R5, 0x1, -R2 ;  /* 0x00000001050a7824 */ /* 0x000fe200078e0a02 */
[----:B------:R-:W-:Y:S04]  /*6f90*/  BSSY.RECONVERGENT B1, `(.L_x_701) ;  /* 0x0000026000017945 */ /* 0x000fe80003800200 */
[----:B------:R-:W-:-:S13]  /*6fa0*/  ISETP.GT.AND P1, PT, R10, 0x400, PT ;  /* 0x000004000a00780c */ /* 0x000fda0003f24270 */
[----:B------:R-:W-:Y:S05]  /*6fb0*/  @!P1 BRA `(.L_x_702) ;  /* 0x00000000008c9947 */ /* 0x000fea0003800000 */
[----:B------:R-:W0:Y:S01]  /*6fc0*/  LDS.64 R10, [R4+-0x1000] ;  /* 0xfff00000040a7984 */ /* 0x000e220000000a00 */
[----:B------:R-:W-:Y:S01]  /*6fd0*/  PLOP3.LUT P0, PT, PT, PT, PT, 0x8, 0x80 ;  /* 0x000000000080781c */ /* 0x000fe20003f0e170 */
[----:B------:R-:W-:Y:S02]  /*6fe0*/  VIADD R2, R2, 0x800 ;  /* 0x0000080002027836 */ /* 0x000fe40000000000 */
[----:B------:R-:W1:Y:S04]  /*6ff0*/  LDS.64 R12, [R4+-0x800] ;  /* 0xfff80000040c7984 */ /* 0x000e680000000a00 */
[----:B------:R-:W2:Y:S04]  /*7000*/  LDS.64 R14, [R4] ;  /* 0x00000000040e7984 */ /* 0x000ea80000000a00 */
[----:B------:R-:W3:Y:S04]  /*7010*/  LDS.64 R16, [R4+0x800] ;  /* 0x0008000004107984 */ /* 0x000ee80000000a00 */
[----:B------:R-:W4:Y:S04]  /*7020*/  LDS.64 R18, [R4+0x1000] ;  /* 0x0010000004127984 */ /* 0x000f280000000a00 */
[----:B------:R-:W5:Y:S04]  /*7030*/  LDS.64 R20, [R4+0x1800] ;  /* 0x0018000004147984 */ /* 0x000f680000000a00 */
[----:B------:R-:W5:Y:S04]  /*7040*/  LDS.64 R22, [R4+0x2000] ;  /* 0x0020000004167984 */ /* 0x000f680000000a00 */
[----:B------:R0:W5:Y:S02]  /*7050*/  LDS.64 R24, [R4+0x2800] ;  /* 0x0028000004187984 */ /* 0x0001640000000a00 */
[----:B0-----:R-:W-:-:S02]  /*7060*/  VIADD R4, R4, 0x4000 ;  /* 0x0000400004047836 */ /* 0x001fc40000000000 */
[----:B------:R0:W-:Y:S04]  /*7070*/  STG.E desc[UR10][R6.64+-0x800], R10 ;  /* 0xfff8000a06007986 */ /* 0x0001e8000c10190a */
[----:B------:R3:W-:Y:S04]  /*7080*/  STG.E desc[UR10][R8.64+-0x800], R11 ;  /* 0xfff8000b08007986 */ /* 0x0007e8000c10190a */
[----:B-1----:R1:W-:Y:S04]  /*7090*/  STG.E desc[UR10][R6.64+-0x400], R12 ;  /* 0xfffc000c06007986 */ /* 0x0023e8000c10190a */
        /* <DEDUP_REMOVED lines=21> */
.L_x_702:
[----:B------:R-:W-:Y:S05]  /*71f0*/  BSYNC.RECONVERGENT B1 ;  /* 0x0000000000017941 */ /* 0x000fea0003800200 */
.L_x_701:
[----:B------:R-:W-:-:S13]  /*7200*/  ISETP.LT.OR P0, PT, R2, R5, P0 ;  /* 0x000000050200720c */ /* 0x000fda0000701670 */
[----:B------:R-:W-:Y:S05]  /*7210*/  @!P0 BRA `(.L_x_694) ;  /* 0x0000000400348947 */ /* 0x000fea0003800000 */
[----:B------:R-:W0:Y:S04]  /*7220*/  LDS.64 R10, [R4+-0x1000] ;  /* 0xfff00000040a7984 */ /* 0x000e280000000a00 */
[----:B------:R-:W1:Y:S04]  /*7230*/  LDS.64 R12, [R4+-0x800] ;  /* 0xfff80000040c7984 */ /* 0x000e680000000a00 */
[----:B------:R-:W2:Y:S04]  /*7240*/  LDS.64 R14, [R4] ;  /* 0x00000000040e7984 */ /* 0x000ea80000000a00 */
[----:B------:R-:W3:Y:S04]  /*7250*/  LDS.64 R16, [R4+0x800] ;  /* 0x0008000004107984 */ /* 0x000ee80000000a00 */
        /* <DEDUP_REMOVED lines=8> */
[----:B------:R-:W-:Y:S05]  /*72e0*/  BRA `(.L_x_694) ;  /* 0x0000000400007947 */ /* 0x000fea0003800000 */
.L_x_693:
[----:B------:R-:W-:Y:S01]  /*72f0*/  IMAD.MOV.U32 R51, RZ, RZ, 0x9 ;  /* 0x00000009ff337424 */ /* 0x000fe200078e00ff */
[----:B------:R-:W-:Y:S01]  /*7300*/  ISETP.NE.AND P5, PT, R8, R10, PT ;  /* 0x0000000a0800720c */ /* 0x000fe20003fa5270 */
[----:B------:R-:W0:Y:S02]  /*7310*/  @P6 LDC.64 R42, c[0x0][0x398] ;  /* 0x0000e600ff2a6b82 */ /* 0x000e240000000a00 */
[----:B------:R-:W-:-:S05]  /*7320*/  IMAD R2, R0, R51, 0x1 ;  /* 0x0000000100027424 */ /* 0x000fca00078e0233 */
[----:B------:R-:W-:Y:S01]  /*7330*/  ISETP.NE.AND P5, PT, R2, UR7, !P5 ;  /* 0x0000000702007c0c */ /* 0x000fe2000efa5270 */
[----:B------:R-:W1:Y:S01]  /*7340*/  @P6 LDC.64 R48, c[0x0][0x3a0] ;  /* 0x0000e800ff306b82 */ /* 0x000e620000000a00 */
[CC--:B------:R-:W-:Y:S02]  /*7350*/  IMAD R2, R0.reuse, R51.reuse, 0x4 ;  /* 0x0000000400027424 */ /* 0x0c0fe400078e0233 */
[----:B------:R-:W-:-:S05]  /*7360*/  IMAD R51, R0, R51, 0x8 ;  /* 0x0000000800337424 */ /* 0x000fca00078e0233 */
[----:B------:R-:W2:Y:S08]  /*7370*/  @P1 LDC.64 R54, c[0x0][0x398] ;  /* 0x0000e600ff361b82 */ /* 0x000eb00000000a00 */
[----:B------:R-:W3:Y:S01]  /*7380*/  @!P5 LDC.64 R40, c[0x0][0x3a0] ;  /* 0x0000e800ff28db82 */ /* 0x000ee20000000a00 */
[----:B0-----:R-:W-:-:S05]  /*7390*/  @P6 IMAD.WIDE R52, R25, 0x4, R42 ;  /* 0x0000000419346825 */ /* 0x001fca00078e022a */
[----:B------:R-:W-:Y:S02]  /*73a0*/  @P6 STG.E desc[UR10][R52.64], R6 ;  /* 0x0000000634006986 */ /* 0x000fe4000c10190a */
[----:B------:R-:W0:Y:S01]  /*73b0*/  @!P5 LDC.64 R46, c[0x0][0x398] ;  /* 0x0000e600ff2edb82 */ /* 0x000e220000000a00 */
[----:B-1----:R-:W-:-:S05]  /*73c0*/  @P6 IMAD.WIDE R48, R25, 0x4, R48 ;  /* 0x0000000419306825 */ /* 0x002fca00078e0230 */
[----:B------:R1:W-:Y:S01]  /*73d0*/  @P6 STG.E desc[UR10][R48.64], R7 ;  /* 0x0000000730006986 */ /* 0x0003e2000c10190a */
[----:B------:R-:W-:Y:S01]  /*73e0*/  ISETP.NE.AND P6, PT, R30, R32, PT ;  /* 0x000000201e00720c */ /* 0x000fe20003fc5270 */
[----:B------:R-:W1:Y:S01]  /*73f0*/  @P0 LDC.64 R42, c[0x0][0x398] ;  /* 0x0000e600ff2a0b82 */ /* 0x000e620000000a00 */
[----:B--2---:R-:W-:Y:S02]  /*7400*/  @P1 IMAD.WIDE R54, R21, 0x4, R54 ;  /* 0x0000000415361825 */ /* 0x004fe400078e0236 */
[----:B------:R-:W-:-:S05]  /*7410*/  ISETP.NE.AND P6, PT, R2, UR7, !P6 ;  /* 0x0000000702007c0c */ /* 0x000fca000f7c5270 */
[----:B------:R-:W2:Y:S01]  /*7420*/  @P0 LDC.64 R24, c[0x0][0x3a0] ;  /* 0x0000e800ff180b82 */ /* 0x000ea20000000a00 */
[----:B---3--:R-:W-:-:S07]  /*7430*/  @!P5 IMAD.WIDE R58, R45, 0x4, R40 ;  /* 0x000000042d3ad825 */ /* 0x008fce00078e0228 */
[----:B------:R-:W3:Y:S01]  /*7440*/  @P1 LDC.64 R40, c[0x0][0x3a0] ;  /* 0x0000e800ff281b82 */ /* 0x000ee20000000a00 */
[----:B0-----:R-:W-:-:S05]  /*7450*/  @!P5 IMAD.WIDE R46, R45, 0x4, R46 ;  /* 0x000000042d2ed825 */ /* 0x001fca00078e022e */
[----:B------:R-:W-:Y:S01]  /*7460*/  @!P5 STG.E desc[UR10][R46.64], R8 ;  /* 0x000000082e00d986 */ /* 0x000fe2000c10190a */
[----:B-1----:R-:W-:Y:S01]  /*7470*/  @P0 IMAD.WIDE R48, R23, 0x4, R42 ;  /* 0x0000000417300825 */ /* 0x002fe200078e022a */
[----:B------:R-:W0:Y:S02]  /*7480*/  @P2 LDC.64 R6, c[0x0][0x398] ;  /* 0x0000e600ff062b82 */ /* 0x000e240000000a00 */
[----:B------:R1:W-:Y:S01]  /*7490*/  @!P5 STG.E desc[UR10][R58.64], R9 ;  /* 0x000000093a00d986 */ /* 0x0003e2000c10190a */
[----:B------:R-:W-:-:S03]  /*74a0*/  ISETP.NE.AND P5, PT, R38, R3, PT ;  /* 0x000000032600720c */ /* 0x000fc60003fa5270 */
[----:B------:R4:W-:Y:S01]  /*74b0*/  @P0 STG.E desc[UR10][R48.64], R10 ;  /* 0x0000000a30000986 */ /* 0x0009e2000c10190a */
[----:B------:R-:W-:Y:S01]  /*74c0*/  ISETP.NE.AND P5, PT, R51, UR7, !P5 ;  /* 0x0000000733007c0c */ /* 0x000fe2000efa5270 */
[----:B--2---:R-:W-:Y:S01]  /*74d0*/  @P0 IMAD.WIDE R56, R23, 0x4, R24 ;  /* 0x0000000417380825 */ /* 0x004fe200078e0218 */
[----:B------:R-:W2:Y:S04]  /*74e0*/  @!P6 LDC.64 R42, c[0x0][0x398] ;  /* 0x0000e600ff2aeb82 */ /* 0x000ea80000000a00 */
[----:B------:R0:W-:Y:S01]  /*74f0*/  @P0 STG.E desc[UR10][R56.64], R11 ;  /* 0x0000000b38000986 */ /* 0x0001e2000c10190a */
[----:B---3--:R-:W-:-:S03]  /*7500*/  @P1 IMAD.WIDE R52, R21, 0x4, R40 ;  /* 0x0000000415341825 */ /* 0x008fc600078e0228 */
[----:B------:R-:W3:Y:S01]  /*7510*/  @!P6 LDC.64 R22, c[0x0][0x3a0] ;  /* 0x0000e800ff16eb82 */ /* 0x000ee20000000a00 */
[----:B------:R0:W-:Y:S04]  /*7520*/  @P1 STG.E desc[UR10][R54.64], R28 ;  /* 0x0000001c36001986 */ /* 0x0001e8000c10190a */
[----:B------:R0:W-:Y:S03]  /*7530*/  @P1 STG.E desc[UR10][R52.64], R29 ;  /* 0x0000001d34001986 */ /* 0x0001e6000c10190a */
[----:B------:R-:W5:Y:S01]  /*7540*/  @P2 LDC.64 R24, c[0x0][0x3a0] ;  /* 0x0000e800ff182b82 */ /* 0x000f620000000a00 */
[----:B0-----:R-:W-:-:S07]  /*7550*/  @P2 IMAD.WIDE R6, R17, 0x4, R6 ;  /* 0x0000000411062825 */ /* 0x001fce00078e0206 */
[----:B-1----:R-:W0:Y:S01]  /*7560*/  @P3 LDC.64 R8, c[0x0][0x398] ;  /* 0x0000e600ff083b82 */ /* 0x002e220000000a00 */
[----:B--2---:R-:W-:-:S05]  /*7570*/  @!P6 IMAD.WIDE R42, R19, 0x4, R42 ;  /* 0x00000004132ae825 */ /* 0x004fca00078e022a */
[----:B------:R1:W-:Y:S02]  /*7580*/  @!P6 STG.E desc[UR10][R42.64], R30 ;  /* 0x0000001e2a00e986 */ /* 0x0003e4000c10190a */
[----:B------:R-:W2:Y:S01]  /*7590*/  @P3 LDC.64 R50, c[0x0][0x3a0] ;  /* 0x0000e800ff323b82 */ /* 0x000ea20000000a00 */
[----:B---3--:R-:W-:-:S05]  /*75a0*/  @!P6 IMAD.WIDE R22, R19, 0x4, R22 ;  /* 0x000000041316e825 */ /* 0x008fca00078e0216 */
[----:B------:R1:W-:Y:S02]  /*75b0*/  @!P6 STG.E desc[UR10][R22.64], R31 ;  /* 0x0000001f1600e986 */ /* 0x0003e4000c10190a */
[----:B----4-:R-:W3:Y:S01]  /*75c0*/  @P4 LDC.64 R48, c[0x0][0x398] ;  /* 0x0000e600ff304b82 */ /* 0x010ee20000000a00 */
[----:B-----5:R-:W-:Y:S01]  /*75d0*/  @P2 IMAD.WIDE R24, R17, 0x4, R24 ;  /* 0x0000000411182825 */ /* 0x020fe200078e0218 */
[----:B------:R1:W-:Y:S04]  /*75e0*/  @P2 STG.E desc[UR10][R6.64], R32 ;  /* 0x0000002006002986 */ /* 0x0003e8000c10190a */
[----:B------:R1:W-:Y:S02]  /*75f0*/  @P2 STG.E desc[UR10][R24.64], R33 ;  /* 0x0000002118002986 */ /* 0x0003e4000c10190a */
[----:B------:R-:W4:Y:S01]  /*7600*/  @P4 LDC.64 R46, c[0x0][0x3a0] ;  /* 0x0000e800ff2e4b82 */ /* 0x000f220000000a00 */
[----:B0-----:R-:W-:-:S05]  /*7610*/  @P3 IMAD.WIDE R8, R15, 0x4, R8 ;  /* 0x000000040f083825 */ /* 0x001fca00078e0208 */
[----:B------:R1:W-:Y:S02]  /*7620*/  @P3 STG.E desc[UR10][R8.64], R34 ;  /* 0x0000002208003986 */ /* 0x0003e4000c10190a */
[----:B------:R-:W0:Y:S01]  /*7630*/  @!P5 LDC.64 R20, c[0x0][0x398] ;  /* 0x0000e600ff14db82 */ /* 0x000e220000000a00 */
[----:B--2---:R-:W-:-:S05]  /*7640*/  @P3 IMAD.WIDE R50, R15, 0x4, R50 ;  /* 0x000000040f323825 */ /* 0x004fca00078e0232 */
[----:B------:R1:W-:Y:S02]  /*7650*/  @P3 STG.E desc[UR10][R50.64], R35 ;  /* 0x0000002332003986 */ /* 0x0003e4000c10190a */
[----:B------:R-:W2:Y:S01]  /*7660*/  @!P5 LDC.64 R40, c[0x0][0x3a0] ;  /* 0x0000e800ff28db82 */ /* 0x000ea20000000a00 */
[----:B---3--:R-:W-:-:S05]  /*7670*/  @P4 IMAD.WIDE R48, R13, 0x4, R48 ;  /* 0x000000040d304825 */ /* 0x008fca00078e0230 */
[----:B------:R1:W-:Y:S01]  /*7680*/  @P4 STG.E desc[UR10][R48.64], R36 ;  /* 0x0000002430004986 */ /* 0x0003e2000c10190a */
[----:B----4-:R-:W-:-:S05]  /*7690*/  @P4 IMAD.WIDE R46, R13, 0x4, R46 ;  /* 0x000000040d2e4825 */ /* 0x010fca00078e022e */
[----:B------:R1:W-:Y:S01]  /*76a0*/  @P4 STG.E desc[UR10][R46.64], R37 ;  /* 0x000000252e004986 */ /* 0x0003e2000c10190a */
[----:B0-----:R-:W-:-:S05]  /*76b0*/  @!P5 IMAD.WIDE R20, R44, 0x4, R20 ;  /* 0x000000042c14d825 */ /* 0x001fca00078e0214 */
[----:B------:R1:W-:Y:S01]  /*76c0*/  @!P5 STG.E desc[UR10][R20.64], R38 ;  /* 0x000000261400d986 */ /* 0x0003e2000c10190a */
[----:B--2---:R-:W-:-:S05]  /*76d0*/  @!P5 IMAD.WIDE R40, R44, 0x4, R40 ;  /* 0x000000042c28d825 */ /* 0x004fca00078e0228 */
[----:B------:R1:W-:Y:S02]  /*76e0*/  @!P5 STG.E desc[UR10][R40.64], R39 ;  /* 0x000000272800d986 */ /* 0x0003e4000c10190a */
.L_x_694:
[----:B------:R-:W-:Y:S05]  /*76f0*/  BSYNC.RECONVERGENT B0 ;  /* 0x0000000000007941 */ /* 0x000fea0003800200 */
.L_x_692:
[----:B------:R-:W-:-:S13]  /*7700*/  ISETP.NE.AND P0, PT, R0, 0xff, PT ;  /* 0x000000ff0000780c */ /* 0x000fda0003f05270 */
[----:B------:R-:W-:Y:S05]  /*7710*/  @P0 EXIT ;  /* 0x000000000000094d */ /* 0x000fea0003800000 */
[----:B0---4-:R-:W0:Y:S01]  /*7720*/  LDC.64 R10, c[0x0][0x3a8] ;  /* 0x0000ea00ff0a7b82 */ /* 0x011e220000000a00 */
[----:B------:R-:W-:-:S09]  /*7730*/  UISETP.NE.AND UP0, UPT, UR7, 0x900, UPT ;  /* 0x000009000700788c */ /* 0x000fd2000bf05270 */
[----:B------:R-:W-:Y:S05]  /*7740*/  BRA.U UP0, `(.L_x_703) ;  /* 0x00000001001c7547 */ /* 0x000fea000b800000 */
[----:B-1----:R-:W1:Y:S08]  /*7750*/  LDC.64 R6, c[0x0][0x398] ;  /* 0x0000e600ff067b82 */ /* 0x002e700000000a00 */
[----:B------:R-:W2:Y:S01]  /*7760*/  LDC.64 R8, c[0x0][0x3a0] ;  /* 0x0000e800ff087b82 */ /* 0x000ea20000000a00 */
[----:B-1----:R-:W-:-:S05]  /*7770*/  IMAD.WIDE R6, R5, 0x4, R6 ;  /* 0x0000000405067825 */ /* 0x002fca00078e0206 */
[----:B------:R3:W-:Y:S01]  /*7780*/  STG.E desc[UR10][R6.64], R3 ;  /* 0x0000000306007986 */ /* 0x0007e2000c10190a */
[----:B--2---:R-:W-:-:S04]  /*7790*/  IMAD.WIDE R8, R5, 0x4, R8 ;  /* 0x0000000405087825 */ /* 0x004fc800078e0208 */
[----:B------:R-:W-:Y:S01]  /*77a0*/  VIADD R5, R5, 0x1 ;  /* 0x0000000105057836 */ /* 0x000fe20000000000 */
[----:B------:R3:W-:Y:S06]  /*77b0*/  STG.E desc[UR10][R8.64], R27 ;  /* 0x0000001b08007986 */ /* 0x0007ec000c10190a */
.L_x_703:
[----:B0-----:R-:W-:Y:S01]  /*77c0*/  STG.E desc[UR10][R10.64], R5 ;  /* 0x000000050a007986 */ /* 0x001fe2000c10190a */
[----:B------:R-:W-:Y:S05]  /*77d0*/  EXIT ;  /* 0x000000000000794d */ /* 0x000fea0003800000 */
.L_x_691:
[----:B------:R-:W0:Y:S01]  /*77e0*/  LDCU.64 UR4, c[0x0][0x380] ;  /* 0x00007000ff0477ac */ /* 0x000e220008000a00 */
[----:B------:R-:W1:Y:S01]  /*77f0*/  S2R R0, SR_TID.X ;  /* 0x0000000000007919 */ /* 0x000e620000002100 */
[----:B------:R-:W-:Y:S01]  /*7800*/  IMAD.MOV.U32 R34, RZ, RZ, RZ ;  /* 0x000000ffff227224 */ /* 0x000fe200078e00ff */
[----:B------:R-:W2:Y:S01]  /*7810*/  LDC R16, c[0x0][0x390] ;  /* 0x0000e400ff107b82 */ /* 0x000ea20000000800 */
[----:B0-----:R-:W-:-:S06]  /*7820*/  UIMAD.WIDE.U32 UR12, UR6, 0x4, UR4 ;  /* 0x00000004060c78a5 */ /* 0x001fcc000f8e0004 */
[----:B------:R-:W-:Y:S02]  /*7830*/  IMAD.U32 R2, RZ, RZ, UR12 ;  /* 0x0000000cff027e24 */ /* 0x000fe4000f8e00ff */
[----:B------:R-:W-:-:S05]  /*7840*/  IMAD.U32 R3, RZ, RZ, UR13 ;  /* 0x0000000dff037e24 */ /* 0x000fca000f8e00ff */
[----:B------:R-:W3:Y:S01]  /*7850*/  LDG.E.CONSTANT R8, desc[UR10][R2.64] ;  /* 0x0000000a02087981 */ /* 0x000ee2000c1e9900 */
[C---:B-1----:R-:W-:Y:S02]  /*7860*/  LOP3.LUT R4, R0.reuse, 0x1f, RZ, 0xc0, !PT ;  /* 0x0000001f00047812 */ /* 0x042fe400078ec0ff */
[----:B------:R-:W-:-:S05]  /*7870*/  LOP3.LUT R5, R0, 0x3e0, RZ, 0xc0, !PT ;  /* 0x000003e000057812 */ /* 0x000fca00078ec0ff */
[----:B------:R-:W-:Y:S02]  /*7880*/  IMAD R11, R5, 0x9, R4 ;  /* 0x00000009050b7824 */ /* 0x000fe400078e0204 */
[----:B------:R-:W-:Y:S02]  /*7890*/  IMAD.U32 R5, RZ, RZ, UR5 ;  /* 0x00000005ff057e24 */ /* 0x000fe4000f8e00ff */
[C---:B------:R-:W-:Y:S01]  /*78a0*/  VIADD R6, R11.reuse, 0x40 ;  /* 0x000000400b067836 */ /* 0x040fe20000000000 */
[C---:B------:R-:W-:Y:S01]  /*78b0*/  ISETP.GE.U32.AND P5, PT, R11.reuse, UR7, PT ;  /* 0x000000070b007c0c */ /* 0x040fe2000bfa6070 */
[C---:B------:R-:W-:Y:S02]  /*78c0*/  VIADD R4, R11.reuse, 0x20 ;  /* 0x000000200b047836 */ /* 0x040fe40000000000 */
[C---:B------:R-:W-:Y:S01]  /*78d0*/  VIADD R9, R11.reuse, 0x60 ;  /* 0x000000600b097836 */ /* 0x040fe20000000000 */
[----:B------:R-:W-:Y:S01]  /*78e0*/  ISETP.GE.U32.AND P1, PT, R6, UR7, PT ;  /* 0x0000000706007c0c */ /* 0x000fe2000bf26070 */
[C---:B------:R-:W-:Y:S01]  /*78f0*/  VIADD R6, R11.reuse, 0x80 ;  /* 0x000000800b067836 */ /* 0x040fe20000000000 */
[----:B------:R-:W-:Y:S01]  /*7900*/  ISETP.GE.U32.AND P0, PT, R4, UR7, PT ;  /* 0x0000000704007c0c */ /* 0x000fe2000bf06070 */
[----:B------:R-:W-:Y:S01]  /*7910*/  VIADD R10, R11, 0xa0 ;  /* 0x000000a00b0a7836 */ /* 0x000fe20000000000 */
[----:B------:R-:W-:Y:S01]  /*7920*/  ISETP.GE.U32.AND P2, PT, R9, UR7, PT ;  /* 0x0000000709007c0c */ /* 0x000fe2000bf46070 */
[----:B------:R-:W-:Y:S01]  /*7930*/  IMAD.U32 R4, RZ, RZ, UR4 ;  /* 0x00000004ff047e24 */ /* 0x000fe2000f8e00ff */
[----:B------:R-:W-:-:S02]  /*7940*/  ISETP.GE.U32.AND P3, PT, R6, UR7, PT ;  /* 0x0000000706007c0c */ /* 0x000fc4000bf66070 */
[C---:B------:R-:W-:Y:S01]  /*7950*/  LEA R6, P6, R11.reuse, UR12, 0x2 ;  /* 0x0000000c0b067c11 */ /* 0x040fe2000f8c10ff */
[C---:B------:R-:W-:Y:S01]  /*7960*/  @!P5 VIADD R7, R11.reuse, UR6 ;  /* 0x000000060b07dc36 */ /* 0x040fe20008000000 */
[----:B------:R-:W-:Y:S01]  /*7970*/  ISETP.GE.U32.AND P4, PT, R10, UR7, PT ;  /* 0x000000070a007c0c */ /* 0x000fe2000bf86070 */
[----:B------:R-:W-:Y:S02]  /*7980*/  VIADD R12, R11, 0xc0 ;  /* 0x000000c00b0c7836 */ /* 0x000fe40000000000 */
[----:B------:R-:W-:-:S04]  /*7990*/  @!P5 IMAD.WIDE.U32 R4, R7, 0x4, R4 ;  /* 0x000000040704d825 */ /* 0x000fc800078e0004 */
[C---:B------:R-:W-:Y:S02]  /*79a0*/  VIADD R13, R11.reuse, 0xe0 ;  /* 0x000000e00b0d7836 */ /* 0x040fe40000000000 */
[----:B------:R-:W-:Y:S02]  /*79b0*/  IMAD.X R7, RZ, RZ, UR13, P6 ;  /* 0x0000000dff077e24 */ /* 0x000fe4000b0e06ff */
[----:B------:R-:W-:Y:S01]  /*79c0*/  VIADD R11, R11, 0x100 ;  /* 0x000001000b0b7836 */ /* 0x000fe20000000000 */
[----:B------:R-:W-:Y:S01]  /*79d0*/  ISETP.GE.U32.AND P6, PT, R12, UR7, PT ;  /* 0x000000070c007c0c */ /* 0x000fe2000bfc6070 */
[----:B---3--:R-:W-:Y:S02]  /*79e0*/  IMAD.MOV.U32 R9, RZ, RZ, R8 ;  /* 0x000000ffff097224 */ /* 0x008fe400078e0008 */
[----:B------:R0:W3:Y:S01]  /*79f0*/  @!P5 LDG.E.CONSTANT R8, desc[UR10][R4.64] ;  /* 0x0000000a0408d981 */ /* 0x0000e2000c1e9900 */
[----:B------:R-:W-:Y:S01]  /*7a00*/  ISETP.GE.U32.AND P5, PT, R13, UR7, PT ;  /* 0x000000070d007c0c */ /* 0x000fe2000bfa6070 */
[----:B------:R-:W-:-:S06]  /*7a10*/  IMAD.MOV.U32 R10, RZ, RZ, R9 ;  /* 0x000000ffff0a7224 */ /* 0x000fcc00078e0009 */
[----:B------:R-:W4:Y:S01]  /*7a20*/  @!P0 LDG.E.CONSTANT R10, desc[UR10][R6.64+0x80] ;  /* 0x0000800a060a8981 */ /* 0x000f22000c1e9900 */
[----:B------:R-:W-:Y:S01]  /*7a30*/  ISETP.GE.U32.AND P0, PT, R11, UR7, PT ;  /* 0x000000070b007c0c */ /* 0x000fe2000bf06070 */
[--C-:B------:R-:W-:Y:S02]  /*7a40*/  IMAD.MOV.U32 R11, RZ, RZ, R9.reuse ;  /* 0x000000ffff0b7224 */ /* 0x100fe400078e0009 */
[--C-:B0-----:R-:W-:Y:S02]  /*7a50*/  IMAD.MOV.U32 R4, RZ, RZ, R9.reuse ;  /* 0x000000ffff047224 */ /* 0x101fe400078e0009 */
[--C-:B------:R-:W-:Y:S02]  /*7a60*/  IMAD.MOV.U32 R5, RZ, RZ, R9.reuse ;  /* 0x000000ffff057224 */ /* 0x100fe400078e0009 */
[--C-:B------:R-:W-:Y:S01]  /*7a70*/  IMAD.MOV.U32 R12, RZ, RZ, R9.reuse ;  /* 0x000000ffff0c7224 */ /* 0x100fe200078e0009 */
[----:B------:R-:W5:Y:S01]  /*7a80*/  @!P1 LDG.E.CONSTANT R11, desc[UR10][R6.64+0x100] ;  /* 0x0001000a060b9981 */ /* 0x000f62000c1e9900 */
[----:B------:R-:W-:-:S02]  /*7a90*/  IMAD.MOV.U32 R13, RZ, RZ, R9 ;  /* 0x000000ffff0d7224 */ /* 0x000fc400078e0009 */
[----:B------:R-:W-:Y:S01]  /*7aa0*/  IMAD.MOV.U32 R14, RZ, RZ, R9 ;  /* 0x000000ffff0e7224 */ /* 0x000fe200078e0009 */
[----:B------:R-:W2:Y:S04]  /*7ab0*/  @!P2 LDG.E.CONSTANT R4, desc[UR10][R6.64+0x180] ;  /* 0x0001800a0604a981 */ /* 0x000ea8000c1e9900 */
[----:B------:R-:W2:Y:S04]  /*7ac0*/  @!P3 LDG.E.CONSTANT R5, desc[UR10][R6.64+0x200] ;  /* 0x0002000a0605b981 */ /* 0x000ea8000c1e9900 */
[----:B------:R-:W2:Y:S04]  /*7ad0*/  @!P4 LDG.E.CONSTANT R12, desc[UR10][R6.64+0x280] ;  /* 0x0002800a060cc981 */ /* 0x000ea8000c1e9900 */
[----:B------:R-:W2:Y:S04]  /*7ae0*/  @!P6 LDG.E.CONSTANT R13, desc[UR10][R6.64+0x300] ;  /* 0x0003000a060de981 */ /* 0x000ea8000c1e9900 */
[----:B------:R-:W2:Y:S04]  /*7af0*/  @!P5 LDG.E.CONSTANT R14, desc[UR10][R6.64+0x380] ;  /* 0x0003800a060ed981 */ /* 0x000ea8000c1e9900 */
[----:B------:R0:W2:Y:S01]  /*7b00*/  @!P0 LDG.E.CONSTANT R9, desc[UR10][R6.64+0x400] ;  /* 0x0004000a06098981 */ /* 0x0000a2000c1e9900 */
[----:B------:R-:W-:-:S13]  /*7b10*/  ISETP.NE.AND P6, PT, R0, RZ, PT ;  /* 0x000000ff0000720c */ /* 0x000fda0003fc5270 */
[----:B------:R1:W2:Y:S01]  /*7b20*/  @!P6 LDG.E.CONSTANT R34, desc[UR10][R2.64+-0x4] ;  /* 0xfffffc0a0222e981 */ /* 0x0002a2000c1e9900 */
[----:B------:R-:W1:Y:S01]  /*7b30*/  S2R R40, SR_LANEID ;  /* 0x0000000000287919 */ /* 0x000e620000000000 */
[----:B------:R-:W1:Y:S01]  /*7b40*/  S2UR UR5, SR_CgaCtaId ;  /* 0x00000000000579c3 */ /* 0x000e620000008800 */
[----:B------:R-:W-:Y:S01]  /*7b50*/  SHF.R.U32.HI R41, RZ, 0x5, R0 ;  /* 0x00000005ff297819 */ /* 0x000fe20000011600 */
[----:B------:R-:W-:Y:S01]  /*7b60*/  UMOV UR4, 0x400 ;  /* 0x0000040000047882 */ /* 0x000fe20000000000 */
[----:B0-----:R-:W-:Y:S01]  /*7b70*/  P2R R6, PR, RZ, 0x40 ;  /* 0x00000040ff067803 */ /* 0x001fe20000000000 */
[----:B-1----:R-:W-:Y:S02]  /*7b80*/  ULEA UR4, UR5, UR4, 0x18 ;  /* 0x0000000405047291 */ /* 0x002fe4000f8ec0ff */
[----:B------:R-:W-:-:S05]  /*7b90*/  IMAD R15, R41, 0x120, R40 ;  /* 0x00000120290f7824 */ /* 0x000fca00078e0228 */
[----:B------:R-:W-:-:S05]  /*7ba0*/  LEA R17, R15, UR4, 0x2 ;  /* 0x000000040f117c11 */ /* 0x000fca000f8e10ff */
[----:B------:R-:W-:Y:S01]  /*7bb0*/  IMAD R18, R40, 0x20, R17 ;  /* 0x0000002028127824 */ /* 0x000fe200078e0211 */
[C---:B------:R-:W-:Y:S02]  /*7bc0*/  LEA R20, R0.reuse, UR4, 0x2 ;  /* 0x0000000400147c11 */ /* 0x040fe4000f8e10ff */
[----:B------:R-:W-:Y:S01]  /*7bd0*/  ISETP.NE.AND P0, PT, R0, RZ, PT ;  /* 0x000000ff0000720c */ /* 0x000fe20003f05270 */
[----:B---3--:R-:W-:Y:S04]  /*7be0*/  STS [R17], R8 ;  /* 0x0000000811007388 */ /* 0x008fe80000000800 */
[----:B----4-:R-:W-:Y:S04]  /*7bf0*/  STS [R17+0x80], R10 ;  /* 0x0000800a11007388 */ /* 0x010fe80000000800 */
[----:B-----5:R-:W-:Y:S04]  /*7c00*/  STS [R17+0x100], R11 ;  /* 0x0001000b11007388 */ /* 0x020fe80000000800 */
[----:B--2---:R-:W-:Y:S04]  /*7c10*/  STS [R17+0x180], R4 ;  /* 0x0001800411007388 */ /* 0x004fe80000000800 */
[----:B------:R-:W-:Y:S04]  /*7c20*/  STS [R17+0x200], R5 ;  /* 0x0002000511007388 */ /* 0x000fe80000000800 */
[----:B------:R-:W-:Y:S04]  /*7c30*/  STS [R17+0x280], R12 ;  /* 0x0002800c11007388 */ /* 0x000fe80000000800 */
[----:B------:R-:W-:Y:S04]  /*7c40*/  STS [R17+0x300], R13 ;  /* 0x0003000d11007388 */ /* 0x000fe80000000800 */
[----:B------:R-:W-:Y:S04]  /*7c50*/  STS [R17+0x380], R14 ;  /* 0x0003800e11007388 */ /* 0x000fe80000000800 */
[----:B------:R-:W-:Y:S01]  /*7c60*/  STS [R17+0x400], R9 ;  /* 0x0004000911007388 */ /* 0x000fe20000000800 */
[----:B------:R-:W-:-:S03]  /*7c70*/  NOP ;  /* 0x0000000000007918 */ /* 0x000fc60000000000 */
[----:B------:R-:W0:Y:S04]  /*7c80*/  LDS R37, [R18+0x20] ;  /* 0x0000200012257984 */ /* 0x000e280000000800 */
[----:B------:R-:W-:Y:S04]  /*7c90*/  LDS R2, [R18] ;  /* 0x0000000012027984 */ /* 0x000fe80000000800 */
[----:B------:R-:W1:Y:S04]  /*7ca0*/  LDS R4, [R18+0x4] ;  /* 0x0000040012047984 */ /* 0x000e680000000800 */
[----:B------:R-:W2:Y:S04]  /*7cb0*/  LDS R6, [R18+0x8] ;  /* 0x0000080012067984 */ /* 0x000ea80000000800 */
[----:B------:R-:W-:Y:S04]  /*7cc0*/  LDS R8, [R18+0xc] ;  /* 0x00000c0012087984 */ /* 0x000fe80000000800 */
[----:B------:R-:W-:Y:S04]  /*7cd0*/  LDS R10, [R18+0x10] ;  /* 0x00001000120a7984 */ /* 0x000fe80000000800 */
[----:B------:R-:W-:Y:S04]  /*7ce0*/  LDS R12, [R18+0x14] ;  /* 0x00001400120c7984 */ /* 0x000fe80000000800 */
[----:B------:R-:W-:Y:S04]  /*7cf0*/  LDS R14, [R18+0x18] ;  /* 0x00001800120e7984 */ /* 0x000fe80000000800 */
[----:B------:R-:W-:Y:S01]  /*7d00*/  LDS R32, [R18+0x1c] ;  /* 0x00001c0012207984 */ /* 0x000fe20000000800 */
[----:B------:R-:W-:Y:S06]  /*7d10*/  BAR.SYNC.DEFER_BLOCKING 0x0 ;  /* 0x0000000000007b1d */ /* 0x000fec0000010000 */
        /* <DEDUP_REMOVED lines=10> */
[----:B------:R-:W4:Y:S04]  /*7dc0*/  LDS R3, [R18] ;  /* 0x0000000012037984 */ /* 0x000f280000000800 */
[----:B------:R-:W5:Y:S04]  /*7dd0*/  LDS R5, [R18+0x4] ;  /* 0x0000040012057984 */ /* 0x000f680000000800 */
[----:B------:R-:W5:Y:S04]  /*7de0*/  LDS R7, [R18+0x8] ;  /* 0x0000080012077984 */ /* 0x000f680000000800 */
[----:B------:R-:W-:Y:S04]  /*7df0*/  LDS R9, [R18+0xc] ;  /* 0x00000c0012097984 */ /* 0x000fe80000000800 */
[----:B------:R-:W-:Y:S04]  /*7e00*/  LDS R11, [R18+0x10] ;  /* 0x00001000120b7984 */ /* 0x000fe80000000800 */
[----:B------:R-:W-:Y:S04]  /*7e10*/  LDS R13, [R18+0x14] ;  /* 0x00001400120d7984 */ /* 0x000fe80000000800 */
[----:B------:R-:W-:Y:S04]  /*7e20*/  LDS R15, [R18+0x18] ;  /* 0x00001800120f7984 */ /* 0x000fe80000000800 */
[----:B------:R-:W-:Y:S04]  /*7e30*/  LDS R33, [R18+0x1c] ;  /* 0x00001c0012217984 */ /* 0x000fe80000000800 */
[----:B------:R4:W-:Y:S01]  /*7e40*/  LDS R16, [R18+0x20] ;  /* 0x0000200012107984 */ /* 0x0009e20000000800 */
[----:B------:R-:W-:Y:S06]  /*7e50*/  BAR.SYNC.DEFER_BLOCKING 0x0 ;  /* 0x0000000000007b1d */ /* 0x000fec0000010000 */
[----:B0-----:R-:W-:Y:S02]  /*7e60*/  STS [R20+0x47c], R37 ;  /* 0x00047c2514007388 */ /* 0x001fe40000000800 */
[----:B------:R-:W-:Y:S01]  /*7e70*/  BAR.SYNC.DEFER_BLOCKING 0x0 ;  /* 0x0000000000007b1d */ /* 0x000fe20000010000 */
[----:B---3--:R-:W-:Y:S01]  /*7e80*/  IMAD R17, R0, 0x9, RZ ;  /* 0x0000000900117824 */ /* 0x008fe200078e02ff */
[----:B-1----:R-:W-:-:S03]  /*7e90*/  ISETP.NE.AND P1, PT, R2, R4, PT ;  /* 0x000000040200720c */ /* 0x002fc60003f25270 */
[----:B------:R-:W-:Y:S01]  /*7ea0*/  VIADD R19, R17, 0x1 ;  /* 0x0000000111137836 */ /* 0x000fe20000000000 */
[----:B------:R-:W0:Y:S04]  /*7eb0*/  @P0 LDS R34, [R20+0x478] ;  /* 0x0004780014220984 */ /* 0x000e280000000800 */
[----:B------:R-:W-:Y:S01]  /*7ec0*/  ISETP.EQ.OR P1, PT, R19, UR7, P1 ;  /* 0x0000000713007c0c */ /* 0x000fe20008f22670 */
[----:B------:R-:W-:Y:S01]  /*7ed0*/  VIADD R19, R17, 0x2 ;  /* 0x0000000211137836 */ /* 0x000fe20000000000 */
[----:B--2---:R-:W-:Y:S02]  /*7ee0*/  ISETP.NE.AND P2, PT, R4, R6, PT ;  /* 0x000000060400720c */ /* 0x004fe40003f45270 */
[----:B----4-:R-:W-:Y:S02]  /*7ef0*/  SEL R18, R3, RZ, !P1 ;  /* 0x000000ff03127207 */ /* 0x010fe40004800000 */
[----:B------:R-:W-:-:S03]  /*7f00*/  ISETP.EQ.OR P2, PT, R19, UR7, P2 ;  /* 0x0000000713007c0c */ /* 0x000fc60009742670 */
[----:B-----5:R-:W-:Y:S01]  /*7f10*/  IMAD.IADD R18, R5, 0x1, R18 ;  /* 0x0000000105127824 */ /* 0x020fe200078e0212 */
[----:B------:R-:W-:Y:S01]  /*7f20*/  ISETP.NE.AND P5, PT, R6, R8, PT ;  /* 0x000000080600720c */ /* 0x000fe20003fa5270 */
[----:B------:R-:W-:-:S03]  /*7f30*/  VIADD R19, R17, 0x3 ;  /* 0x0000000311137836 */ /* 0x000fc60000000000 */
[----:B------:R-:W-:Y:S02]  /*7f40*/  SEL R18, R18, RZ, !P2 ;  /* 0x000000ff12127207 */ /* 0x000fe40005000000 */
[----:B------:R-:W-:-:S03]  /*7f50*/  ISETP.EQ.OR P5, PT, R19, UR7, P5 ;  /* 0x0000000713007c0c */ /* 0x000fc6000afa2670 */
[----:B------:R-:W-:Y:S01]  /*7f60*/  IMAD.IADD R18, R7, 0x1, R18 ;  /* 0x0000000107127824 */ /* 0x000fe200078e0212 */
[----:B------:R-:W-:Y:S01]  /*7f70*/  ISETP.NE.AND P4, PT, R8, R10, PT ;  /* 0x0000000a0800720c */ /* 0x000fe20003f85270 */
[----:B------:R-:W-:-:S03]  /*7f80*/  VIADD R21, R17, 0x4 ;  /* 0x0000000411157836 */ /* 0x000fc60000000000 */
[----:B------:R-:W-:Y:S02]  /*7f90*/  SEL R18, R18, RZ, !P5 ;  /* 0x000000ff12127207 */ /* 0x000fe40006800000 */
[----:B------:R-:W-:Y:S02]  /*7fa0*/  ISETP.EQ.OR P4, PT, R21, UR7, P4 ;  /* 0x0000000715007c0c */ /* 0x000fe4000a782670 */
[----:B0-----:R-:W-:-:S04]  /*7fb0*/  ISETP.NE.AND P0, PT, R34, R2, PT ;  /* 0x000000022200720c */ /* 0x001fc80003f05270 */
[----:B------:R-:W-:Y:S01]  /*7fc0*/  ISETP.EQ.OR P0, PT, R17, UR7, P0 ;  /* 0x0000000711007c0c */ /* 0x000fe20008702670 */
[----:B------:R-:W-:Y:S02]  /*7fd0*/  IMAD.IADD R18, R9, 0x1, R18 ;  /* 0x0000000109127824 */ /* 0x000fe400078e0212 */
[----:B------:R-:W-:Y:S01]  /*7fe0*/  IMAD.MOV.U32 R20, RZ, RZ, 0x2 ;  /* 0x00000002ff147424 */ /* 0x000fe200078e00ff */
[----:B------:R-:W-:Y:S01]  /*7ff0*/  SEL R19, RZ, 0x1, !P0 ;  /* 0x00000001ff137807 */ /* 0x000fe20004000000 */
[----:B------:R-:W-:Y:S01]  /*8000*/  VIADD R21, R17, 0x5 ;  /* 0x0000000511157836 */ /* 0x000fe20000000000 */
[----:B------:R-:W-:-:S07]  /*8010*/  SEL R18, R18, RZ, !P4 ;  /* 0x000000ff12127207 */ /* 0x000fce0006000000 */
[----:B------:R-:W-:Y:S01]  /*8020*/  @!P0 IMAD.MOV R20, RZ, RZ, 0x1 ;  /* 0x00000001ff148424 */ /* 0x000fe200078e02ff */
[----:B------:R-:W-:Y:S01]  /*8030*/  ISETP.NE.AND P0, PT, R10, R12, PT ;  /* 0x0000000c0a00720c */ /* 0x000fe20003f05270 */
[----:B------:R-:W-:-:S03]  /*8040*/  IMAD.IADD R18, R11, 0x1, R18 ;  /* 0x000000010b127824 */ /* 0x000fc600078e0212 */
[----:B------:R-:W-:Y:S01]  /*8050*/  ISETP.EQ.OR P0, PT, R21, UR7, P0 ;  /* 0x0000000715007c0c */ /* 0x000fe20008702670 */
[----:B------:R-:W-:Y:S01]  /*8060*/  @!P1 IMAD.MOV R20, RZ, RZ, R19 ;  /* 0x000000ffff149224 */ /* 0x000fe200078e0213 */
[----:B------:R-:W-:Y:S01]  /*8070*/  ISETP.NE.AND P3, PT, R12, R14, PT ;  /* 0x0000000e0c00720c */ /* 0x000fe20003f65270 */
[----:B------:R-:W-:Y:S01]  /*8080*/  VIADD R21, R17, 0x6 ;  /* 0x0000000611157836 */ /* 0x000fe20000000000 */
[----:B------:R-:W-:Y:S01]  /*8090*/  SEL R18, R18, RZ, !P0 ;  /* 0x000000ff12127207 */ /* 0x000fe20004000000 */
[----:B------:R-:W-:Y:S02]  /*80a0*/  VIADD R19, R20, 0x1 ;  /* 0x0000000114137836 */ /* 0x000fe40000000000 */
[----:B------:R-:W-:Y:S01]  /*80b0*/  @!P2 IMAD.MOV R19, RZ, RZ, R20 ;  /* 0x000000ffff13a224 */ /* 0x000fe200078e0214 */
[----:B------:R-:W-:Y:S01]  /*80c0*/  ISETP.EQ.OR P3, PT, R21, UR7, P3 ;  /* 0x0000000715007c0c */ /* 0x000fe20009f62670 */
[----:B------:R-:W-:Y:S02]  /*80d0*/  IMAD.IADD R18, R13, 0x1, R18 ;  /* 0x000000010d127824 */ /* 0x000fe400078e0212 */
[----:B------:R-:W-:-:S02]  /*80e0*/  VIADD R20, R19, 0x1 ;  /* 0x0000000113147836 */ /* 0x000fc40000000000 */
[----:B------:R-:W-:Y:S01]  /*80f0*/  @!P5 IMAD.MOV R20, RZ, RZ, R19 ;  /* 0x000000ffff14d224 */ /* 0x000fe200078e0213 */
[----:B------:R-:W-:Y:S01]  /*8100*/  SEL R18, R18, RZ, !P3 ;  /* 0x000000ff12127207 */ /* 0x000fe20005800000 */
[----:B------:R-:W-:Y:S01]  /*8110*/  VIADD R21, R17, 0x7 ;  /* 0x0000000711157836 */ /* 0x000fe20000000000 */
[----:B------:R-:W-:-:S03]  /*8120*/  ISETP.NE.AND P5, PT, R14, R32, PT ;  /* 0x000000200e00720c */ /* 0x000fc60003fa5270 */
[----:B------:R-:W-:Y:S01]  /*8130*/  IMAD.IADD R18, R15, 0x1, R18 ;  /* 0x000000010f127824 */ /* 0x000fe200078e0212 */
[----:B------:R-:W-:Y:S01]  /*8140*/  ISETP.EQ.OR P5, PT, R21, UR7, P5 ;  /* 0x0000000715007c0c */ /* 0x000fe2000afa2670 */
[----:B------:R-:W-:Y:S02]  /*8150*/  VIADD R19, R20, 0x1 ;  /* 0x0000000114137836 */ /* 0x000fe40000000000 */
[----:B------:R-:W-:Y:S01]  /*8160*/  @!P4 IMAD.MOV R19, RZ, RZ, R20 ;  /* 0x000000ffff13c224 */ /* 0x000fe200078e0214 */
[----:B------:R-:W-:Y:S01]  /*8170*/  SEL R18, R18, RZ, !P5 ;  /* 0x000000ff12127207 */ /* 0x000fe20006800000 */
[----:B------:R-:W-:Y:S01]  /*8180*/  VIADD R17, R17, 0x8 ;  /* 0x0000000811117836 */ /* 0x000fe20000000000 */
[----:B------:R-:W-:-:S03]  /*8190*/  ISETP.NE.AND P4, PT, R32, R37, PT ;  /* 0x000000252000720c */ /* 0x000fc60003f85270 */
[----:B------:R-:W-:Y:S01]  /*81a0*/  IMAD.IADD R18, R33, 0x1, R18 ;  /* 0x0000000121127824 */ /* 0x000fe200078e0212 */
[----:B------:R-:W-:-:S04]  /*81b0*/  ISETP.EQ.OR P4, PT, R17, UR7, P4 ;  /* 0x0000000711007c0c */ /* 0x000fc8000a782670 */
[----:B------:R-:W-:Y:S01]  /*81c0*/  SEL R17, R18, RZ, !P4 ;  /* 0x000000ff12117207 */ /* 0x000fe20006000000 */
[----:B------:R-:W-:-:S04]  /*81d0*/  VIADD R20, R19, 0x1 ;  /* 0x0000000113147836 */ /* 0x000fc80000000000 */
[----:B------:R-:W-:Y:S02]  /*81e0*/  IMAD.IADD R17, R16, 0x1, R17 ;  /* 0x0000000110117824 */ /* 0x000fe400078e0211 */
[----:B------:R-:W-:-:S03]  /*81f0*/  @!P0 IMAD.MOV R20, RZ, RZ, R19 ;  /* 0x000000ffff148224 */ /* 0x000fc600078e0213 */
[----:B------:R-:W0:Y:S01]  /*8200*/  SHFL.UP PT, R19, R17, 0x1, RZ ;  /* 0x0420000011137989 */ /* 0x000e2200000e00ff */
[----:B------:R-:W-:Y:S02]  /*8210*/  VIADD R18, R20, 0x1 ;  /* 0x0000000114127836 */ /* 0x000fe40000000000 */
[----:B------:R-:W-:-:S04]  /*8220*/  @!P3 IMAD.MOV R18, RZ, RZ, R20 ;  /* 0x000000ffff12b224 */ /* 0x000fc800078e0214 */
[----:B------:R-:W-:Y:S02]  /*8230*/  VIADD R36, R18, 0x1 ;  /* 0x0000000112247836 */ /* 0x000fe40000000000 */
[----:B------:R-:W-:-:S04]  /*8240*/  @!P5 IMAD.MOV R36, RZ, RZ, R18 ;  /* 0x000000ffff24d224 */ /* 0x000fc800078e0212 */
[----:B------:R-:W-:Y:S02]  /*8250*/  VIADD R16, R36, 0x1 ;  /* 0x0000000124107836 */ /* 0x000fe40000000000 */
[----:B------:R-:W-:-:S05]  /*8260*/  @!P4 IMAD.MOV R16, RZ, RZ, R36 ;  /* 0x000000ffff10c224 */ /* 0x000fca00078e0224 */
[----:B------:R-:W1:Y:S01]  /*8270*/  SHFL.UP PT, R18, R16, 0x1, RZ ;  /* 0x0420000010127989 */ /* 0x000e6200000e00ff */
[----:B------:R-:W-:Y:S02]  /*8280*/  ISETP.NE.AND P0, PT, R16, RZ, PT ;  /* 0x000000ff1000720c */ /* 0x000fe40003f05270 */
[----:B------:R-:W-:Y:S02]  /*8290*/  ISETP.GE.AND P4, PT, R40, 0x1, PT ;  /* 0x000000012800780c */ /* 0x000fe40003f86270 */
[----:B0-----:R-:W-:-:S04]  /*82a0*/  SEL R19, R19, RZ, !P0 ;  /* 0x000000ff13137207 */ /* 0x001fc80004000000 */
[----:B------:R-:W-:-:S05]  /*82b0*/  SEL R20, R19, RZ, P4 ;  /* 0x000000ff13147207 */ /* 0x000fca0002000000 */
[----:B------:R-:W-:-:S05]  /*82c0*/  IMAD.IADD R20, R17, 0x1, R20 ;  /* 0x0000000111147824 */ /* 0x000fca00078e0214 */
[----:B------:R-:W0:Y:S01]  /*82d0*/  SHFL.UP PT, R19, R20, 0x2, RZ ;  /* 0x0440000014137989 */ /* 0x000e2200000e00ff */
[----:B-1----:R-:W-:-:S05]  /*82e0*/  SEL R17, R18, RZ, P4 ;  /* 0x000000ff12117207 */ /* 0x002fca0002000000 */
[----:B------:R-:W-:-:S05]  /*82f0*/  IMAD.IADD R17, R17, 0x1, R16 ;  /* 0x0000000111117824 */ /* 0x000fca00078e0210 */
        /* <DEDUP_REMOVED lines=14> */
[----:B------:R-:W-:Y:S01]  /*83e0*/  IMAD.IADD R20, R19, 0x1, R20 ;  /* 0x0000000113147824 */ /* 0x000fe200078e0214 */
[----:B-1----:R-:W-:-:S04]  /*83f0*/  SEL R17, R16, RZ, P4 ;  /* 0x000000ff10117207 */ /* 0x002fc80002000000 */
[----:B------:R-:W0:Y:S01]  /*8400*/  SHFL.UP PT, R21, R20, 0x8, RZ ;  /* 0x0500000014157989 */ /* 0x000e2200000e00ff */
[----:B------:R-:W-:-:S05]  /*8410*/  IMAD.IADD R17, R18, 0x1, R17 ;  /* 0x0000000112117824 */ /* 0x000fca00078e0211 */
[----:B------:R-:W1:Y:S01]  /*8420*/  SHFL.UP PT, R16, R17, 0x8, RZ ;  /* 0x0500000011107989 */ /* 0x000e6200000e00ff */
[----:B------:R-:W-:Y:S02]  /*8430*/  ISETP.NE.AND P0, PT, R17, RZ, PT ;  /* 0x000000ff1100720c */ /* 0x000fe40003f05270 */
[----:B------:R-:W-:Y:S02]  /*8440*/  ISETP.GE.AND P4, PT, R40, 0x8, PT ;  /* 0x000000082800780c */ /* 0x000fe40003f86270 */
[----:B0-----:R-:W-:-:S04]  /*8450*/  SEL R21, R21, RZ, !P0 ;  /* 0x000000ff15157207 */ /* 0x001fc80004000000 */
[----:B------:R-:W-:Y:S02]  /*8460*/  SEL R21, R21, RZ, P4 ;  /* 0x000000ff15157207 */ /* 0x000fe40002000000 */
[----:B-1----:R-:W-:-:S03]  /*8470*/  SEL R16, R16, RZ, P4 ;  /* 0x000000ff10107207 */ /* 0x002fc60002000000 */
[----:B------:R-:W-:Y:S02]  /*8480*/  IMAD.IADD R21, R20, 0x1, R21 ;  /* 0x0000000114157824 */ /* 0x000fe400078e0215 */
[----:B------:R-:W-:-:S03]  /*8490*/  IMAD.IADD R16, R17, 0x1, R16 ;  /* 0x0000000111107824 */ /* 0x000fc600078e0210 */
[----:B------:R-:W0:Y:S04]  /*84a0*/  SHFL.UP PT, R19, R21, 0x10, RZ ;  /* 0x0600000015137989 */ /* 0x000e2800000e00ff */
[----:B------:R-:W1:Y:S01]  /*84b0*/  SHFL.UP PT, R18, R16, 0x10, RZ ;  /* 0x0600000010127989 */ /* 0x000e6200000e00ff */
[----:B------:R-:W-:Y:S02]  /*84c0*/  ISETP.NE.AND P5, PT, R40, 0x1f, PT ;  /* 0x0000001f2800780c */ /* 0x000fe40003fa5270 */
[----:B------:R-:W-:Y:S02]  /*84d0*/  ISETP.NE.AND P0, PT, R16, RZ, PT ;  /* 0x000000ff1000720c */ /* 0x000fe40003f05270 */
[----:B------:R-:W-:Y:S02]  /*84e0*/  ISETP.GE.AND P4, PT, R40, 0x10, PT ;  /* 0x000000102800780c */ /* 0x000fe40003f86270 */
[----:B0-----:R-:W-:-:S02]  /*84f0*/  SEL R19, R19, RZ, !P0 ;  /* 0x000000ff13137207 */ /* 0x001fc40004000000 */
[----:B-1----:R-:W-:Y:S02]  /*8500*/  SEL R17, R18, RZ, P4 ;  /* 0x000000ff12117207 */ /* 0x002fe40002000000 */
[----:B------:R-:W-:-:S03]  /*8510*/  SEL R18, R19, RZ, P4 ;  /* 0x000000ff13127207 */ /* 0x000fc60002000000 */
[----:B------:R-:W-:Y:S01]  /*8520*/  @!P5 LEA R35, R41, UR4, 0x3 ;  /* 0x000000042923dc11 */ /* 0x000fe2000f8e18ff */
[----:B------:R-:W-:Y:S02]  /*8530*/  IMAD.IADD R38, R16, 0x1, R17 ;  /* 0x0000000110267824 */ /* 0x000fe400078e0211 */
[----:B------:R-:W-:-:S05]  /*8540*/  IMAD.IADD R39, R21, 0x1, R18 ;  /* 0x0000000115277824 */ /* 0x000fca00078e0212 */
[----:B------:R-:W-:Y:S01]  /*8550*/  @!P5 STS.64 [R35], R38 ;  /* 0x000000262300d388 */ /* 0x000fe20000000a00 */
[----:B------:R-:W-:Y:S06]  /*8560*/  BAR.SYNC.DEFER_BLOCKING 0x0 ;  /* 0x0000000000007b1d */ /* 0x000fec0000010000 */
[----:B------:R-:W0:Y:S04]  /*8570*/  LDS.128 R16, [UR4] ;  /* 0x00000004ff107984 */ /* 0x000e280008000c00 */
[----:B------:R-:W1:Y:S04]  /*8580*/  LDS.128 R20, [UR4+0x10] ;  /* 0x00001004ff147984 */ /* 0x000e680008000c00 */
[----:B------:R-:W2:Y:S01]  /*8590*/  LDS.128 R24, [UR4+0x20] ;  /* 0x00002004ff187984 */ /* 0x000ea20008000c00 */
[----:B------:R-:W-:-:S02]  /*85a0*/  ISETP.NE.AND P4, PT, R41, 0x2, PT ;  /* 0x000000022900780c */ /* 0x000fc40003f85270 */
[----:B0-----:R-:W-:-:S04]  /*85b0*/  ISETP.NE.AND P0, PT, R18, RZ, PT ;  /* 0x000000ff1200720c */ /* 0x001fc80003f05270 */
[----:B------:R-:W-:Y:S02]  /*85c0*/  SEL R28, R17, RZ, !P0 ;  /* 0x000000ff111c7207 */ /* 0x000fe40004000000 */
[----:B-1----:R-:W-:-:S03]  /*85d0*/  ISETP.NE.AND P0, PT, R20, RZ, PT ;  /* 0x000000ff1400720c */ /* 0x002fc60003f05270 */
[----:B------:R-:W-:Y:S02]  /*85e0*/  IMAD.IADD R42, R19, 0x1, R28 ;  /* 0x00000001132a7824 */ /* 0x000fe400078e021c */
[----:B------:R-:W0:Y:S03]  /*85f0*/  LDS.128 R28, [UR4+0x30] ;  /* 0x00003004ff1c7984 */ /* 0x000e260008000c00 */
[C---:B------:R-:W-:Y:S02]  /*8600*/  SEL R44, R42.reuse, RZ, !P0 ;  /* 0x000000ff2a2c7207 */ /* 0x040fe40004000000 */
[----:B------:R-:W-:Y:S02]  /*8610*/  SEL R17, R42, R17, !P4 ;  /* 0x000000112a117207 */ /* 0x000fe40006000000 */
[----:B------:R-:W-:Y:S01]  /*8620*/  ISETP.NE.AND P0, PT, R22, RZ, PT ;  /* 0x000000ff1600720c */ /* 0x000fe20003f05270 */
[----:B------:R-:W-:-:S02]  /*8630*/  IMAD.IADD R42, R21, 0x1, R44 ;  /* 0x00000001152a7824 */ /* 0x000fc400078e022c */
[----:B------:R-:W-:-:S03]  /*8640*/  IMAD.IADD R19, R16, 0x1, R18 ;  /* 0x0000000110137824 */ /* 0x000fc600078e0212 */
[----:B------:R-:W-:Y:S02]  /*8650*/  SEL R18, R42, RZ, !P0 ;  /* 0x000000ff2a127207 */ /* 0x000fe40004000000 */
[----:B------:R-:W-:Y:S02]  /*8660*/  SEL R16, R19, R16, !P4 ;  /* 0x0000001013107207 */ /* 0x000fe40006000000 */
[----:B--2---:R-:W-:Y:S01]  /*8670*/  ISETP.NE.AND P4, PT, R24, RZ, PT ;  /* 0x000000ff1800720c */ /* 0x004fe20003f85270 */
[----:B------:R-:W-:Y:S01]  /*8680*/  IMAD.IADD R23, R23, 0x1, R18 ;  /* 0x0000000117177824 */ /* 0x000fe200078e0212 */
[----:B------:R-:W-:Y:S01]  /*8690*/  ISETP.NE.AND P5, PT, R41, 0x3, PT ;  /* 0x000000032900780c */ /* 0x000fe20003fa5270 */
[----:B------:R-:W-:-:S03]  /*86a0*/  IMAD.IADD R19, R19, 0x1, R20 ;  /* 0x0000000113137824 */ /* 0x000fc600078e0214 */
[----:B------:R-:W-:Y:S02]  /*86b0*/  SEL R18, R23, RZ, !P4 ;  /* 0x000000ff17127207 */ /* 0x000fe40006000000 */
[----:B------:R-:W-:Y:S02]  /*86c0*/  SEL R42, R42, R17, !P5 ;  /* 0x000000112a2a7207 */ /* 0x000fe40006800000 */
[----:B------:R-:W-:Y:S01]  /*86d0*/  SEL R16, R19, R16, !P5 ;  /* 0x0000001013107207 */ /* 0x000fe20006800000 */
[----:B------:R-:W-:Y:S01]  /*86e0*/  IMAD.IADD R17, R25, 0x1, R18 ;  /* 0x0000000119117824 */ /* 0x000fe200078e0212 */
[----:B------:R-:W-:Y:S01]  /*86f0*/  ISETP.NE.AND P4, PT, R26, RZ, PT ;  /* 0x000000ff1a00720c */ /* 0x000fe20003f85270 */
[----:B------:R-:W-:Y:S01]  /*8700*/  IMAD.IADD R19, R22, 0x1, R19 ;  /* 0x0000000116137824 */ /* 0x000fe200078e0213 */
[----:B------:R-:W-:Y:S01]  /*8710*/  ISETP.NE.AND P0, PT, R41, 0x4, PT ;  /* 0x000000042900780c */ /* 0x000fe20003f05270 */
[----:B------:R-:W1:Y:S01]  /*8720*/  SHFL.UP PT, R25, R38, 0x1, RZ ;  /* 0x0420000026197989 */ /* 0x000e6200000e00ff */
[----:B------:R-:W-:-:S02]  /*8730*/  SEL R18, R17, RZ, !P4 ;  /* 0x000000ff11127207 */ /* 0x000fc40006000000 */
[C---:B------:R-:W-:Y:S01]  /*8740*/  SEL R16, R19.reuse, R16, !P0 ;  /* 0x0000001013107207 */ /* 0x040fe20004000000 */
[----:B------:R-:W-:Y:S01]  /*8750*/  IMAD.IADD R19, R19, 0x1, R24 ;  /* 0x0000000113137824 */ /* 0x000fe200078e0218 */
[----:B------:R-:W-:Y:S01]  /*8760*/  ISETP.NE.AND P5, PT, R41, 0x5, PT ;  /* 0x000000052900780c */ /* 0x000fe20003fa5270 */
[----:B------:R-:W-:Y:S01]  /*8770*/  IMAD.IADD R27, R27, 0x1, R18 ;  /* 0x000000011b1b7824 */ /* 0x000fe200078e0212 */
[----:B------:R-:W-:Y:S02]  /*8780*/  SEL R42, R23, R42, !P0 ;  /* 0x0000002a172a7207 */ /* 0x000fe40004000000 */
[----:B0-----:R-:W-:Y:S02]  /*8790*/  ISETP.NE.AND P4, PT, R28, RZ, PT ;  /* 0x000000ff1c00720c */ /* 0x001fe40003f85270 */
[----:B------:R-:W-:Y:S01]  /*87a0*/  SEL R16, R19, R16, !P5 ;  /* 0x0000001013107207 */ /* 0x000fe20006800000 */
[----:B------:R-:W-:Y:S01]  /*87b0*/  IMAD.IADD R19, R26, 0x1, R19 ;  /* 0x000000011a137824 */ /* 0x000fe200078e0213 */
[----:B------:R-:W-:Y:S01]  /*87c0*/  SEL R42, R17, R42, !P5 ;  /* 0x0000002a112a7207 */ /* 0x000fe20006800000 */
[----:B------:R-:W0:Y:S01]  /*87d0*/  SHFL.UP PT, R35, R39, 0x1, RZ ;  /* 0x0420000027237989 */ /* 0x000e2200000e00ff */
[----:B------:R-:W-:-:S02]  /*87e0*/  ISETP.NE.AND P5, PT, R41, 0x6, PT ;  /* 0x000000062900780c */ /* 0x000fc40003fa5270 */
[----:B------:R-:W-:Y:S02]  /*87f0*/  SEL R18, R27, RZ, !P4 ;  /* 0x000000ff1b127207 */ /* 0x000fe40006000000 */
[----:B------:R-:W-:Y:S02]  /*8800*/  ISETP.GE.U32.AND P0, PT, R0, 0x20, PT ;  /* 0x000000200000780c */ /* 0x000fe40003f06070 */
[C---:B------:R-:W-:Y:S01]  /*8810*/  SEL R16, R19.reuse, R16, !P5 ;  /* 0x0000001013107207 */ /* 0x040fe20006800000 */
[----:B------:R-:W-:Y:S01]  /*8820*/  IMAD.IADD R19, R19, 0x1, R28 ;  /* 0x0000000113137824 */ /* 0x000fe200078e021c */
[----:B------:R-:W-:Y:S01]  /*8830*/  SEL R42, R27, R42, !P5 ;  /* 0x0000002a1b2a7207 */ /* 0x000fe20006800000 */
[----:B------:R-:W-:Y:S01]  /*8840*/  IMAD.IADD R29, R29, 0x1, R18 ;  /* 0x000000011d1d7824 */ /* 0x000fe200078e0212 */
[----:B------:R-:W-:Y:S02]  /*8850*/  ISETP.NE.AND P4, PT, R41, 0x7, PT ;  /* 0x000000072900780c */ /* 0x000fe40003f85270 */
[----:B------:R-:W-:-:S02]  /*8860*/  ISETP.NE.AND P5, PT, R30, RZ, PT ;  /* 0x000000ff1e00720c */ /* 0x000fc40003fa5270 */
[----:B------:R-:W-:Y:S02]  /*8870*/  SEL R16, R19, R16, !P4 ;  /* 0x0000001013107207 */ /* 0x000fe40006000000 */
[C---:B------:R-:W-:Y:S02]  /*8880*/  SEL R42, R29.reuse, R42, !P4 ;  /* 0x0000002a1d2a7207 */ /* 0x040fe40006000000 */
[----:B------:R-:W-:Y:S02]  /*8890*/  ISETP.NE.AND P4, PT, R40, RZ, P0 ;  /* 0x000000ff2800720c */ /* 0x000fe40000785270 */
[----:B------:R-:W-:Y:S02]  /*88a0*/  SEL R18, R29, RZ, !P5 ;  /* 0x000000ff1d127207 */ /* 0x000fe40006800000 */
[----:B-1----:R-:W-:-:S04]  /*88b0*/  @P0 ISETP.NE.AND P5, PT, R25, RZ, PT ;  /* 0x000000ff1900020c */ /* 0x002fc80003fa5270 */
[----:B------:R-:W-:Y:S02]  /*88c0*/  @P0 SEL R20, R42, RZ, !P5 ;  /* 0x000000ff2a140207 */ /* 0x000fe40006800000 */
[----:B------:R-:W-:-:S03]  /*88d0*/  @P0 ISETP.NE.AND P5, PT, R40, RZ, PT ;  /* 0x000000ff2800020c */ /* 0x000fc60003fa5270 */
[----:B0-----:R-:W-:Y:S01]  /*88e0*/  @P4 IMAD.IADD R42, R35, 0x1, R20 ;  /* 0x00000001232a4824 */ /* 0x001fe200078e0214 */
[----:B------:R-:W-:Y:S01]  /*88f0*/  @P0 SEL R17, R25, RZ, P5 ;  /* 0x000000ff19110207 */ /* 0x000fe20002800000 */
[----:B------:R-:W-:Y:S02]  /*8900*/  IMAD.IADD R30, R30, 0x1, R19 ;  /* 0x000000011e1e7824 */ /* 0x000fe400078e0213 */
[----:B------:R-:W-:Y:S02]  /*8910*/  IMAD.IADD R31, R31, 0x1, R18 ;  /* 0x000000011f1f7824 */ /* 0x000fe400078e0212 */
[----:B------:R-:W-:Y:S02]  /*8920*/  @P0 IMAD.IADD R25, R16, 0x1, R17 ;  /* 0x0000000110190824 */ /* 0x000fe400078e0211 */
[----:B------:R-:W-:Y:S01]  /*8930*/  @P0 IMAD.MOV.U32 R35, RZ, RZ, R42 ;  /* 0x000000ffff230224 */ /* 0x000fe200078e002a */
[----:B------:R-:W-:Y:S06]  /*8940*/  @P0 BRA `(.L_x_704) ;  /* 0x0000000c001c0947 */ /* 0x000fec0003800000 */
[----:B------:R-:W0:Y:S01]  /*8950*/  LDC.64 R28, c[0x0][0x3b0] ;  /* 0x0000ec00ff1c7b82 */ /* 0x000e220000000a00 */
[----:B------:R-:W-:Y:S01]  /*8960*/  IMAD.U32 R17, RZ, RZ, UR8 ;  /* 0x00000008ff117e24 */ /* 0x000fe2000f8e00ff */
[----:B------:R-:W1:Y:S01]  /*8970*/  LDCU UR5, c[0x0][0x370] ;  /* 0x00006e00ff0577ac */ /* 0x000e620008000800 */
[----:B------:R-:W-:Y:S01]  /*8980*/  @!P6 IMAD.MOV.U32 R18, RZ, RZ, 0x64 ;  /* 0x00000064ff12e424 */ /* 0x000fe200078e00ff */
[----:B------:R2:W-:Y:S01]  /*8990*/  @!P6 STS [UR4+0x74], R30 ;  /* 0x0000741eff00e988 */ /* 0x0005e20008000804 */
[----:B------:R-:W-:Y:S02]  /*89a0*/  @!P6 IMAD.MOV.U32 R19, RZ, RZ, 0x0 ;  /* 0x00000000ff13e424 */ /* 0x000fe400078e00ff */
        /* <DEDUP_REMOVED lines=9> */
.L_x_705:
[----:B------:R-:W-:Y:S05]  /*8a40*/  NANOSLEEP 0x1c2 ;  /* 0x000001c20000795d */ /* 0x000fea0003800000 */
[----:B------:R-:W-:Y:S01]  /*8a50*/  NOP ;  /* 0x0000000000007918 */ /* 0x000fe20000000000 */
.L_x_706:
[----:B--2---:R-:W-:-:S03]  /*8a60*/  IMAD.WIDE.U32 R16, R0, 0x10, RZ ;  /* 0x0000001000107825 */ /* 0x004fc600078e00ff */
[----:B------:R-:W-:Y:S02]  /*8a70*/  LOP3.LUT R23, R16, 0xfffffff0, RZ, 0x3c, !PT ;  /* 0xfffffff010177812 */ /* 0x000fe400078e3cff */
[----:B------:R-:W-:Y:S02]  /*8a80*/  LOP3.LUT R17, RZ, R17, RZ, 0x33, !PT ;  /* 0x00000011ff117212 */ /* 0x000fe400078e33ff */
[----:B------:R-:W-:-:S05]  /*8a90*/  IADD3 R22, P0, PT, R28, R23, RZ ;  /* 0x000000171c167210 */ /* 0x000fca0007f1e0ff */
[----:B------:R-:W-:-:S08]  /*8aa0*/  IMAD.X R23, R29, 0x1, R17, P0 ;  /* 0x000000011d177824 */ /* 0x000fd000000e0611 */
.L_x_708:
[----:B------:R-:W2:Y:S01]  /*8ab0*/  LD.E.128.STRONG.GPU R16, desc[UR10][R22.64+0x200] ;  /* 0x0002000a16107980 */ /* 0x000ea2000c10fd00 */
[----:B------:R-:W-:Y:S05]  /*8ac0*/  YIELD ;  /* 0x0000000000007946 */ /* 0x000fea0003800000 */
[----:B------:R-:W-:Y:S01]  /*8ad0*/  UMOV UR5, 0xffffffff ;  /* 0xffffffff00057882 */ /* 0x000fe20000000000 */
[----:B--2---:R-:W-:-:S04]  /*8ae0*/  ISETP.NE.U32.AND P0, PT, R18, 0x63, PT ;  /* 0x000000631200780c */ /* 0x004fc80003f05070 */
[----:B------:R-:W-:Y:S01]  /*8af0*/  ISETP.NE.AND.EX P0, PT, R19, RZ, PT, P0 ;  /* 0x000000ff1300720c */ /* 0x000fe20003f05300 */
[----:B------:R-:W-:-:S12]  /*8b00*/  BRA.DIV UR5, `(.L_x_707) ;  /* 0x0000003205007947 */ /* 0x000fd8000b800000 */
[----:B------:R-:W-:-:S13]  /*8b10*/  VOTE.ANY P0, !P0 ;  /* 0x0000000000ff7806 */ /* 0x000fda0004000100 */
.L_x_765:
        /* <DEDUP_REMOVED lines=20> */
[----:B------:R-:W-:Y:S01]  /*8c60*/  ISETP.GT.AND P0, PT, R24, R27, PT ;  /* 0x0000001b1800720c */ /* 0x000fe20003f04270 */
[----:B------:R-:W-:Y:S01]  /*8c70*/  VIADD R24, R40, 0x8 ;  /* 0x0000000828187836 */ /* 0x000fe20000000000 */
        /* <DEDUP_REMOVED lines=24> */
[----:B------:R-:W-:Y:S01]  /*8e00*/  ISETP.NE.U32.AND P4, PT, R18, 0x65, PT ;  /* 0x000000651200780c */ /* 0x000fe20003f85070 */
[----:B------:R-:W-:Y:S01]  /*8e10*/  VIADD R18, R40, 0x10 ;  /* 0x0000001028127836 */ /* 0x000fe20000000000 */
[----:B------:R-:W-:-:S02]  /*8e20*/  SEL R21, R16, RZ, !P0 ;  /* 0x000000ff10157207 */ /* 0x000fc40004000000 */
[----:B-1----:R-:W-:Y:S02]  /*8e30*/  SEL R17, R22, RZ, !P0 ;  /* 0x000000ff16117207 */ /* 0x002fe40004000000 */
[----:B------:R-:W-:Y:S01]  /*8e40*/  ISETP.NE.AND.EX P4, PT, R19, RZ, PT, P4 ;  /* 0x000000ff1300720c */ /* 0x000fe20003f85340 */
[----:B------:R-:W-:Y:S01]  /*8e50*/  IMAD.IADD R22, R20, 0x1, R21 ;  /* 0x0000000114167824 */ /* 0x000fe200078e0215 */
[----:B------:R-:W-:Y:S01]  /*8e60*/  ISETP.GT.AND P0, PT, R18, R27, PT ;  /* 0x0000001b1200720c */ /* 0x000fe20003f04270 */
[----:B------:R-:W-:Y:S02]  /*8e70*/  IMAD.IADD R38, R42, 0x1, R17 ;  /* 0x000000012a267824 */ /* 0x000fe400078e0211 */
[----:B------:R-:W0:Y:S01]  /*8e80*/  LDC.64 R16, c[0x0][0x3b0] ;  /* 0x0000ec00ff107b82 */ /* 0x000e220000000a00 */
[----:B------:R-:W1:Y:S02]  /*8e90*/  SHFL.DOWN PT, R23, R22, 0x10, R27 ;  /* 0x0a00000016177989 */ /* 0x000e6400000e001b */
[----:B------:R-:W-:-:S02]  /*8ea0*/  ISETP.NE.AND P5, PT, R38, RZ, PT ;  /* 0x000000ff2600720c */ /* 0x000fc40003fa5270 */
[----:B------:R2:W3:Y:S03]  /*8eb0*/  SHFL.DOWN PT, R39, R38, 0x10, R27 ;  /* 0x0a00000026277989 */ /* 0x0004e600000e001b */
[----:B------:R-:W-:Y:S02]  /*8ec0*/  VOTE.ALL P4, P4 ;  /* 0x0000000000ff7806 */ /* 0x000fe40002080000 */
[----:B--2---:R-:W-:-:S05]  /*8ed0*/  LOP3.LUT R27, RZ, R0, RZ, 0x33, !PT ;  /* 0x00000000ff1b7212 */ /* 0x004fca00078e33ff */
[----:B------:R-:W-:Y:S01]  /*8ee0*/  VIADD R27, R27, UR8 ;  /* 0x000000081b1b7c36 */ /* 0x000fe20008000000 */
[----:B-1----:R-:W-:Y:S02]  /*8ef0*/  SEL R23, R23, RZ, !P5 ;  /* 0x000000ff17177207 */ /* 0x002fe40006800000 */
[----:B0-----:R-:W-:Y:S02]  /*8f00*/  IADD3 R42, P5, PT, R16, 0x200, RZ ;  /* 0x00000200102a7810 */ /* 0x001fe40007fbe0ff */
[----:B---3--:R-:W-:Y:S02]  /*8f10*/  SEL R39, R39, RZ, !P0 ;  /* 0x000000ff27277207 */ /* 0x008fe40004000000 */
[----:B------:R-:W-:Y:S01]  /*8f20*/  SEL R23, R23, RZ, !P0 ;  /* 0x000000ff17177207 */ /* 0x000fe20004000000 */
[----:B------:R-:W-:Y:S02]  /*8f30*/  IMAD.X R43, RZ, RZ, R17, P5 ;  /* 0x000000ffff2b7224 */ /* 0x000fe400028e0611 */
[----:B------:R-:W-:-:S02]  /*8f40*/  IMAD.IADD R20, R38, 0x1, R39 ;  /* 0x0000000126147824 */ /* 0x000fc400078e0227 */
[----:B------:R-:W-:-:S07]  /*8f50*/  IMAD.IADD R22, R22, 0x1, R23 ;  /* 0x0000000116167824 */ /* 0x000fce00078e0217 */
.L_x_779:
[----:B------:R-:W-:Y:S05]  /*8f60*/  @!P4 BRA `(.L_x_710) ;  /* 0x00000004002cc947 */ /* 0x000fea0003800000 */
.L_x_714:
[----:B------:R-:W-:-:S07]  /*8f70*/  IMAD.WIDE R38, R27, 0x10, R42 ;  /* 0x000000101b267825 */ /* 0x000fce00078e022a */
.L_x_712:
[----:B------:R-:W2:Y:S01]  /*8f80*/  LD.E.128.STRONG.GPU R16, desc[UR10][R38.64+-0x200] ;  /* 0xfffe000a26107980 */ /* 0x000ea2000c10fd00 */
[----:B------:R-:W-:Y:S05]  /*8f90*/  YIELD ;  /* 0x0000000000007946 */ /* 0x000fea0003800000 */
[----:B------:R-:W-:Y:S01]  /*8fa0*/  UMOV UR5, 0xffffffff ;  /* 0xffffffff00057882 */ /* 0x000fe20000000000 */
[----:B--2---:R-:W-:-:S04]  /*8fb0*/  ISETP.NE.U32.AND P0, PT, R18, 0x63, PT ;  /* 0x000000631200780c */ /* 0x004fc80003f05070 */
[----:B------:R-:W-:Y:S01]  /*8fc0*/  ISETP.NE.AND.EX P0, PT, R19, RZ, PT, P0 ;  /* 0x000000ff1300720c */ /* 0x000fe20003f05300 */
[----:B------:R-:W-:-:S12]  /*8fd0*/  BRA.DIV UR5, `(.L_x_711) ;  /* 0x0000003205c07947 */ /* 0x000fd8000b800000 */
[----:B------:R-:W-:-:S13]  /*8fe0*/  VOTE.ANY P0, !P0 ;  /* 0x0000000000ff7806 */ /* 0x000fda0004000100 */
.L_x_782:
        /* <DEDUP_REMOVED lines=8> */
[----:B------:R-:W-:-:S05]  /*9070*/  LOP3.LUT R21, R21, 0x80000000, R26, 0xec, !PT ;  /* 0x8000000015157812 */ /* 0x000fca00078eec1a */
[----:B------:R-:W-:-:S05]  /*9080*/  VIADD R24, R21, 0xffffffff ;  /* 0xffffffff15187836 */ /* 0x000fca0000000000 */
[----:B------:R-:W-:-:S04]  /*9090*/  LOP3.LUT R24, R21, R24, RZ, 0xc, !PT ;  /* 0x0000001815187212 */ /* 0x000fc800078e0cff */
[----:B------:R0:W1:Y:S02]  /*90a0*/  POPC R41, R24 ;  /* 0x0000001800297309 */ /* 0x0000640000000000 */
        /* <DEDUP_REMOVED lines=33> */
[----:B0-----:R-:W-:Y:S02]  /*92c0*/  SEL R23, R23, RZ, !P4 ;  /* 0x000000ff17177207 */ /* 0x001fe40006000000 */
[----:B------:R-:W-:Y:S01]  /*92d0*/  ISETP.NE.U32.AND P4, PT, R18, 0x65, PT ;  /* 0x000000651200780c */ /* 0x000fe20003f85070 */
[----:B------:R-:W-:Y:S01]  /*92e0*/  VIADD R18, R40, 0x10 ;  /* 0x0000001028127836 */ /* 0x000fe20000000000 */
[----:B------:R-:W-:Y:S02]  /*92f0*/  SEL R23, R23, RZ, !P0 ;  /* 0x000000ff17177207 */ /* 0x000fe40004000000 */
[----:B-1----:R-:W-:Y:S02]  /*9300*/  SEL R17, R17, RZ, !P0 ;  /* 0x000000ff11117207 */ /* 0x002fe40004000000 */
[----:B------:R-:W-:Y:S01]  /*9310*/  ISETP.GT.AND P5, PT, R18, R41, PT ;  /* 0x000000291200720c */ /* 0x000fe20003fa4270 */
[----:B------:R-:W-:Y:S01]  /*9320*/  IMAD.IADD R16, R38, 0x1, R23 ;  /* 0x0000000126107824 */ /* 0x000fe200078e0217 */
[----:B------:R-:W-:Y:S01]  /*9330*/  ISETP.NE.AND.EX P4, PT, R19, RZ, PT, P4 ;  /* 0x000000ff1300720c */ /* 0x000fe20003f85340 */
[----:B------:R-:W-:-:S03]  /*9340*/  IMAD.IADD R17, R46, 0x1, R17 ;  /* 0x000000012e117824 */ /* 0x000fc600078e0211 */
[----:B------:R-:W0:Y:S02]  /*9350*/  SHFL.DOWN PT, R23, R16, 0x10, R41 ;  /* 0x0a00000010177989 */ /* 0x000e2400000e0029 */
[----:B------:R-:W-:Y:S02]  /*9360*/  ISETP.NE.AND P0, PT, R17, RZ, PT ;  /* 0x000000ff1100720c */ /* 0x000fe40003f05270 */
[----:B------:R-:W1:Y:S05]  /*9370*/  SHFL.DOWN PT, R38, R17, 0x10, R41 ;  /* 0x0a00000011267989 */ /* 0x000e6a00000e0029 */
[----:B------:R-:W-:Y:S02]  /*9380*/  VOTE.ALL P4, P4 ;  /* 0x0000000000ff7806 */ /* 0x000fe40002080000 */
[----:B0-----:R-:W-:-:S02]  /*9390*/  SEL R23, R23, RZ, !P0 ;  /* 0x000000ff17177207 */ /* 0x001fc40004000000 */
[----:B------:R-:W-:Y:S02]  /*93a0*/  ISETP.NE.AND P0, PT, R20, RZ, PT ;  /* 0x000000ff1400720c */ /* 0x000fe40003f05270 */
[----:B------:R-:W-:Y:S02]  /*93b0*/  SEL R23, R23, RZ, !P5 ;  /* 0x000000ff17177207 */ /* 0x000fe40006800000 */
[----:B-1----:R-:W-:-:S03]  /*93c0*/  SEL R38, R38, RZ, !P5 ;  /* 0x000000ff26267207 */ /* 0x002fc60006800000 */
[----:B------:R-:W-:Y:S01]  /*93d0*/  IMAD.IADD R23, R16, 0x1, R23 ;  /* 0x0000000110177824 */ /* 0x000fe200078e0217 */
[----:B------:R-:W-:-:S04]  /*93e0*/  IADD3 R20, PT, PT, R17, R38, R20 ;  /* 0x0000002611147210 */ /* 0x000fc80007ffe014 */
[----:B------:R-:W-:-:S05]  /*93f0*/  SEL R23, R23, RZ, !P0 ;  /* 0x000000ff17177207 */ /* 0x000fca0004000000 */
[----:B------:R-:W-:-:S07]  /*9400*/  IMAD.IADD R22, R23, 0x1, R22 ;  /* 0x0000000117167824 */ /* 0x000fce00078e0216 */
.L_x_796:
[----:B------:R-:W-:Y:S05]  /*9410*/  @P4 BRA `(.L_x_714) ;  /* 0xfffffff800d44947 */ /* 0x000fea000383ffff */
.L_x_710:
[----:B------:R-:W-:Y:S01]  /*9420*/  ISETP.NE.AND P4, PT, R40, RZ, PT ;  /* 0x000000ff2800720c */ /* 0x000fe20003f85270 */
[----:B------:R-:W-:Y:S01]  /*9430*/  BSSY.RECONVERGENT B0, `(.L_x_715) ;  /* 0x0000015000007945 */ /* 0x000fe20003800200 */
[----:B------:R-:W-:Y:S01]  /*9440*/  ISETP.NE.AND P0, PT, R0, RZ, PT ;  /* 0x000000ff0000720c */ /* 0x000fe20003f05270 */
[----:B------:R-:W-:-:S10]  /*9450*/  IMAD.MOV.U32 R21, RZ, RZ, R22 ;  /* 0x000000ffff157224 */ /* 0x000fd400078e0016 */
        /* <DEDUP_REMOVED lines=18> */
.L_x_716:
[----:B------:R-:W-:Y:S05]  /*9580*/  BSYNC.RECONVERGENT B0 ;  /* 0x0000000000007941 */ /* 0x000fea0003800200 */
.L_x_715:
[----:B------:R0:W-:Y:S01]  /*9590*/  @!P4 STS.64 [R24+0x48], R20 ;  /* 0x000048141800c388 */ /* 0x0001e20000000a00 */
[----:B------:R-:W-:Y:S02]  /*95a0*/  @!P4 IMAD.MOV.U32 R25, RZ, RZ, R20 ;  /* 0x000000ffff19c224 */ /* 0x000fe400078e0014 */
[----:B------:R-:W-:-:S07]  /*95b0*/  @!P4 IMAD.MOV.U32 R35, RZ, RZ, R22 ;  /* 0x000000ffff23c224 */ /* 0x000fce00078e0016 */
.L_x_704:
[----:B------:R-:W-:Y:S05]  /*95c0*/  WARPSYNC.ALL ;  /* 0x0000000000007948 */ /* 0x000fea0003800000 */
[C---:B------:R-:W-:Y:S01]  /*95d0*/  ISETP.NE.AND P4, PT, R0.reuse, RZ, PT ;  /* 0x000000ff0000720c */ /* 0x040fe20003f85270 */
[----:B------:R-:W2:Y:S08]  /*95e0*/  S2UR UR5, SR_CgaCtaId ;  /* 0x00000000000579c3 */ /* 0x000eb00000008800 */
[----:B------:R-:W-:Y:S04]  /*95f0*/  BAR.SYNC.DEFER_BLOCKING 0x0 ;  /* 0x0000000000007b1d */ /* 0x000fe80000010000 */
[----:B------:R-:W-:Y:S01]  /*9600*/  @P4 ISETP.NE.AND P5, PT, R25, RZ, PT ;  /* 0x000000ff1900420c */ /* 0x000fe20003fa5270 */
[----:B------:R-:W-:Y:S01]  /*9610*/  IMAD R26, R0, 0x9, RZ ;  /* 0x00000009001a7824 */ /* 0x000fe200078e02ff */
[----:B------:R-:W-:Y:S01]  /*9620*/  ISETP.NE.AND P0, PT, R34, R2, PT ;  /* 0x000000022200720c */ /* 0x000fe20003f05270 */
[----:B------:R-:W-:-:S03]  /*9630*/  UMOV UR4, 0x400 ;  /* 0x0000040000047882 */ /* 0x000fc60000000000 */
[C---:B------:R-:W-:Y:S01]  /*9640*/  ISETP.EQ.OR P0, PT, R26.reuse, UR7, P0 ;  /* 0x000000071a007c0c */ /* 0x040fe20008702670 */
[----:B0-----:R-:W-:Y:S01]  /*9650*/  VIADD R21, R26, 0x7 ;  /* 0x000000071a157836 */ /* 0x001fe20000000000 */
[----:B------:R-:W-:Y:S02]  /*9660*/  BSSY.RECONVERGENT B0, `(.L_x_717) ;  /* 0x0000148000007945 */ /* 0x000fe40003800200 */
[----:B------:R-:W-:-:S05]  /*9670*/  SEL R24, RZ, 0x1, !P0 ;  /* 0x00000001ff187807 */ /* 0x000fca0004000000 */
[----:B-1----:R-:W-:Y:S02]  /*9680*/  VIADD R20, R24, 0x1 ;  /* 0x0000000118147836 */ /* 0x002fe40000000000 */
[----:B------:R-:W-:Y:S01]  /*9690*/  @!P1 IMAD.MOV R20, RZ, RZ, R24 ;  /* 0x000000ffff149224 */ /* 0x000fe200078e0218 */
[----:B--2---:R-:W-:-:S09]  /*96a0*/  ULEA UR4, UR5, UR4, 0x18 ;  /* 0x0000000405047291 */ /* 0x004fd2000f8ec0ff */
[----:B------:R-:W0:Y:S02]  /*96b0*/  @P4 LDS.64 R16, [UR4+0x48] ;  /* 0x00004804ff104984 */ /* 0x000e240008000a00 */
[----:B0-----:R-:W-:Y:S01]  /*96c0*/  @P4 SEL R18, R17, RZ, !P5 ;  /* 0x000000ff11124207 */ /* 0x001fe20006800000 */
[----:B------:R-:W-:Y:S01]  /*96d0*/  VIADD R17, R26, 0x3 ;  /* 0x000000031a117836 */ /* 0x000fe20000000000 */
[----:B------:R-:W-:Y:S01]  /*96e0*/  ISETP.NE.AND P5, PT, R6, R8, PT ;  /* 0x000000080600720c */ /* 0x000fe20003fa5270 */
[----:B------:R-:W-:Y:S02]  /*96f0*/  @P4 IMAD.IADD R16, R25, 0x1, R16 ;  /* 0x0000000119104824 */ /* 0x000fe400078e0210 */
[----:B------:R-:W-:Y:S01]  /*9700*/  @P4 IMAD.IADD R35, R35, 0x1, R18 ;  /* 0x0000000123234824 */ /* 0x000fe200078e0212 */
[----:B------:R-:W-:Y:S01]  /*9710*/  ISETP.EQ.OR P5, PT, R17, UR7, P5 ;  /* 0x0000000711007c0c */ /* 0x000fe2000afa2670 */
[----:B------:R-:W-:Y:S01]  /*9720*/  @P4 IMAD.MOV.U32 R25, RZ, RZ, R16 ;  /* 0x000000ffff194224 */ /* 0x000fe200078e0010 */
[----:B------:R-:W-:Y:S01]  /*9730*/  ISETP.NE.AND P4, PT, R8, R10, PT ;  /* 0x0000000a0800720c */ /* 0x000fe20003f85270 */
[----:B------:R-:W-:Y:S01]  /*9740*/  VIADD R17, R26, 0x4 ;  /* 0x000000041a117836 */ /* 0x000fe20000000000 */
[----:B------:R-:W-:Y:S01]  /*9750*/  SEL R18, R35, RZ, !P0 ;  /* 0x000000ff23127207 */ /* 0x000fe20004000000 */
[----:B------:R-:W-:Y:S01]  /*9760*/  IMAD.IADD R29, R25, 0x1, R20 ;  /* 0x00000001191d7824 */ /* 0x000fe200078e0214 */
[----:B------:R-:W-:Y:S01]  /*9770*/  ISETP.NE.AND P0, PT, R10, R12, PT ;  /* 0x0000000c0a00720c */ /* 0x000fe20003f05270 */
[----:B------:R-:W-:Y:S01]  /*9780*/  IMAD.IADD R23, R36, 0x1, R25 ;  /* 0x0000000124177824 */ /* 0x000fe200078e0219 */
[----:B------:R-:W-:Y:S01]  /*9790*/  ISETP.EQ.OR P4, PT, R17, UR7, P4 ;  /* 0x0000000711007c0c */ /* 0x000fe2000a782670 */
[----:B------:R-:W-:-:S02]  /*97a0*/  IMAD.IADD R3, R3, 0x1, R18 ;  /* 0x0000000103037824 */ /* 0x000fc400078e0212 */
[----:B------:R-:W-:Y:S02]  /*97b0*/  VIADD R17, R26, 0x5 ;  /* 0x000000051a117836 */ /* 0x000fe40000000000 */
[----:B------:R-:W-:Y:S01]  /*97c0*/  VIADD R46, R29, 0x1 ;  /* 0x000000011d2e7836 */ /* 0x000fe20000000000 */
[----:B------:R-:W-:Y:S01]  /*97d0*/  SEL R18, R3, RZ, !P1 ;  /* 0x000000ff03127207 */ /* 0x000fe20004800000 */
[----:B------:R-:W-:Y:S01]  /*97e0*/  @!P2 IMAD.MOV R46, RZ, RZ, R29 ;  /* 0x000000ffff2ea224 */ /* 0x000fe200078e021d */
[----:B------:R-:W-:Y:S01]  /*97f0*/  ISETP.EQ.OR P0, PT, R17, UR7, P0 ;  /* 0x0000000711007c0c */ /* 0x000fe20008702670 */
[----:B------:R-:W-:Y:S02]  /*9800*/  IMAD.IADD R45, R24, 0x1, R25 ;  /* 0x00000001182d7824 */ /* 0x000fe400078e0219 */
[----:B------:R-:W-:Y:S02]  /*9810*/  IMAD.IADD R5, R5, 0x1, R18 ;  /* 0x0000000105057824 */ /* 0x000fe400078e0212 */
[----:B------:R-:W0:Y:S01]  /*9820*/  LDS.64 R18, [UR4+0x70] ;  /* 0x00007004ff127984 */ /* 0x000e220008000a00 */
[----:B------:R-:W-:-:S02]  /*9830*/  VIADD R17, R46, 0x1 ;  /* 0x000000012e117836 */ /* 0x000fc40000000000 */
[----:B------:R-:W-:Y:S01]  /*9840*/  SEL R22, R5, RZ, !P2 ;  /* 0x000000ff05167207 */ /* 0x000fe20005000000 */
[----:B------:R-:W-:-:S04]  /*9850*/  @!P5 IMAD.MOV R17, RZ, RZ, R46 ;  /* 0x000000ffff11d224 */ /* 0x000fc800078e022e */
[----:B------:R-:W-:-:S05]  /*9860*/  IMAD.IADD R7, R7, 0x1, R22 ;  /* 0x0000000107077824 */ /* 0x000fca00078e0216 */
[----:B------:R-:W-:Y:S02]  /*9870*/  SEL R16, R7, RZ, !P5 ;  /* 0x000000ff07107207 */ /* 0x000fe40006800000 */
[----:B------:R-:W-:-:S03]  /*9880*/  ISETP.NE.AND P5, PT, R14, R32, PT ;  /* 0x000000200e00720c */ /* 0x000fc60003fa5270 */
[----:B------:R-:W-:Y:S01]  /*9890*/  IMAD.IADD R9, R9, 0x1, R16 ;  /* 0x0000000109097824 */ /* 0x000fe200078e0210 */
[----:B------:R-:W-:Y:S01]  /*98a0*/  ISETP.EQ.OR P5, PT, R21, UR7, P5 ;  /* 0x0000000715007c0c */ /* 0x000fe2000afa2670 */
[----:B------:R-:W1:Y:S03]  /*98b0*/  LDS R16, [UR4+0x6c] ;  /* 0x00006c04ff107984 */ /* 0x000e660008000800 */
[----:B------:R-:W-:-:S05]  /*98c0*/  SEL R20, R9, RZ, !P4 ;  /* 0x000000ff09147207 */ /* 0x000fca0006000000 */
[----:B------:R-:W-:Y:S02]  /*98d0*/  IMAD.IADD R11, R11, 0x1, R20 ;  /* 0x000000010b0b7824 */ /* 0x000fe400078e0214 */
[----:B------:R-:W-:Y:S02]  /*98e0*/  VIADD R20, R17, 0x1 ;  /* 0x0000000111147836 */ /* 0x000fe40000000000 */
[----:B------:R-:W-:Y:S01]  /*98f0*/  @!P4 IMAD.MOV R20, RZ, RZ, R17 ;  /* 0x000000ffff14c224 */ /* 0x000fe200078e0211 */
[----:B------:R-:W-:-:S03]  /*9900*/  SEL R22, R11, RZ, !P0 ;  /* 0x000000ff0b167207 */ /* 0x000fc60004000000 */
[----:B------:R-:W-:Y:S02]  /*9910*/  VIADD R21, R20, 0x1 ;  /* 0x0000000114157836 */ /* 0x000fe40000000000 */
[----:B------:R-:W-:Y:S01]  /*9920*/  IMAD.IADD R13, R13, 0x1, R22 ;  /* 0x000000010d0d7824 */ /* 0x000fe200078e0216 */
[----:B0-----:R-:W-:Y:S01]  /*9930*/  ISETP.GE.AND P6, PT, R19, 0x101, PT ;  /* 0x000001011300780c */ /* 0x001fe20003fc6270 */
[----:B------:R-:W-:-:S03]  /*9940*/  @!P0 IMAD.MOV R21, RZ, RZ, R20 ;  /* 0x000000ffff158224 */ /* 0x000fc600078e0214 */
[----:B------:R-:W-:-:S05]  /*9950*/  SEL R22, R13, RZ, !P3 ;  /* 0x000000ff0d167207 */ /* 0x000fca0005800000 */
[----:B------:R-:W-:Y:S02]  /*9960*/  IMAD.IADD R15, R15, 0x1, R22 ;  /* 0x000000010f0f7824 */ /* 0x000fe400078e0216 */
[----:B------:R-:W-:Y:S02]  /*9970*/  VIADD R22, R21, 0x1 ;  /* 0x0000000115167836 */ /* 0x000fe40000000000 */
[----:B------:R-:W-:Y:S01]  /*9980*/  @!P3 IMAD.MOV R22, RZ, RZ, R21 ;  /* 0x000000ffff16b224 */ /* 0x000fe200078e0215 */
[----:B------:R-:W-:-:S05]  /*9990*/  SEL R28, R15, RZ, !P5 ;  /* 0x000000ff0f1c7207 */ /* 0x000fca0006800000 */
[----:B------:R-:W-:Y:S01]  /*99a0*/  IMAD.IADD R33, R33, 0x1, R28 ;  /* 0x0000000121217824 */ /* 0x000fe200078e021c */
[----:B------:R-:W-:Y:S06]  /*99b0*/  @!P6 BRA `(.L_x_718) ;  /* 0x0000000c004ce947 */ /* 0x000fec0003800000 */
[----:B------:R-:W0:Y:S01]  /*99c0*/  LDS R24, [UR4+0x64] ;  /* 0x00006404ff187984 */ /* 0x000e220008000800 */
[----:B------:R-:W-:Y:S01]  /*99d0*/  ISETP.NE.AND P6, PT, R34, R2, PT ;  /* 0x000000022200720c */ /* 0x000fe20003fc5270 */
[----:B------:R-:W-:Y:S01]  /*99e0*/  IMAD.MOV.U32 R27, RZ, RZ, 0x9 ;  /* 0x00000009ff1b7424 */ /* 0x000fe200078e00ff */
[----:B------:R-:W-:Y:S02]  /*99f0*/  BAR.SYNC.DEFER_BLOCKING 0x0 ;  /* 0x0000000000007b1d */ /* 0x000fe40000010000 */
[----:B------:R-:W-:Y:S01]  /*9a00*/  ISETP.NE.AND P6, PT, R26, UR7, !P6 ;  /* 0x000000071a007c0c */ /* 0x000fe2000f7c5270 */
[CC--:B------:R-:W-:Y:S02]  /*9a10*/  IMAD R26, R0.reuse, R27.reuse, 0x3 ;  /* 0x00000003001a7424 */ /* 0x0c0fe400078e021b */
[----:B------:R-:W-:-:S10]  /*9a20*/  IMAD R27, R0, R27, 0x8 ;  /* 0x00000008001b7424 */ /* 0x000fd400078e021b */
[--C-:B0-----:R-:W-:Y:S02]  /*9a30*/  @!P6 IMAD.IADD R25, R25, 0x1, -R24.reuse ;  /* 0x000000011919e824 */ /* 0x101fe400078e0a18 */
[--C-:B------:R-:W-:Y:S02]  /*9a40*/  @P1 IMAD.IADD R45, R45, 0x1, -R24.reuse ;  /* 0x000000012d2d1824 */ /* 0x100fe400078e0a18 */
[--C-:B------:R-:W-:Y:S01]  /*9a50*/  @P2 IMAD.IADD R29, R29, 0x1, -R24.reuse ;  /* 0x000000011d1d2824 */ /* 0x100fe200078e0a18 */
[----:B------:R-:W-:Y:S01]  /*9a60*/  @!P6 LEA R25, R25, UR4, 0x3 ;  /* 0x000000041919ec11 */ /* 0x000fe2000f8e18ff */
[--C-:B------:R-:W-:Y:S01]  /*9a70*/  @P4 IMAD.IADD R17, R17, 0x1, -R24.reuse ;  /* 0x0000000111114824 */ /* 0x100fe200078e0a18 */
[----:B------:R-:W-:Y:S01]  /*9a80*/  @P1 LEA R45, R45, UR4, 0x3 ;  /* 0x000000042d2d1c11 */ /* 0x000fe2000f8e18ff */
[--C-:B------:R-:W-:Y:S01]  /*9a90*/  @P0 IMAD.IADD R20, R20, 0x1, -R24.reuse ;  /* 0x0000000114140824 */ /* 0x100fe200078e0a18 */
[----:B------:R-:W-:Y:S01]  /*9aa0*/  @P2 LEA R29, R29, UR4, 0x3 ;  /* 0x000000041d1d2c11 */ /* 0x000fe2000f8e18ff */
[----:B------:R2:W-:Y:S01]  /*9ab0*/  @!P6 STS.64 [R25], R34 ;  /* 0x000000221900e388 */ /* 0x0005e20000000a00 */
[----:B------:R-:W-:Y:S01]  /*9ac0*/  ISETP.NE.AND P6, PT, R6, R8, PT ;  /* 0x000000080600720c */ /* 0x000fe20003fc5270 */
[--C-:B------:R-:W-:Y:S01]  /*9ad0*/  @P3 IMAD.IADD R21, R21, 0x1, -R24.reuse ;  /* 0x0000000115153824 */ /* 0x100fe200078e0a18 */
[----:B------:R-:W-:Y:S01]  /*9ae0*/  @P4 LEA R17, R17, UR4, 0x3 ;  /* 0x0000000411114c11 */ /* 0x000fe2000f8e18ff */
[----:B------:R2:W-:Y:S01]  /*9af0*/  @P1 STS.64 [R45], R2 ;  /* 0x000000022d001388 */ /* 0x0005e20000000a00 */
[----:B------:R-:W-:Y:S01]  /*9b00*/  ISETP.NE.AND P6, PT, R26, UR7, !P6 ;  /* 0x000000071a007c0c */ /* 0x000fe2000f7c5270 */
[----:B------:R-:W-:Y:S01]  /*9b10*/  @P5 IMAD.IADD R22, R22, 0x1, -R24 ;  /* 0x0000000116165824 */ /* 0x000fe200078e0a18 */
[----:B------:R-:W-:Y:S01]  /*9b20*/  ISETP.NE.AND P1, PT, R32, R37, PT ;  /* 0x000000252000720c */ /* 0x000fe20003f25270 */
[----:B------:R2:W-:Y:S01]  /*9b30*/  @P2 STS.64 [R29], R4 ;  /* 0x000000041d002388 */ /* 0x0005e20000000a00 */
[----:B------:R-:W-:-:S02]  /*9b40*/  @P0 LEA R20, R20, UR4, 0x3 ;  /* 0x0000000414140c11 */ /* 0x000fc4000f8e18ff */
[----:B------:R-:W-:Y:S02]  /*9b50*/  ISETP.NE.AND P1, PT, R27, UR7, !P1 ;  /* 0x000000071b007c0c */ /* 0x000fe4000cf25270 */
[----:B------:R-:W-:Y:S02]  /*9b60*/  @P3 LEA R21, R21, UR4, 0x3 ;  /* 0x0000000415153c11 */ /* 0x000fe4000f8e18ff */
[----:B------:R-:W-:-:S03]  /*9b70*/  @P5 LEA R22, R22, UR4, 0x3 ;  /* 0x0000000416165c11 */ /* 0x000fc6000f8e18ff */
[----:B------:R-:W-:-:S05]  /*9b80*/  @!P6 IMAD.IADD R46, R46, 0x1, -R24 ;  /* 0x000000012e2ee824 */ /* 0x000fca00078e0a18 */
[----:B------:R-:W-:Y:S01]  /*9b90*/  @!P6 LEA R46, R46, UR4, 0x3 ;  /* 0x000000042e2eec11 */ /* 0x000fe2000f8e18ff */
[----:B------:R-:W-:-:S04]  /*9ba0*/  @!P1 IMAD.IADD R23, R23, 0x1, -R24 ;  /* 0x0000000117179824 */ /* 0x000fc800078e0a18 */
[----:B------:R2:W-:Y:S01]  /*9bb0*/  @!P6 STS.64 [R46], R6 ;  /* 0x000000062e00e388 */ /* 0x0005e20000000a00 */
[----:B------:R-:W-:-:S03]  /*9bc0*/  @!P1 LEA R23, R23, UR4, 0x3 ;  /* 0x0000000417179c11 */ /* 0x000fc6000f8e18ff */
[----:B------:R2:W-:Y:S04]  /*9bd0*/  @P4 STS.64 [R17], R8 ;  /* 0x0000000811004388 */ /* 0x0005e80000000a00 */
[----:B------:R2:W-:Y:S01]  /*9be0*/  @P0 STS.64 [R20], R10 ;  /* 0x0000000a14000388 */ /* 0x0005e20000000a00 */
[----:B------:R-:W-:-:S03]  /*9bf0*/  ISETP.GE.AND P0, PT, R0, R19, PT ;  /* 0x000000130000720c */ /* 0x000fc60003f06270 */
[----:B------:R2:W-:Y:S04]  /*9c00*/  @P3 STS.64 [R21], R12 ;  /* 0x0000000c15003388 */ /* 0x0005e80000000a00 */
[----:B------:R2:W-:Y:S04]  /*9c10*/  @P5 STS.64 [R22], R14 ;  /* 0x0000000e16005388 */ /* 0x0005e80000000a00 */
[----:B------:R2:W-:Y:S01]  /*9c20*/  @!P1 STS.64 [R23], R32 ;  /* 0x0000002017009388 */ /* 0x0005e20000000a00 */
[----:B------:R-:W-:Y:S06]  /*9c30*/  BAR.SYNC.DEFER_BLOCKING 0x0 ;  /* 0x0000000000007b1d */ /* 0x000fec0000010000 */
[----:B------:R-:W-:Y:S05]  /*9c40*/  @P0 BRA `(.L_x_719) ;  /* 0x0000000c00a40947 */ /* 0x000fea0003800000 */
[----:B--2---:R-:W-:Y:S01]  /*9c50*/  LOP3.LUT R2, RZ, R0, RZ, 0x33, !PT ;  /* 0x00000000ff027212 */ /* 0x004fe200078e33ff */
[----:B------:R-:W-:Y:S01]  /*9c60*/  BSSY.RECONVERGENT B1, `(.L_x_720) ;  /* 0x000001b000017945 */ /* 0x000fe20003800200 */
[----:B------:R-:W-:-:S03]  /*9c70*/  IMAD.MOV.U32 R36, RZ, RZ, R0 ;  /* 0x000000ffff247224 */ /* 0x000fc600078e0000 */
        /* <DEDUP_REMOVED lines=11> */
[----:B------:R-:W2:Y:S03]  /*9d30*/  LDC.64 R8, c[0x0][0x398] ;  /* 0x0000e600ff087b82 */ /* 0x000ea60000000a00 */
[----:B------:R-:W-:Y:S01]  /*9d40*/  LOP3.LUT R3, R3, 0x300, RZ, 0xc0, !PT ;  /* 0x0000030003037812 */ /* 0x000fe200078ec0ff */
[----:B------:R-:W-:-:S04]  /*9d50*/  IMAD.MOV R12, RZ, RZ, -R2 ;  /* 0x000000ffff0c7224 */ /* 0x000fc800078e0a02 */
[----:B------:R-:W-:-:S07]  /*9d60*/  IMAD.IADD R36, R3, 0x1, R0 ;  /* 0x0000000103247824 */ /* 0x000fce00078e0200 */
.L_x_722:
[----:B---3--:R3:W4:Y:S01]  /*9d70*/  LDS.64 R14, [R10] ;  /* 0x000000000a0e7984 */ /* 0x0087220000000a00 */
[----:B--2---:R-:W-:-:S04]  /*9d80*/  IMAD.WIDE R4, R11, 0x4, R8 ;  /* 0x000000040b047825 */ /* 0x004fc800078e0208 */
[----:B0-----:R-:W-:-:S04]  /*9d90*/  IMAD.WIDE R2, R11, 0x4, R6 ;  /* 0x000000040b027825 */ /* 0x001fc800078e0206 */
[----:B------:R-:W-:Y:S02]  /*9da0*/  VIADD R12, R12, 0x1 ;  /* 0x000000010c0c7836 */ /* 0x000fe40000000000 */
[----:B------:R-:W-:Y:S02]  /*9db0*/  VIADD R11, R11, 0x100 ;  /* 0x000001000b0b7836 */ /* 0x000fe40000000000 */
[----:B---3--:R-:W-:Y:S01]  /*9dc0*/  VIADD R10, R10, 0x800 ;  /* 0x000008000a0a7836 */ /* 0x008fe20000000000 */
[----:B------:R-:W-:Y:S01]  /*9dd0*/  ISETP.NE.AND P0, PT, R12, RZ, PT ;  /* 0x000000ff0c00720c */ /* 0x000fe20003f05270 */
[----:B----4-:R3:W-:Y:S04]  /*9de0*/  STG.E desc[UR10][R4.64], R14 ;  /* 0x0000000e04007986 */ /* 0x0107e8000c10190a */
[----:B------:R3:W-:Y:S08]  /*9df0*/  STG.E desc[UR10][R2.64], R15 ;  /* 0x0000000f02007986 */ /* 0x0007f0000c10190a */
[----:B------:R-:W-:Y:S05]  /*9e00*/  @P0 BRA `(.L_x_722) ;  /* 0xfffffffc00d80947 */ /* 0x000fea000383ffff */
.L_x_721:
[----:B------:R-:W-:Y:S05]  /*9e10*/  BSYNC.RECONVERGENT B1 ;  /* 0x0000000000017941 */ /* 0x000fea0003800200 */
.L_x_720:
[----:B------:R-:W-:Y:S05]  /*9e20*/  @!P1 BRA `(.L_x_719) ;  /* 0x0000000c002c9947 */ /* 0x000fea0003800000 */
[----:B------:R-:W0:Y:S01]  /*9e30*/  LDCU.64 UR8, c[0x0][0x398] ;  /* 0x00007300ff0877ac */ /* 0x000e220008000a00 */
[----:B---3--:R-:W-:Y:S01]  /*9e40*/  IMAD.IADD R2, R19, 0x1, -R36 ;  /* 0x0000000113027824 */ /* 0x008fe200078e0a24 */
[----:B------:R-:W-:Y:S01]  /*9e50*/  LEA R3, R36, UR4, 0x3 ;  /* 0x0000000424037c11 */ /* 0x000fe2000f8e18ff */
[----:B------:R-:W-:Y:S01]  /*9e60*/  BSSY.RECONVERGENT B1, `(.L_x_723) ;  /* 0x0000051000017945 */ /* 0x000fe20003800200 */
[----:B------:R-:W2:Y:S01]  /*9e70*/  LDCU.64 UR12, c[0x0][0x3a0] ;  /* 0x00007400ff0c77ac */ /* 0x000ea20008000a00 */
[----:B------:R-:W-:Y:S02]  /*9e80*/  PLOP3.LUT P0, PT, PT, PT, PT, 0x80, 0x8 ;  /* 0x000000000008781c */ /* 0x000fe40003f0f070 */
[----:B------:R-:W-:Y:S01]  /*9e90*/  ISETP.GT.AND P1, PT, R2, 0xc00, PT ;  /* 0x00000c000200780c */ /* 0x000fe20003f24270 */
[----:B------:R-:W-:Y:S02]  /*9ea0*/  IMAD.IADD R2, R36, 0x1, R24 ;  /* 0x0000000124027824 */ /* 0x000fe400078e0218 */
[----:B------:R-:W-:Y:S01]  /*9eb0*/  VIADD R3, R3, 0x1000 ;  /* 0x0000100003037836 */ /* 0x000fe20000000000 */
[----:B0-----:R-:W-:-:S02]  /*9ec0*/  UIADD3 UR8, UP0, UPT, UR8, 0x800, URZ ;  /* 0x0000080008087890 */ /* 0x001fc4000ff1e0ff */
[----:B--2---:R-:W-:Y:S02]  /*9ed0*/  UIADD3 UR12, UP1, UPT, UR12, 0x800, URZ ;  /* 0x000008000c0c7890 */ /* 0x004fe4000ff3e0ff */
        /* <DEDUP_REMOVED lines=9> */
.L_x_725:
[----:B--2---:R-:W0:Y:S01]  /*9f70*/  LDS.64 R46, [R3+-0x1000] ;  /* 0xfff00000032e7984 */ /* 0x004e220000000a00 */
[----:B------:R-:W-:-:S03]  /*9f80*/  IMAD.WIDE R48, R2, 0x4, R6 ;  /* 0x0000000402307825 */ /* 0x000fc600078e0206 */
[----:B------:R-:W2:Y:S01]  /*9f90*/  LDS.64 R44, [R3+-0x800] ;  /* 0xfff80000032c7984 */ /* 0x000ea20000000a00 */
[----:B------:R-:W-:-:S03]  /*9fa0*/  IMAD.WIDE R24, R2, 0x4, R4 ;  /* 0x0000000402187825 */ /* 0x000fc600078e0204 */
[----:B------:R-:W3:Y:S01]  /*9fb0*/  LDS.64 R42, [R3] ;  /* 0x00000000032a7984 */ /* 0x000ee20000000a00 */
[----:B------:R-:W-:Y:S02]  /*9fc0*/  VIADD R51, R2, 0x400 ;  /* 0x0000040002337836 */ /* 0x000fe40000000000 */
[----:B------:R-:W-:Y:S01]  /*9fd0*/  VIADD R36, R36, 0x1000 ;  /* 0x0000100024247836 */ /* 0x000fe20000000000 */
[----:B------:R-:W4:Y:S04]  /*9fe0*/  LDS.64 R8, [R3+0x800] ;  /* 0x0008000003087984 */ /* 0x000f280000000a00 */
[----:B------:R-:W5:Y:S01]  /*9ff0*/  LDS.64 R10, [R3+0x1000] ;  /* 0x00100000030a7984 */ /* 0x000f620000000a00 */
[----:B------:R-:W-:-:S03]  /*a000*/  ISETP.GE.AND P1, PT, R36, R17, PT ;  /* 0x000000112400720c */ /* 0x000fc60003f26270 */
[----:B------:R-:W1:Y:S04]  /*a010*/  LDS.64 R12, [R3+0x1800] ;  /* 0x00180000030c7984 */ /* 0x000e680000000a00 */
        /* <DEDUP_REMOVED lines=9> */
[----:B------:R2:W1:Y:S04]  /*a0b0*/  LDS.64 R40, [R3+0x6800] ;  /* 0x0068000003287984 */ /* 0x0004680000000a00 */
[----:B0-----:R-:W-:Y:S04]  /*a0c0*/  STG.E desc[UR10][R48.64+-0x800], R46 ;  /* 0xfff8002e30007986 */ /* 0x001fe8000c10190a */
[----:B------:R0:W-:Y:S01]  /*a0d0*/  STG.E desc[UR10][R24.64+-0x800], R47 ;  /* 0xfff8002f18007986 */ /* 0x0001e2000c10190a */
[----:B--2---:R-:W-:-:S03]  /*a0e0*/  VIADD R3, R3, 0x8000 ;  /* 0x0000800003037836 */ /* 0x004fc60000000000 */
[----:B------:R-:W-:Y:S04]  /*a0f0*/  STG.E desc[UR10][R48.64+-0x400], R44 ;  /* 0xfffc002c30007986 */ /* 0x000fe8000c10190a */
[----:B------:R2:W-:Y:S01]  /*a100*/  STG.E desc[UR10][R24.64+-0x400], R45 ;  /* 0xfffc002d18007986 */ /* 0x0005e2000c10190a */
[----:B0-----:R-:W-:-:S03]  /*a110*/  IMAD.WIDE R46, R51, 0x4, R6 ;  /* 0x00000004332e7825 */ /* 0x001fc600078e0206 */
[----:B---3--:R-:W-:Y:S04]  /*a120*/  STG.E desc[UR10][R48.64], R42 ;  /* 0x0000002a30007986 */ /* 0x008fe8000c10190a */
[----:B------:R0:W-:Y:S01]  /*a130*/  STG.E desc[UR10][R24.64], R43 ;  /* 0x0000002b18007986 */ /* 0x0001e2000c10190a */
[----:B--2---:R-:W-:-:S03]  /*a140*/  IMAD.WIDE R44, R51, 0x4, R4 ;  /* 0x00000004332c7825 */ /* 0x004fc600078e0204 */
[----:B----4-:R-:W-:Y:S01]  /*a150*/  STG.E desc[UR10][R48.64+0x400], R8 ;  /* 0x0004000830007986 */ /* 0x010fe2000c10190a */
[----:B------:R-:W-:-:S03]  /*a160*/  VIADD R51, R2, 0x800 ;  /* 0x0000080002337836 */ /* 0x000fc60000000000 */
[----:B------:R2:W-:Y:S04]  /*a170*/  STG.E desc[UR10][R24.64+0x400], R9 ;  /* 0x0004000918007986 */ /* 0x0005e8000c10190a */
[----:B-----5:R-:W-:Y:S01]  /*a180*/  STG.E desc[UR10][R46.64+-0x800], R10 ;  /* 0xfff8000a2e007986 */ /* 0x020fe2000c10190a */
[----:B0-----:R-:W-:-:S03]  /*a190*/  IMAD.WIDE R42, R51, 0x4, R6 ;  /* 0x00000004332a7825 */ /* 0x001fc600078e0206 */
[----:B------:R0:W-:Y:S04]  /*a1a0*/  STG.E desc[UR10][R44.64+-0x800], R11 ;  /* 0xfff8000b2c007986 */ /* 0x0001e8000c10190a */
[----:B-1----:R-:W-:Y:S01]  /*a1b0*/  STG.E desc[UR10][R46.64+-0x400], R12 ;  /* 0xfffc000c2e007986 */ /* 0x002fe2000c10190a */
[----:B--2---:R-:W-:-:S03]  /*a1c0*/  IMAD.WIDE R8, R51, 0x4, R4 ;  /* 0x0000000433087825 */ /* 0x004fc600078e0204 */
[----:B------:R1:W-:Y:S01]  /*a1d0*/  STG.E desc[UR10][R44.64+-0x400], R13 ;  /* 0xfffc000d2c007986 */ /* 0x0003e2000c10190a */
[C---:B------:R-:W-:Y:S02]  /*a1e0*/  VIADD R25, R2.reuse, 0xc00 ;  /* 0x00000c0002197836 */ /* 0x040fe40000000000 */
[----:B------:R-:W-:Y:S01]  /*a1f0*/  VIADD R2, R2, 0x1000 ;  /* 0x0000100002027836 */ /* 0x000fe20000000000 */
[----:B------:R2:W-:Y:S01]  /*a200*/  STG.E desc[UR10][R46.64], R14 ;  /* 0x0000000e2e007986 */ /* 0x0005e2000c10190a */
[----:B0-----:R-:W-:-:S03]  /*a210*/  IMAD.WIDE R10, R25, 0x4, R6 ;  /* 0x00000004190a7825 */ /* 0x001fc600078e0206 */
[----:B------:R2:W-:Y:S04]  /*a220*/  STG.E desc[UR10][R44.64], R15 ;  /* 0x0000000f2c007986 */ /* 0x0005e8000c10190a */
[----:B------:R2:W-:Y:S01]  /*a230*/  STG.E desc[UR10][R46.64+0x400], R20 ;  /* 0x000400142e007986 */ /* 0x0005e2000c10190a */
[----:B-1----:R-:W-:-:S03]  /*a240*/  IMAD.WIDE R12, R25, 0x4, R4 ;  /* 0x00000004190c7825 */ /* 0x002fc600078e0204 */
        /* <DEDUP_REMOVED lines=18> */
.L_x_724:
[----:B------:R-:W-:Y:S05]  /*a370*/  BSYNC.RECONVERGENT B1 ;  /* 0x0000000000017941 */ /* 0x000fea0003800200 */
.L_x_723:
[----:B--2---:R-:W-:Y:S01]  /*a380*/  IMAD.IADD R8, R19, 0x1, -R36 ;  /* 0x0000000113087824 */ /* 0x004fe200078e0a24 */
[----:B------:R-:W-:Y:S04]  /*a390*/  BSSY.RECONVERGENT B1, `(.L_x_726) ;  /* 0x0000024000017945 */ /* 0x000fe80003800200 */
[----:B------:R-:W-:-:S13]  /*a3a0*/  ISETP.GT.AND P1, PT, R8, 0x400, PT ;  /* 0x000004000800780c */ /* 0x000fda0003f24270 */
[----:B------:R-:W-:Y:S05]  /*a3b0*/  @!P1 BRA `(.L_x_727) ;  /* 0x0000000000849947 */ /* 0x000fea0003800000 */
[----:B------:R-:W0:Y:S01]  /*a3c0*/  LDS.64 R20, [R3+-0x1000] ;  /* 0xfff0000003147984 */ /* 0x000e220000000a00 */
[C---:B------:R-:W-:Y:S01]  /*a3d0*/  IMAD.WIDE R8, R2.reuse, 0x4, R6 ;  /* 0x0000000402087825 */ /* 0x040fe200078e0206 */
[----:B------:R-:W-:Y:S02]  /*a3e0*/  PLOP3.LUT P0, PT, PT, PT, PT, 0x8, 0x80 ;  /* 0x000000000080781c */ /* 0x000fe40003f0e170 */
[----:B------:R-:W2:Y:S01]  /*a3f0*/  LDS.64 R22, [R3+-0x800] ;  /* 0xfff8000003167984 */ /* 0x000ea20000000a00 */
[----:B------:R-:W-:-:S03]  /*a400*/  IMAD.WIDE R10, R2, 0x4, R4 ;  /* 0x00000004020a7825 */ /* 0x000fc600078e0204 */
[----:B------:R-:W3:Y:S01]  /*a410*/  LDS.64 R24, [R3] ;  /* 0x0000000003187984 */ /* 0x000ee20000000a00 */
[----:B------:R-:W-:Y:S02]  /*a420*/  VIADD R15, R2, 0x400 ;  /* 0x00000400020f7836 */ /* 0x000fe40000000000 */
[----:B------:R-:W-:Y:S01]  /*a430*/  VIADD R36, R36, 0x800 ;  /* 0x0000080024247836 */ /* 0x000fe20000000000 */
[----:B------:R-:W4:Y:S01]  /*a440*/  LDS.64 R26, [R3+0x800] ;  /* 0x00080000031a7984 */ /* 0x000f220000000a00 */
[----:B------:R-:W-:-:S03]  /*a450*/  IMAD.WIDE R12, R15, 0x4, R6 ;  /* 0x000000040f0c7825 */ /* 0x000fc600078e0206 */
[----:B------:R-:W5:Y:S01]  /*a460*/  LDS.64 R28, [R3+0x1000] ;  /* 0x00100000031c7984 */ /* 0x000f620000000a00 */
[----:B------:R-:W-:-:S03]  /*a470*/  IMAD.WIDE R14, R15, 0x4, R4 ;  /* 0x000000040f0e7825 */ /* 0x000fc600078e0204 */
[----:B------:R-:W1:Y:S01]  /*a480*/  LDS.64 R30, [R3+0x1800] ;  /* 0x00180000031e7984 */ /* 0x000e620000000a00 */
[----:B------:R-:W-:-:S03]  /*a490*/  VIADD R2, R2, 0x800 ;  /* 0x0000080002027836 */ /* 0x000fc60000000000 */
[----:B------:R-:W1:Y:S04]  /*a4a0*/  LDS.64 R32, [R3+0x2000] ;  /* 0x0020000003207984 */ /* 0x000e680000000a00 */
[----:B------:R0:W1:Y:S02]  /*a4b0*/  LDS.64 R34, [R3+0x2800] ;  /* 0x0028000003227984 */ /* 0x0000640000000a00 */
[----:B0-----:R-:W-:Y:S02]  /*a4c0*/  VIADD R3, R3, 0x4000 ;  /* 0x0000400003037836 */ /* 0x001fe40000000000 */
[----:B------:R0:W-:Y:S04]  /*a4d0*/  STG.E desc[UR10][R8.64+-0x800], R20 ;  /* 0xfff8001408007986 */ /* 0x0001e8000c10190a */
        /* <DEDUP_REMOVED lines=9> */
[----:B-1----:R0:W-:Y:S04]  /*a570*/  STG.E desc[UR10][R12.64+-0x400], R30 ;  /* 0xfffc001e0c007986 */ /* 0x0021e8000c10190a */
[----:B------:R0:W-:Y:S04]  /*a580*/  STG.E desc[UR10][R14.64+-0x400], R31 ;  /* 0xfffc001f0e007986 */ /* 0x0001e8000c10190a */
[----:B------:R0:W-:Y:S04]  /*a590*/  STG.E desc[UR10][R12.64], R32 ;  /* 0x000000200c007986 */ /* 0x0001e8000c10190a */
[----:B------:R0:W-:Y:S04]  /*a5a0*/  STG.E desc[UR10][R14.64], R33 ;  /* 0x000000210e007986 */ /* 0x0001e8000c10190a */
[----:B------:R0:W-:Y:S04]  /*a5b0*/  STG.E desc[UR10][R12.64+0x400], R34 ;  /* 0x000400220c007986 */ /* 0x0001e8000c10190a */
[----:B------:R0:W-:Y:S02]  /*a5c0*/  STG.E desc[UR10][R14.64+0x400], R35 ;  /* 0x000400230e007986 */ /* 0x0001e4000c10190a */
.L_x_727:
[----:B------:R-:W-:Y:S05]  /*a5d0*/  BSYNC.RECONVERGENT B1 ;  /* 0x0000000000017941 */ /* 0x000fea0003800200 */
.L_x_726:
[----:B------:R-:W-:-:S13]  /*a5e0*/  ISETP.LT.OR P0, PT, R36, R19, P0 ;  /* 0x000000132400720c */ /* 0x000fda0000701670 */
[----:B------:R-:W-:Y:S05]  /*a5f0*/  @!P0 BRA `(.L_x_719) ;  /* 0x0000000400388947 */ /* 0x000fea0003800000 */
[----:B0-----:R-:W0:Y:S01]  /*a600*/  LDS.64 R8, [R3+-0x1000] ;  /* 0xfff0000003087984 */ /* 0x001e220000000a00 */
[----:B------:R-:W-:-:S03]  /*a610*/  IMAD.WIDE R6, R2, 0x4, R6 ;  /* 0x0000000402067825 */ /* 0x000fc600078e0206 */
[----:B------:R-:W2:Y:S01]  /*a620*/  LDS.64 R10, [R3+-0x800] ;  /* 0xfff80000030a7984 */ /* 0x000ea20000000a00 */
[----:B------:R-:W-:-:S03]  /*a630*/  IMAD.WIDE R4, R2, 0x4, R4 ;  /* 0x0000000402047825 */ /* 0x000fc600078e0204 */
[----:B------:R-:W3:Y:S04]  /*a640*/  LDS.64 R12, [R3] ;  /* 0x00000000030c7984 */ /* 0x000ee80000000a00 */
[----:B------:R-:W4:Y:S04]  /*a650*/  LDS.64 R14, [R3+0x800] ;  /* 0x00080000030e7984 */ /* 0x000f280000000a00 */
        /* <DEDUP_REMOVED lines=8> */
[----:B------:R-:W-:Y:S05]  /*a6e0*/  BRA `(.L_x_719) ;  /* 0x0000000000fc7947 */ /* 0x000fea0003800000 */
.L_x_718:
[----:B------:R-:W-:Y:S01]  /*a6f0*/  ISETP.NE.AND P6, PT, R34, R2, PT ;  /* 0x000000022200720c */ /* 0x000fe20003fc5270 */
[----:B------:R-:W0:Y:S01]  /*a700*/  @P1 LDC.64 R30, c[0x0][0x398] ;  /* 0x0000e600ff1e1b82 */ /* 0x000e220000000a00 */
[----:B------:R-:W-:Y:S02]  /*a710*/  IMAD.MOV.U32 R19, RZ, RZ, 0x9 ;  /* 0x00000009ff137424 */ /* 0x000fe400078e00ff */
[----:B------:R-:W-:Y:S02]  /*a720*/  ISETP.NE.AND P6, PT, R26, UR7, !P6 ;  /* 0x000000071a007c0c */ /* 0x000fe4000f7c5270 */
[CC--:B------:R-:W-:Y:S02]  /*a730*/  IMAD R24, R0.reuse, R19.reuse, 0x3 ;  /* 0x0000000300187424 */ /* 0x0c0fe400078e0213 */
[----:B------:R-:W-:Y:S01]  /*a740*/  IMAD R19, R0, R19, 0x8 ;  /* 0x0000000800137424 */ /* 0x000fe200078e0213 */
[----:B------:R-:W2:Y:S08]  /*a750*/  @P1 LDC.64 R38, c[0x0][0x3a0] ;  /* 0x0000e800ff261b82 */ /* 0x000eb00000000a00 */
[----:B------:R-:W3:Y:S08]  /*a760*/  @!P6 LDC.64 R50, c[0x0][0x398] ;  /* 0x0000e600ff32eb82 */ /* 0x000ef00000000a00 */
[----:B------:R-:W4:Y:S01]  /*a770*/  @!P6 LDC.64 R48, c[0x0][0x3a0] ;  /* 0x0000e800ff30eb82 */ /* 0x000f220000000a00 */
[----:B0-----:R-:W-:-:S07]  /*a780*/  @P1 IMAD.WIDE R42, R45, 0x4, R30 ;  /* 0x000000042d2a1825 */ /* 0x001fce00078e021e */
[----:B------:R-:W0:Y:S01]  /*a790*/  @P2 LDC.64 R26, c[0x0][0x3a0] ;  /* 0x0000e800ff1a2b82 */ /* 0x000e220000000a00 */
[----:B--2---:R-:W-:-:S04]  /*a7a0*/  @P1 IMAD.WIDE R44, R45, 0x4, R38 ;  /* 0x000000042d2c1825 */ /* 0x004fc800078e0226 */
[----:B---3--:R-:W-:-:S03]  /*a7b0*/  @!P6 IMAD.WIDE R50, R25, 0x4, R50 ;  /* 0x000000041932e825 */ /* 0x008fc600078e0232 */
[----:B------:R-:W2:Y:S02]  /*a7c0*/  @P4 LDC.64 R30, c[0x0][0x398] ;  /* 0x0000e600ff1e4b82 */ /* 0x000ea40000000a00 */
[----:B------:R-:W-:Y:S01]  /*a7d0*/  @!P6 STG.E desc[UR10][R50.64], R34 ;  /* 0x000000223200e986 */ /* 0x000fe2000c10190a */
[----:B----4-:R-:W-:-:S05]  /*a7e0*/  @!P6 IMAD.WIDE R48, R25, 0x4, R48 ;  /* 0x000000041930e825 */ /* 0x010fca00078e0230 */
[----:B------:R0:W-:Y:S01]  /*a7f0*/  @!P6 STG.E desc[UR10][R48.64], R35 ;  /* 0x000000233000e986 */ /* 0x0001e2000c10190a */
[----:B------:R-:W-:-:S03]  /*a800*/  ISETP.NE.AND P6, PT, R6, R8, PT ;  /* 0x000000080600720c */ /* 0x000fc60003fc5270 */
[----:B------:R-:W-:Y:S01]  /*a810*/  @P1 STG.E desc[UR10][R42.64], R2 ;  /* 0x000000022a001986 */ /* 0x000fe2000c10190a */
[----:B------:R-:W-:Y:S02]  /*a820*/  ISETP.NE.AND P6, PT, R24, UR7, !P6 ;  /* 0x0000000718007c0c */ /* 0x000fe4000f7c5270 */
[----:B------:R-:W3:Y:S01]  /*a830*/  @P2 LDC.64 R24, c[0x0][0x398] ;  /* 0x0000e600ff182b82 */ /* 0x000ee20000000a00 */
[----:B------:R4:W-:Y:S01]  /*a840*/  @P1 STG.E desc[UR10][R44.64], R3 ;  /* 0x000000032c001986 */ /* 0x0009e2000c10190a */
[----:B------:R-:W-:Y:S01]  /*a850*/  ISETP.NE.AND P1, PT, R32, R37, PT ;  /* 0x000000252000720c */ /* 0x000fe20003f25270 */
[----:B0-----:R-:W-:-:S03]  /*a860*/  @P2 IMAD.WIDE R48, R29, 0x4, R26 ;  /* 0x000000041d302825 */ /* 0x001fc600078e021a */
[----:B------:R-:W-:Y:S02]  /*a870*/  ISETP.NE.AND P1, PT, R19, UR7, !P1 ;  /* 0x0000000713007c0c */ /* 0x000fe4000cf25270 */
[----:B------:R-:W0:Y:S01]  /*a880*/  @P0 LDC.64 R26, c[0x0][0x3a0] ;  /* 0x0000e800ff1a0b82 */ /* 0x000e220000000a00 */
[----:B--2---:R-:W-:-:S07]  /*a890*/  @P4 IMAD.WIDE R30, R17, 0x4, R30 ;  /* 0x00000004111e4825 */ /* 0x004fce00078e021e */
[----:B------:R-:W2:Y:S08]  /*a8a0*/  @!P6 LDC.64 R40, c[0x0][0x398] ;  /* 0x0000e600ff28eb82 */ /* 0x000eb00000000a00 */
[----:B------:R-:W5:Y:S01]  /*a8b0*/  @!P6 LDC.64 R38, c[0x0][0x3a0] ;  /* 0x0000e800ff26eb82 */ /* 0x000f620000000a00 */
[----:B---3--:R-:W-:-:S05]  /*a8c0*/  @P2 IMAD.WIDE R34, R29, 0x4, R24 ;  /* 0x000000041d222825 */ /* 0x008fca00078e0218 */
[----:B------:R3:W-:Y:S02]  /*a8d0*/  @P2 STG.E desc[UR10][R34.64], R4 ;  /* 0x0000000422002986 */ /* 0x0007e4000c10190a */
[----:B------:R-:W1:Y:S01]  /*a8e0*/  @P4 LDC.64 R24, c[0x0][0x3a0] ;  /* 0x0000e800ff184b82 */ /* 0x000e620000000a00 */
[----:B0-----:R-:W-:Y:S01]  /*a8f0*/  @P0 IMAD.WIDE R26, R20, 0x4, R26 ;  /* 0x00000004141a0825 */ /* 0x001fe200078e021a */
[----:B------:R0:W-:Y:S06]  /*a900*/  @P2 STG.E desc[UR10][R48.64], R5 ;  /* 0x0000000530002986 */ /* 0x0001ec000c10190a */
[----:B------:R-:W3:Y:S01]  /*a910*/  @P0 LDC.64 R28, c[0x0][0x398] ;  /* 0x0000e600ff1c0b82 */ /* 0x000ee20000000a00 */
[----:B--2---:R-:W-:-:S05]  /*a920*/  @!P6 IMAD.WIDE R50, R46, 0x4, R40 ;  /* 0x000000042e32e825 */ /* 0x004fca00078e0228 */
[----:B------:R0:W-:Y:S02]  /*a930*/  @!P6 STG.E desc[UR10][R50.64], R6 ;  /* 0x000000063200e986 */ /* 0x0001e4000c10190a */
[----:B----4-:R-:W2:Y:S01]  /*a940*/  @P3 LDC.64 R2, c[0x0][0x398] ;  /* 0x0000e600ff023b82 */ /* 0x010ea20000000a00 */
[----:B-----5:R-:W-:-:S05]  /*a950*/  @!P6 IMAD.WIDE R46, R46, 0x4, R38 ;  /* 0x000000042e2ee825 */ /* 0x020fca00078e0226 */
[----:B------:R0:W-:Y:S02]  /*a960*/  @!P6 STG.E desc[UR10][R46.64], R7 ;  /* 0x000000072e00e986 */ /* 0x0001e4000c10190a */
[----:B------:R-:W4:Y:S01]  /*a970*/  @P3 LDC.64 R44, c[0x0][0x3a0] ;  /* 0x0000e800ff2c3b82 */ /* 0x000f220000000a00 */
[----:B-1----:R-:W-:Y:S01]  /*a980*/  @P4 IMAD.WIDE R24, R17, 0x4, R24 ;  /* 0x0000000411184825 */ /* 0x002fe200078e0218 */
[----:B------:R0:W-:Y:S04]  /*a990*/  @P4 STG.E desc[UR10][R30.64], R8 ;  /* 0x000000081e004986 */ /* 0x0001e8000c10190a */
[----:B------:R0:W-:Y:S02]  /*a9a0*/  @P4 STG.E desc[UR10][R24.64], R9 ;  /* 0x0000000918004986 */ /* 0x0001e4000c10190a */
[----:B------:R-:W1:Y:S01]  /*a9b0*/  @P5 LDC.64 R42, c[0x0][0x398] ;  /* 0x0000e600ff2a5b82 */ /* 0x000e620000000a00 */
[----:B---3--:R-:W-:-:S05]  /*a9c0*/  @P0 IMAD.WIDE R28, R20, 0x4, R28 ;  /* 0x00000004141c0825 */ /* 0x008fca00078e021c */
[----:B------:R0:W-:Y:S02]  /*a9d0*/  @P0 STG.E desc[UR10][R28.64], R10 ;  /* 0x0000000a1c000986 */ /* 0x0001e4000c10190a */
[----:B------:R-:W3:Y:S01]  /*a9e0*/  @P5 LDC.64 R34, c[0x0][0x3a0] ;  /* 0x0000e800ff225b82 */ /* 0x000ee20000000a00 */
[C---:B--2---:R-:W-:Y:S01]  /*a9f0*/  @P3 IMAD.WIDE R2, R21.reuse, 0x4, R2 ;  /* 0x0000000415023825 */ /* 0x044fe200078e0202 */
[----:B------:R0:W-:Y:S04]  /*aa00*/  @P0 STG.E desc[UR10][R26.64], R11 ;  /* 0x0000000b1a000986 */ /* 0x0001e8000c10190a */
[----:B------:R0:W-:Y:S02]  /*aa10*/  @P3 STG.E desc[UR10][R2.64], R12 ;  /* 0x0000000c02003986 */ /* 0x0001e4000c10190a */
[----:B------:R-:W2:Y:S01]  /*aa20*/  @!P1 LDC.64 R38, c[0x0][0x398] ;  /* 0x0000e600ff269b82 */ /* 0x000ea20000000a00 */
[----:B----4-:R-:W-:-:S05]  /*aa30*/  @P3 IMAD.WIDE R44, R21, 0x4, R44 ;  /* 0x00000004152c3825 */ /* 0x010fca00078e022c */
[----:B------:R0:W-:Y:S02]  /*aa40*/  @P3 STG.E desc[UR10][R44.64], R13 ;  /* 0x0000000d2c003986 */ /* 0x0001e4000c10190a */
[----:B------:R-:W4:Y:S01]  /*aa50*/  @!P1 LDC.64 R40, c[0x0][0x3a0] ;  /* 0x0000e800ff289b82 */ /* 0x000f220000000a00 */
[----:B-1----:R-:W-:-:S05]  /*aa60*/  @P5 IMAD.WIDE R42, R22, 0x4, R42 ;  /* 0x00000004162a5825 */ /* 0x002fca00078e022a */
[----:B------:R0:W-:Y:S01]  /*aa70*/  @P5 STG.E desc[UR10][R42.64], R14 ;  /* 0x0000000e2a005986 */ /* 0x0001e2000c10190a */
[----:B---3--:R-:W-:-:S05]  /*aa80*/  @P5 IMAD.WIDE R34, R22, 0x4, R34 ;  /* 0x0000000416225825 */ /* 0x008fca00078e0222 */
[----:B------:R0:W-:Y:S01]  /*aa90*/  @P5 STG.E desc[UR10][R34.64], R15 ;  /* 0x0000000f22005986 */ /* 0x0001e2000c10190a */
[----:B--2---:R-:W-:-:S05]  /*aaa0*/  @!P1 IMAD.WIDE R38, R23, 0x4, R38 ;  /* 0x0000000417269825 */ /* 0x004fca00078e0226 */
[----:B------:R0:W-:Y:S01]  /*aab0*/  @!P1 STG.E desc[UR10][R38.64], R32 ;  /* 0x0000002026009986 */ /* 0x0001e2000c10190a */
[----:B----4-:R-:W-:-:S05]  /*aac0*/  @!P1 IMAD.WIDE R40, R23, 0x4, R40 ;  /* 0x0000000417289825 */ /* 0x010fca00078e0228 */
[----:B------:R0:W-:Y:S02]  /*aad0*/  @!P1 STG.E desc[UR10][R40.64], R33 ;  /* 0x0000002128009986 */ /* 0x0001e4000c10190a */
.L_x_719:
[----:B------:R-:W-:Y:S05]  /*aae0*/  BSYNC.RECONVERGENT B0 ;  /* 0x0000000000007941 */ /* 0x000fea0003800200 */
.L_x_717:
[----:B------:R-:W-:-:S13]  /*aaf0*/  ISETP.NE.AND P0, PT, R0, 0xff, PT ;  /* 0x000000ff0000780c */ /* 0x000fda0003f05270 */
[----:B------:R-:W-:Y:S05]  /*ab00*/  @P0 EXIT ;  /* 0x000000000000094d */ /* 0x000fea0003800000 */
[----:B0-2---:R-:W0:Y:S01]  /*ab10*/  LDC.64 R6, c[0x0][0x3a8] ;  /* 0x0000ea00ff067b82 */ /* 0x005e220000000a00 */
[----:B------:R-:W-:-:S09]  /*ab20*/  UISETP.NE.AND UP0, UPT, UR7, 0x900, UPT ;  /* 0x000009000700788c */ /* 0x000fd2000bf05270 */
[----:B------:R-:W-:Y:S05]  /*ab30*/  BRA.U UP0, `(.L_x_728) ;  /* 0x00000001001c7547 */ /* 0x000fea000b800000 */
[----:B---3--:R-:W1:Y:S08]  /*ab40*/  LDC.64 R2, c[0x0][0x398] ;  /* 0x0000e600ff027b82 */ /* 0x008e700000000a00 */
[----:B------:R-:W2:Y:S01]  /*ab50*/  LDC.64 R4, c[0x0][0x3a0] ;  /* 0x0000e800ff047b82 */ /* 0x000ea20000000a00 */
[----:B-1----:R-:W-:-:S05]  /*ab60*/  IMAD.WIDE R2, R16, 0x4, R2 ;  /* 0x0000000410027825 */ /* 0x002fca00078e0202 */
[----:B------:R4:W-:Y:S01]  /*ab70*/  STG.E desc[UR10][R2.64], R37 ;  /* 0x0000002502007986 */ /* 0x0009e2000c10190a */
[----:B--2---:R-:W-:-:S04]  /*ab80*/  IMAD.WIDE R4, R16, 0x4, R4 ;  /* 0x0000000410047825 */ /* 0x004fc800078e0204 */
[----:B------:R-:W-:Y:S01]  /*ab90*/  VIADD R16, R16, 0x1 ;  /* 0x0000000110107836 */ /* 0x000fe20000000000 */
[----:B------:R4:W-:Y:S06]  /*aba0*/  STG.E desc[UR10][R4.64], R18 ;  /* 0x0000001204007986 */ /* 0x0009ec000c10190a */
.L_x_728:
[----:B01----:R-:W-:Y:S01]  /*abb0*/  STG.E desc[UR10][R6.64], R16 ;  /* 0x0000001006007986 */ /* 0x003fe2000c10190a */
[----:B------:R-:W-:Y:S05]  /*abc0*/  EXIT ;  /* 0x000000000000794d */ /* 0x000fea0003800000 */
.L_x_672:
[----:B------:R-:W-:Y:S01]  /*abd0*/  BSSY B0, `(.L_x_729) ;  /* 0x0000006000007945 */ /* 0x000fe20003800000 */
[----:B------:R-:W-:Y:S01]  /*abe0*/  PLOP3.LUT P0, PT, P0, PT, PT, 0x8, 0x80 ;  /* 0x000000000080781c */ /* 0x000fe2000070e170 */
[----:B------:R-:W-:-:S12]  /*abf0*/  IMAD.MOV.U32 R21, RZ, RZ, -0x1 ;  /* 0xffffffffff157424 */ /* 0x000fd800078e00ff */
[----:B------:R-:W-:Y:S05]  /*ac00*/  WARPSYNC.COLLECTIVE R21, `(.L_x_730) ;  /* 0x0000000015087348 */ /* 0x000fea0003c00000 */
[----:B------:R-:W-:Y:S01]  /*ac10*/  VOTE.ANY P0, P0 ;  /* 0x0000000000ff7806 */ /* 0x000fe20000000100 */
[----:B------:R-:W-:-:S12]  /*ac20*/  ENDCOLLECTIVE ;  /* 0x000000000000791b */ /* 0x000fd80003800000 */
.L_x_730:
[----:B------:R-:W-:Y:S05]  /*ac30*/  BSYNC B0 ;  /* 0x0000000000007941 */ /* 0x000fea0003800000 */
.L_x_729:
[----:B------:R-:W-:Y:S05]  /*ac40*/  BRA `(.L_x_731) ;  /* 0xffffff8400987947 */ /* 0x000fea000383ffff */
.L_x_674:
[----:B------:R-:W0:Y:S01]  /*ac50*/  S2R R26, SR_GEMASK ;  /* 0x00000000001a7919 */ /* 0x000e220000003c00 */
[----:B------:R-:W-:Y:S01]  /*ac60*/  BSSY B0, `(.L_x_732) ;  /* 0x0000006000007945 */ /* 0x000fe20003800000 */
[----:B------:R-:W-:Y:S01]  /*ac70*/  PLOP3.LUT P0, PT, P0, PT, PT, 0x8, 0x80 ;  /* 0x000000000080781c */ /* 0x000fe2000070e170 */
[----:B------:R-:W-:-:S12]  /*ac80*/  IMAD.MOV.U32 R21, RZ, RZ, -0x1 ;  /* 0xffffffffff157424 */ /* 0x000fd800078e00ff */
[----:B0-----:R-:W-:Y:S05]  /*ac90*/  WARPSYNC.COLLECTIVE R21, `(.L_x_733) ;  /* 0x0000000015087348 */ /* 0x001fea0003c00000 */
[----:B------:R-:W-:Y:S01]  /*aca0*/  VOTE.ANY R21, PT, P0 ;  /* 0x0000000000157806 */ /* 0x000fe200000e0100 */
[----:B0-----:R-:W-:Y:S06]  /*acb0*/  ENDCOLLECTIVE ;  /* 0x000000000000791b */ /* 0x001fec0003800000 */
.L_x_733:
[----:B------:R-:W-:Y:S05]  /*acc0*/  BSYNC B0 ;  /* 0x0000000000007941 */ /* 0x000fea0003800000 */
.L_x_732:
[----:B------:R-:W-:Y:S01]  /*acd0*/  LOP3.LUT R21, R21, 0x80000000, R26, 0xec, !PT ;  /* 0x8000000015157812 */ /* 0x000fe200078eec1a */
[----:B------:R-:W-:Y:S01]  /*ace0*/  IMAD.MOV.U32 R24, RZ, RZ, R16 ;  /* 0x000000ffff187224 */ /* 0x000fe200078e0010 */
[----:B------:R-:W-:Y:S02]  /*acf0*/  ISETP.NE.U32.AND P4, PT, R18, 0x65, PT ;  /* 0x000000651200780c */ /* 0x000fe40003f85070 */
[----:B------:R-:W-:Y:S01]  /*ad00*/  ISETP.NE.AND P2, PT, R16, RZ, PT ;  /* 0x000000ff1000720c */ /* 0x000fe20003f45270 */
[----:B------:R-:W-:Y:S01]  /*ad10*/  VIADD R20, R21, 0xffffffff ;  /* 0xffffffff15147836 */ /* 0x000fe20000000000 */
[----:B------:R-:W-:Y:S01]  /*ad20*/  ISETP.NE.AND.EX P4, PT, R19, RZ, PT, P4 ;  /* 0x000000ff1300720c */ /* 0x000fe20003f85340 */
[----:B------:R-:W-:-:S03]  /*ad30*/  IMAD.MOV.U32 R19, RZ, RZ, 0x1 ;  /* 0x00000001ff137424 */ /* 0x000fc600078e00ff */
[----:B------:R-:W-:Y:S01]  /*ad40*/  LOP3.LUT R20, R21, R20, RZ, 0xc, !PT ;  /* 0x0000001415147212 */ /* 0x000fe200078e0cff */
[----:B------:R-:W-:-:S03]  /*ad50*/  IMAD.MOV.U32 R21, RZ, RZ, -0x1 ;  /* 0xffffffffff157424 */ /* 0x000fc600078e00ff */
[----:B------:R-:W0:Y:S02]  /*ad60*/  POPC R27, R20 ;  /* 0x00000014001b7309 */ /* 0x000e240000000000 */
[----:B0-----:R-:W-:-:S07]  /*ad70*/  IMAD.MOV.U32 R18, RZ, RZ, R27 ;  /* 0x000000ffff127224 */ /* 0x001fce00078e001b */
[----:B------:R-:W-:Y:S05]  /*ad80*/  WARPSYNC.COLLECTIVE R21, `(.L_x_734) ;  /* 0x0000000015087348 */ /* 0x000fea0003c00000 */
[----:B------:R0:W1:Y:S02]  /*ad90*/  SHFL.DOWN P0, R23, R24, R19, R18 ;  /* 0x0800001318177389 */ /* 0x0000640000000012 */
[----:B01----:R-:W-:Y:S05]  /*ada0*/  ENDCOLLECTIVE ;  /* 0x000000000000791b */ /* 0x003fea0003800000 */
.L_x_734:
[----:B------:R-:W-:Y:S02]  /*adb0*/  IMAD.MOV.U32 R24, RZ, RZ, R17 ;  /* 0x000000ffff187224 */ /* 0x000fe400078e0011 */
[----:B------:R-:W-:-:S07]  /*adc0*/  IMAD.MOV.U32 R22, RZ, RZ, R23 ;  /* 0x000000ffff167224 */ /* 0x000fce00078e0017 */
[----:B------:R-:W-:Y:S05]  /*add0*/  WARPSYNC.COLLECTIVE R21, `(.L_x_735) ;  /* 0x0000000015087348 */ /* 0x000fea0003c00000 */
[----:B------:R0:W1:Y:S02]  /*ade0*/  SHFL.DOWN P0, R23, R24, R19, R18 ;  /* 0x0800001318177389 */ /* 0x0000640000000012 */
[----:B01----:R-:W-:Y:S05]  /*adf0*/  ENDCOLLECTIVE ;  /* 0x000000000000791b */ /* 0x003fea0003800000 */
.L_x_735:
[----:B------:R-:W-:Y:S01]  /*ae00*/  IMAD.MOV.U32 R19, RZ, RZ, 0x2 ;  /* 0x00000002ff137424 */ /* 0x000fe200078e00ff */
[----:B------:R-:W-:Y:S02]  /*ae10*/  ISETP.GE.AND P0, PT, R36, R27, PT ;  /* 0x0000001b2400720c */ /* 0x000fe40003f06270 */
[----:B------:R-:W-:Y:S02]  /*ae20*/  SEL R20, R23, RZ, !P2 ;  /* 0x000000ff17147207 */ /* 0x000fe40005000000 */
[----:B------:R-:W-:Y:S02]  /*ae30*/  SEL R23, R22, RZ, !P0 ;  /* 0x000000ff16177207 */ /* 0x000fe40004000000 */
[----:B------:R-:W-:-:S03]  /*ae40*/  SEL R39, R20, RZ, !P0 ;  /* 0x000000ff14277207 */ /* 0x000fc60004000000 */
[----:B------:R-:W-:Y:S02]  /*ae50*/  IMAD.IADD R22, R16, 0x1, R23 ;  /* 0x0000000110167824 */ /* 0x000fe400078e0217 */
[----:B------:R-:W-:Y:S02]  /*ae60*/  IMAD.IADD R20, R17, 0x1, R39 ;  /* 0x0000000111147824 */ /* 0x000fe400078e0227 */
[----:B------:R-:W-:Y:S01]  /*ae70*/  IMAD.MOV.U32 R24, RZ, RZ, R22 ;  /* 0x000000ffff187224 */ /* 0x000fe200078e0016 */
[----:B------:R-:W-:Y:S01]  /*ae80*/  ISETP.NE.AND P2, PT, R22, RZ, PT ;  /* 0x000000ff1600720c */ /* 0x000fe20003f45270 */
[----:B------:R-:W-:-:S12]  /*ae90*/  VIADD R16, R36, 0x2 ;  /* 0x0000000224107836 */ /* 0x000fd80000000000 */
[----:B------:R-:W-:Y:S05]  /*aea0*/  WARPSYNC.COLLECTIVE R21, `(.L_x_736) ;  /* 0x0000000015087348 */ /* 0x000fea0003c00000 */
[----:B------:R0:W1:Y:S02]  /*aeb0*/  SHFL.DOWN P0, R23, R24, R19, R18 ;  /* 0x0800001318177389 */ /* 0x0000640000000012 */
[----:B01----:R-:W-:Y:S05]  /*aec0*/  ENDCOLLECTIVE ;  /* 0x000000000000791b */ /* 0x003fea0003800000 */
.L_x_736:
[----:B------:R-:W-:Y:S02]  /*aed0*/  IMAD.MOV.U32 R24, RZ, RZ, R20 ;  /* 0x000000ffff187224 */ /* 0x000fe400078e0014 */
[----:B------:R-:W-:-:S07]  /*aee0*/  IMAD.MOV.U32 R38, RZ, RZ, R23 ;  /* 0x000000ffff267224 */ /* 0x000fce00078e0017 */
[----:B------:R-:W-:Y:S05]  /*aef0*/  WARPSYNC.COLLECTIVE R21, `(.L_x_737) ;  /* 0x0000000015087348 */ /* 0x000fea0003c00000 */
[----:B------:R0:W1:Y:S02]  /*af00*/  SHFL.DOWN P0, R23, R24, R19, R18 ;  /* 0x0800001318177389 */ /* 0x0000640000000012 */
[----:B01----:R-:W-:Y:S05]  /*af10*/  ENDCOLLECTIVE ;  /* 0x000000000000791b */ /* 0x003fea0003800000 */
.L_x_737:
[----:B------:R-:W-:Y:S01]  /*af20*/  IMAD.MOV.U32 R19, RZ, RZ, 0x4 ;  /* 0x00000004ff137424 */ /* 0x000fe200078e00ff */
[----:B------:R-:W-:Y:S01]  /*af30*/  ISETP.GT.AND P0, PT, R16, R27, PT ;  /* 0x0000001b1000720c */ /* 0x000fe20003f04270 */
[----:B------:R-:W-:-:S03]  /*af40*/  IMAD.MOV.U32 R39, RZ, RZ, R23 ;  /* 0x000000ffff277224 */ /* 0x000fc600078e0017 */
[----:B------:R-:W-:Y:S02]  /*af50*/  SEL R17, R38, RZ, !P0 ;  /* 0x000000ff26117207 */ /* 0x000fe40004000000 */
[----:B------:R-:W-:-:S03]  /*af60*/  SEL R39, R39, RZ, !P2 ;  /* 0x000000ff27277207 */ /* 0x000fc60005000000 */
[----:B------:R-:W-:Y:S01]  /*af70*/  IMAD.IADD R38, R22, 0x1, R17 ;  /* 0x0000000116267824 */ /* 0x000fe200078e0211 */
[----:B------:R-:W-:Y:S01]  /*af80*/  SEL R39, R39, RZ, !P0 ;  /* 0x000000ff27277207 */ /* 0x000fe20004000000 */
[----:B------:R-:W-:Y:S02]  /*af90*/  VIADD R22, R36, 0x8 ;  /* 0x0000000824167836 */ /* 0x000fe40000000000 */
[----:B------:R-:W-:Y:S01]  /*afa0*/  IMAD.MOV.U32 R24, RZ, RZ, R38 ;  /* 0x000000ffff187224 */ /* 0x000fe200078e0026 */
[----:B------:R-:W-:Y:S01]  /*afb0*/  ISETP.NE.AND P2, PT, R38, RZ, PT ;  /* 0x000000ff2600720c */ /* 0x000fe20003f45270 */
[----:B------:R-:W-:Y:S02]  /*afc0*/  IMAD.IADD R16, R20, 0x1, R39 ;  /* 0x0000000114107824 */ /* 0x000fe400078e0227 */
[----:B------:R-:W-:-:S10]  /*afd0*/  VIADD R20, R36, 0x4 ;  /* 0x0000000424147836 */ /* 0x000fd40000000000 */
[----:B------:R-:W-:Y:S05]  /*afe0*/  WARPSYNC.COLLECTIVE R21, `(.L_x_738) ;  /* 0x0000000015087348 */ /* 0x000fea0003c00000 */
[----:B------:R0:W1:Y:S02]  /*aff0*/  SHFL.DOWN P0, R23, R24, R19, R18 ;  /* 0x0800001318177389 */ /* 0x0000640000000012 */
[----:B01----:R-:W-:Y:S05]  /*b000*/  ENDCOLLECTIVE ;  /* 0x000000000000791b */ /* 0x003fea0003800000 */
.L_x_738:
[----:B------:R-:W-:Y:S02]  /*b010*/  IMAD.MOV.U32 R24, RZ, RZ, R16 ;  /* 0x000000ffff187224 */ /* 0x000fe400078e0010 */
[----:B------:R-:W-:-:S07]  /*b020*/  IMAD.MOV.U32 R17, RZ, RZ, R23 ;  /* 0x000000ffff117224 */ /* 0x000fce00078e0017 */
[----:B------:R-:W-:Y:S05]  /*b030*/  WARPSYNC.COLLECTIVE R21, `(.L_x_739) ;  /* 0x0000000015087348 */ /* 0x000fea0003c00000 */
[----:B------:R0:W1:Y:S02]  /*b040*/  SHFL.DOWN P0, R23, R24, R19, R18 ;  /* 0x0800001318177389 */ /* 0x0000640000000012 */
[----:B01----:R-:W-:Y:S05]  /*b050*/  ENDCOLLECTIVE ;  /* 0x000000000000791b */ /* 0x003fea0003800000 */
.L_x_739:
[----:B------:R-:W-:Y:S01]  /*b060*/  IMAD.MOV.U32 R19, RZ, RZ, 0x8 ;  /* 0x00000008ff137424 */ /* 0x000fe200078e00ff */
[----:B------:R-:W-:Y:S02]  /*b070*/  ISETP.GT.AND P0, PT, R20, R27, PT ;  /* 0x0000001b1400720c */ /* 0x000fe40003f04270 */
[----:B------:R-:W-:Y:S02]  /*b080*/  SEL R23, R23, RZ, !P2 ;  /* 0x000000ff17177207 */ /* 0x000fe40005000000 */
[----:B------:R-:W-:Y:S02]  /*b090*/  SEL R17, R17, RZ, !P0 ;  /* 0x000000ff11117207 */ /* 0x000fe40004000000 */
[----:B------:R-:W-:-:S03]  /*b0a0*/  SEL R23, R23, RZ, !P0 ;  /* 0x000000ff17177207 */ /* 0x000fc60004000000 */
[----:B------:R-:W-:Y:S02]  /*b0b0*/  IMAD.IADD R40, R38, 0x1, R17 ;  /* 0x0000000126287824 */ /* 0x000fe400078e0211 */
[----:B------:R-:W-:Y:S02]  /*b0c0*/  IMAD.IADD R20, R16, 0x1, R23 ;  /* 0x0000000110147824 */ /* 0x000fe400078e0217 */
[----:B------:R-:W-:Y:S01]  /*b0d0*/  IMAD.MOV.U32 R24, RZ, RZ, R40 ;  /* 0x000000ffff187224 */ /* 0x000fe200078e0028 */
[----:B------:R-:W-:-:S13]  /*b0e0*/  ISETP.NE.AND P2, PT, R40, RZ, PT ;  /* 0x000000ff2800720c */ /* 0x000fda0003f45270 */
[----:B------:R-:W-:Y:S05]  /*b0f0*/  WARPSYNC.COLLECTIVE R21, `(.L_x_740) ;  /* 0x0000000015087348 */ /* 0x000fea0003c00000 */
[----:B------:R0:W1:Y:S02]  /*b100*/  SHFL.DOWN P0, R23, R24, R19, R18 ;  /* 0x0800001318177389 */ /* 0x0000640000000012 */
[----:B01----:R-:W-:Y:S05]  /*b110*/  ENDCOLLECTIVE ;  /* 0x000000000000791b */ /* 0x003fea0003800000 */
.L_x_740:
[----:B------:R-:W-:Y:S02]  /*b120*/  IMAD.MOV.U32 R24, RZ, RZ, R20 ;  /* 0x000000ffff187224 */ /* 0x000fe400078e0014 */
[----:B------:R-:W-:-:S07]  /*b130*/  IMAD.MOV.U32 R16, RZ, RZ, R23 ;  /* 0x000000ffff107224 */ /* 0x000fce00078e0017 */
[----:B------:R-:W-:Y:S05]  /*b140*/  WARPSYNC.COLLECTIVE R21, `(.L_x_741) ;  /* 0x0000000015087348 */ /* 0x000fea0003c00000 */
[----:B------:R0:W1:Y:S02]  /*b150*/  SHFL.DOWN P0, R23, R24, R19, R18 ;  /* 0x0800001318177389 */ /* 0x0000640000000012 */
[----:B01----:R-:W-:Y:S05]  /*b160*/  ENDCOLLECTIVE ;  /* 0x000000000000791b */ /* 0x003fea0003800000 */
.L_x_741:
[----:B------:R-:W-:Y:S01]  /*b170*/  IMAD.MOV.U32 R19, RZ, RZ, 0x10 ;  /* 0x00000010ff137424 */ /* 0x000fe200078e00ff */
[----:B------:R-:W-:Y:S02]  /*b180*/  ISETP.GT.AND P0, PT, R22, R27, PT ;  /* 0x0000001b1600720c */ /* 0x000fe40003f04270 */
[----:B------:R-:W-:Y:S02]  /*b190*/  SEL R23, R23, RZ, !P2 ;  /* 0x000000ff17177207 */ /* 0x000fe40005000000 */
[----:B------:R-:W-:Y:S01]  /*b1a0*/  SEL R17, R16, RZ, !P0 ;  /* 0x000000ff10117207 */ /* 0x000fe20004000000 */
[----:B------:R-:W-:Y:S01]  /*b1b0*/  VIADD R16, R36, 0x10 ;  /* 0x0000001024107836 */ /* 0x000fe20000000000 */
        /* <DEDUP_REMOVED lines=8> */
.L_x_742:
[----:B------:R-:W-:Y:S02]  /*b240*/  IMAD.MOV.U32 R24, RZ, RZ, R22 ;  /* 0x000000ffff187224 */ /* 0x000fe400078e0016 */
[----:B------:R-:W-:-:S07]  /*b250*/  IMAD.MOV.U32 R20, RZ, RZ, R23 ;  /* 0x000000ffff147224 */ /* 0x000fce00078e0017 */
[----:B------:R-:W-:Y:S05]  /*b260*/  WARPSYNC.COLLECTIVE R21, `(.L_x_743) ;  /* 0x0000000015087348 */ /* 0x000fea0003c00000 */
[----:B------:R0:W1:Y:S02]  /*b270*/  SHFL.DOWN P0, R23, R24, R19, R18 ;  /* 0x0800001318177389 */ /* 0x0000640000000012 */
[----:B01----:R-:W-:Y:S05]  /*b280*/  ENDCOLLECTIVE ;  /* 0x000000000000791b */ /* 0x003fea0003800000 */
.L_x_743:
[----:B------:R-:W-:Y:S05]  /*b290*/  WARPSYNC.COLLECTIVE R21, `(.L_x_744) ;  /* 0x0000000015087348 */ /* 0x000fea0003c00000 */
[----:B------:R-:W-:Y:S01]  /*b2a0*/  VOTE.ALL P4, P4 ;  /* 0x0000000000ff7806 */ /* 0x000fe20002080000 */
[----:B------:R-:W-:-:S12]  /*b2b0*/  ENDCOLLECTIVE ;  /* 0x000000000000791b */ /* 0x000fd80003800000 */
.L_x_744:
[----:B------:R-:W-:Y:S02]  /*b2c0*/  ISETP.GT.AND P0, PT, R16, R27, PT ;  /* 0x0000001b1000720c */ /* 0x000fe40003f04270 */
[----:B------:R-:W0:Y:S01]  /*b2d0*/  LDC.64 R16, c[0x0][0x3b0] ;  /* 0x0000ec00ff107b82 */ /* 0x000e220000000a00 */
[----:B------:R-:W-:Y:S02]  /*b2e0*/  SEL R23, R23, RZ, !P2 ;  /* 0x000000ff17177207 */ /* 0x000fe40005000000 */
[----:B------:R-:W-:Y:S02]  /*b2f0*/  SEL R27, R20, RZ, !P0 ;  /* 0x000000ff141b7207 */ /* 0x000fe40004000000 */
[----:B------:R-:W-:-:S03]  /*b300*/  SEL R23, R23, RZ, !P0 ;  /* 0x000000ff17177207 */ /* 0x000fc60004000000 */
[----:B------:R-:W-:Y:S01]  /*b310*/  IMAD.IADD R20, R38, 0x1, R27 ;  /* 0x0000000126147824 */ /* 0x000fe200078e021b */
[----:B------:R-:W-:Y:S01]  /*b320*/  LOP3.LUT R27, RZ, R0, RZ, 0x33, !PT ;  /* 0x00000000ff1b7212 */ /* 0x000fe200078e33ff */
[----:B------:R-:W-:-:S04]  /*b330*/  IMAD.IADD R22, R22, 0x1, R23 ;  /* 0x0000000116167824 */ /* 0x000fc800078e0217 */
[----:B------:R-:W-:Y:S01]  /*b340*/  VIADD R27, R27, UR8 ;  /* 0x000000081b1b7c36 */ /* 0x000fe20008000000 */
[----:B0-----:R-:W-:-:S05]  /*b350*/  IADD3 R40, P0, PT, R16, 0x200, RZ ;  /* 0x0000020010287810 */ /* 0x001fca0007f1e0ff */
[----:B------:R-:W-:Y:S01]  /*b360*/  IMAD.X R41, RZ, RZ, R17, P0 ;  /* 0x000000ffff297224 */ /* 0x000fe200000e0611 */
[----:B------:R-:W-:Y:S07]  /*b370*/  BRA `(.L_x_745) ;  /* 0xffffff8000dc7947 */ /* 0x000fee000383ffff */
.L_x_676:
[----:B------:R-:W-:Y:S01]  /*b380*/  BSSY B0, `(.L_x_746) ;  /* 0x0000006000007945 */ /* 0x000fe20003800000 */
[----:B------:R-:W-:Y:S01]  /*b390*/  PLOP3.LUT P0, PT, P0, PT, PT, 0x8, 0x80 ;  /* 0x000000000080781c */ /* 0x000fe2000070e170 */
[----:B------:R-:W-:-:S12]  /*b3a0*/  IMAD.MOV.U32 R21, RZ, RZ, -0x1 ;  /* 0xffffffffff157424 */ /* 0x000fd800078e00ff */
[----:B------:R-:W-:Y:S05]  /*b3b0*/  WARPSYNC.COLLECTIVE R21, `(.L_x_747) ;  /* 0x0000000015087348 */ /* 0x000fea0003c00000 */
[----:B------:R-:W-:Y:S01]  /*b3c0*/  VOTE.ANY P0, P0 ;  /* 0x0000000000ff7806 */ /* 0x000fe20000000100 */
[----:B------:R-:W-:-:S12]  /*b3d0*/  ENDCOLLECTIVE ;  /* 0x000000000000791b */ /* 0x000fd80003800000 */
.L_x_747:
[----:B------:R-:W-:Y:S05]  /*b3e0*/  BSYNC B0 ;  /* 0x0000000000007941 */ /* 0x000fea0003800000 */
.L_x_746:
[----:B------:R-:W-:Y:S05]  /*b3f0*/  BRA `(.L_x_748) ;  /* 0xffffff8000e07947 */ /* 0x000fea000383ffff */
.L_x_678:
[----:B------:R-:W-:Y:S01]  /*b400*/  ISETP.NE.U32.AND P4, PT, R18, 0x65, PT ;  /* 0x000000651200780c */ /* 0x000fe20003f85070 */
[----:B------:R-:W-:Y:S01]  /*b410*/  BSSY B0, `(.L_x_749) ;  /* 0x0000007000007945 */ /* 0x000fe20003800000 */
[----:B------:R-:W-:Y:S01]  /*b420*/  PLOP3.LUT P0, PT, P0, PT, PT, 0x8, 0x80 ;  /* 0x000000000080781c */ /* 0x000fe2000070e170 */
[----:B------:R-:W-:Y:S01]  /*b430*/  IMAD.MOV.U32 R21, RZ, RZ, -0x1 ;  /* 0xffffffffff157424 */ /* 0x000fe200078e00ff */
[----:B------:R-:W-:-:S13]  /*b440*/  ISETP.NE.AND.EX P4, PT, R19, RZ, PT, P4 ;  /* 0x000000ff1300720c */ /* 0x000fda0003f85340 */
[----:B------:R-:W-:Y:S05]  /*b450*/  WARPSYNC.COLLECTIVE R21, `(.L_x_750) ;  /* 0x0000000015087348 */ /* 0x000fea0003c00000 */
[----:B------:R-:W-:Y:S01]  /*b460*/  VOTE.ANY R21, PT, P0 ;  /* 0x0000000000157806 */ /* 0x000fe200000e0100 */
[----:B------:R-:W-:Y:S06]  /*b470*/  ENDCOLLECTIVE ;  /* 0x000000000000791b */ /* 0x000fec0003800000 */
.L_x_750:
[----:B------:R-:W-:Y:S05]  /*b480*/  BSYNC B0 ;  /* 0x0000000000007941 */ /* 0x000fea0003800000 */
.L_x_749:
[----:B------:R-:W-:Y:S01]  /*b490*/  LOP3.LUT R21, R21, 0x80000000, R26, 0xec, !PT ;  /* 0x8000000015157812 */ /* 0x000fe200078eec1a */
[----:B------:R-:W-:Y:S01]  /*b4a0*/  IMAD.MOV.U32 R24, RZ, RZ, R16 ;  /* 0x000000ffff187224 */ /* 0x000fe200078e0010 */
[----:B------:R-:W-:Y:S01]  /*b4b0*/  ISETP.NE.AND P2, PT, R16, RZ, PT ;  /* 0x000000ff1000720c */ /* 0x000fe20003f45270 */
[----:B------:R-:W-:Y:S02]  /*b4c0*/  IMAD.MOV.U32 R19, RZ, RZ, 0x1 ;  /* 0x00000001ff137424 */ /* 0x000fe400078e00ff */
[----:B------:R-:W-:Y:S02]  /*b4d0*/  VIADD R18, R21, 0xffffffff ;  /* 0xffffffff15127836 */ /* 0x000fe40000000000 */
[----:B------:R-:W-:-:S03]  /*b4e0*/  VIADD R27, R27, 0xffffffe0 ;  /* 0xffffffe01b1b7836 */ /* 0x000fc60000000000 */
[----:B------:R-:W-:Y:S01]  /*b4f0*/  LOP3.LUT R43, R21, R18, RZ, 0xc, !PT ;  /* 0x00000012152b7212 */ /* 0x000fe200078e0cff */
[----:B------:R-:W-:-:S05]  /*b500*/  IMAD.MOV.U32 R21, RZ, RZ, -0x1 ;  /* 0xffffffffff157424 */ /* 0x000fca00078e00ff */
[----:B------:R-:W0:Y:S02]  /*b510*/  POPC R43, R43 ;  /* 0x0000002b002b7309 */ /* 0x000e240000000000 */
[----:B0-----:R-:W-:-:S07]  /*b520*/  IMAD.MOV.U32 R18, RZ, RZ, R43 ;  /* 0x000000ffff127224 */ /* 0x001fce00078e002b */
[----:B------:R-:W-:Y:S05]  /*b530*/  WARPSYNC.COLLECTIVE R21, `(.L_x_751) ;  /* 0x0000000015087348 */ /* 0x000fea0003c00000 */
[----:B------:R0:W1:Y:S02]  /*b540*/  SHFL.DOWN P0, R23, R24, R19, R18 ;  /* 0x0800001318177389 */ /* 0x0000640000000012 */
[----:B01----:R-:W-:Y:S05]  /*b550*/  ENDCOLLECTIVE ;  /* 0x000000000000791b */ /* 0x003fea0003800000 */
.L_x_751:
[----:B------:R-:W-:Y:S02]  /*b560*/  IMAD.MOV.U32 R24, RZ, RZ, R17 ;  /* 0x000000ffff187224 */ /* 0x000fe400078e0011 */
[----:B------:R-:W-:-:S07]  /*b570*/  IMAD.MOV.U32 R39, RZ, RZ, R23 ;  /* 0x000000ffff277224 */ /* 0x000fce00078e0017 */
[----:B------:R-:W-:Y:S05]  /*b580*/  WARPSYNC.COLLECTIVE R21, `(.L_x_752) ;  /* 0x0000000015087348 */ /* 0x000fea0003c00000 */
[----:B------:R0:W1:Y:S02]  /*b590*/  SHFL.DOWN P0, R23, R24, R19, R18 ;  /* 0x0800001318177389 */ /* 0x0000640000000012 */
[----:B01----:R-:W-:Y:S05]  /*b5a0*/  ENDCOLLECTIVE ;  /* 0x000000000000791b */ /* 0x003fea0003800000 */
.L_x_752:
        /* <DEDUP_REMOVED lines=13> */
.L_x_753:
[----:B------:R-:W-:Y:S02]  /*b680*/  IMAD.MOV.U32 R24, RZ, RZ, R38 ;  /* 0x000000ffff187224 */ /* 0x000fe400078e0026 */
[----:B------:R-:W-:-:S07]  /*b690*/  IMAD.MOV.U32 R17, RZ, RZ, R23 ;  /* 0x000000ffff117224 */ /* 0x000fce00078e0017 */
[----:B------:R-:W-:Y:S05]  /*b6a0*/  WARPSYNC.COLLECTIVE R21, `(.L_x_754) ;  /* 0x0000000015087348 */ /* 0x000fea0003c00000 */
[----:B------:R0:W1:Y:S02]  /*b6b0*/  SHFL.DOWN P0, R23, R24, R19, R18 ;  /* 0x0800001318177389 */ /* 0x0000640000000012 */
[----:B01----:R-:W-:Y:S05]  /*b6c0*/  ENDCOLLECTIVE ;  /* 0x000000000000791b */ /* 0x003fea0003800000 */
.L_x_754:
        /* <DEDUP_REMOVED lines=13> */
.L_x_755:
[----:B------:R-:W-:Y:S01]  /*b7a0*/  ISETP.GT.AND P2, PT, R38, R43, PT ;  /* 0x0000002b2600720c */ /* 0x000fe20003f44270 */
[----:B------:R-:W-:-:S03]  /*b7b0*/  IMAD.MOV.U32 R24, RZ, RZ, R16 ;  /* 0x000000ffff187224 */ /* 0x000fc600078e0010 */
[----:B------:R-:W-:-:S05]  /*b7c0*/  SEL R23, R23, RZ, !P2 ;  /* 0x000000ff17177207 */ /* 0x000fca0005000000 */
[----:B------:R-:W-:-:S07]  /*b7d0*/  IMAD.IADD R44, R42, 0x1, R23 ;  /* 0x000000012a2c7824 */ /* 0x000fce00078e0217 */
[----:B------:R-:W-:Y:S05]  /*b7e0*/  WARPSYNC.COLLECTIVE R21, `(.L_x_756) ;  /* 0x0000000015087348 */ /* 0x000fea0003c00000 */
[----:B------:R0:W1:Y:S02]  /*b7f0*/  SHFL.DOWN P0, R23, R24, R19, R18 ;  /* 0x0800001318177389 */ /* 0x0000640000000012 */
[----:B01----:R-:W-:Y:S05]  /*b800*/  ENDCOLLECTIVE ;  /* 0x000000000000791b */ /* 0x003fea0003800000 */
.L_x_756:
[----:B------:R-:W-:Y:S02]  /*b810*/  VIADD R42, R36, 0x10 ;  /* 0x00000010242a7836 */ /* 0x000fe40000000000 */
[----:B------:R-:W-:Y:S02]  /*b820*/  IMAD.MOV.U32 R24, RZ, RZ, R44 ;  /* 0x000000ffff187224 */ /* 0x000fe400078e002c */
[----:B------:R-:W-:Y:S02]  /*b830*/  IMAD.MOV.U32 R19, RZ, RZ, 0x8 ;  /* 0x00000008ff137424 */ /* 0x000fe400078e00ff */
[----:B------:R-:W-:-:S07]  /*b840*/  IMAD.MOV.U32 R45, RZ, RZ, R23 ;  /* 0x000000ffff2d7224 */ /* 0x000fce00078e0017 */
[----:B------:R-:W-:Y:S05]  /*b850*/  WARPSYNC.COLLECTIVE R21, `(.L_x_757) ;  /* 0x0000000015087348 */ /* 0x000fea0003c00000 */
[----:B------:R0:W1:Y:S02]  /*b860*/  SHFL.DOWN P0, R23, R24, R19, R18 ;  /* 0x0800001318177389 */ /* 0x0000640000000012 */
[----:B01----:R-:W-:Y:S05]  /*b870*/  ENDCOLLECTIVE ;  /* 0x000000000000791b */ /* 0x003fea0003800000 */
.L_x_757:
[----:B------:R-:W-:Y:S02]  /*b880*/  SEL R45, R45, RZ, !P3 ;  /* 0x000000ff2d2d7207 */ /* 0x000fe40005800000 */
[----:B------:R-:W-:Y:S02]  /*b890*/  ISETP.NE.AND P3, PT, R44, RZ, PT ;  /* 0x000000ff2c00720c */ /* 0x000fe40003f65270 */
[----:B------:R-:W-:-:S05]  /*b8a0*/  SEL R45, R45, RZ, !P2 ;  /* 0x000000ff2d2d7207 */ /* 0x000fca0005000000 */
[----:B------:R-:W-:Y:S02]  /*b8b0*/  IMAD.IADD R38, R16, 0x1, R45 ;  /* 0x0000000110267824 */ /* 0x000fe400078e022d */
[----:B------:R-:W-:Y:S02]  /*b8c0*/  VIADD R16, R36, 0x8 ;  /* 0x0000000824107836 */ /* 0x000fe40000000000 */
[----:B------:R-:W-:-:S03]  /*b8d0*/  IMAD.MOV.U32 R24, RZ, RZ, R38 ;  /* 0x000000ffff187224 */ /* 0x000fc600078e0026 */
[----:B------:R-:W-:-:S04]  /*b8e0*/  ISETP.GT.AND P2, PT, R16, R43, PT ;  /* 0x0000002b1000720c */ /* 0x000fc80003f44270 */
[----:B------:R-:W-:-:S09]  /*b8f0*/  SEL R17, R23, RZ, !P2 ;  /* 0x000000ff17117207 */ /* 0x000fd20005000000 */
[----:B------:R-:W-:Y:S05]  /*b900*/  WARPSYNC.COLLECTIVE R21, `(.L_x_758) ;  /* 0x0000000015087348 */ /* 0x000fea0003c00000 */
[----:B------:R0:W1:Y:S02]  /*b910*/  SHFL.DOWN P0, R23, R24, R19, R18 ;  /* 0x0800001318177389 */ /* 0x0000640000000012 */
[----:B01----:R-:W-:Y:S05]  /*b920*/  ENDCOLLECTIVE ;  /* 0x000000000000791b */ /* 0x003fea0003800000 */
.L_x_758:
[----:B------:R-:W-:-:S04]  /*b930*/  IMAD.IADD R17, R44, 0x1, R17 ;  /* 0x000000012c117824 */ /* 0x000fc800078e0211 */
[----:B------:R-:W-:Y:S02]  /*b940*/  IMAD.MOV.U32 R24, RZ, RZ, R17 ;  /* 0x000000ffff187224 */ /* 0x000fe400078e0011 */
[----:B------:R-:W-:Y:S02]  /*b950*/  IMAD.MOV.U32 R19, RZ, RZ, 0x10 ;  /* 0x00000010ff137424 */ /* 0x000fe400078e00ff */
[----:B------:R-:W-:-:S07]  /*b960*/  IMAD.MOV.U32 R39, RZ, RZ, R23 ;  /* 0x000000ffff277224 */ /* 0x000fce00078e0017 */
[----:B------:R-:W-:Y:S05]  /*b970*/  WARPSYNC.COLLECTIVE R21, `(.L_x_759) ;  /* 0x0000000015087348 */ /* 0x000fea0003c00000 */
[----:B------:R0:W1:Y:S02]  /*b980*/  SHFL.DOWN P0, R23, R24, R19, R18 ;  /* 0x0800001318177389 */ /* 0x0000640000000012 */
[----:B01----:R-:W-:Y:S05]  /*b990*/  ENDCOLLECTIVE ;  /* 0x000000000000791b */ /* 0x003fea0003800000 */
.L_x_759:
[----:B------:R-:W-:-:S04]  /*b9a0*/  SEL R39, R39, RZ, !P3 ;  /* 0x000000ff27277207 */ /* 0x000fc80005800000 */
[----:B------:R-:W-:Y:S02]  /*b9b0*/  SEL R39, R39, RZ, !P2 ;  /* 0x000000ff27277207 */ /* 0x000fe40005000000 */
[----:B------:R-:W-:-:S03]  /*b9c0*/  ISETP.NE.AND P2, PT, R17, RZ, PT ;  /* 0x000000ff1100720c */ /* 0x000fc60003f45270 */
[----:B------:R-:W-:-:S04]  /*b9d0*/  IMAD.IADD R16, R38, 0x1, R39 ;  /* 0x0000000126107824 */ /* 0x000fc800078e0227 */
[----:B------:R-:W-:Y:S02]  /*b9e0*/  IMAD.MOV.U32 R24, RZ, RZ, R16 ;  /* 0x000000ffff187224 */ /* 0x000fe400078e0010 */
[----:B------:R-:W-:-:S07]  /*b9f0*/  IMAD.MOV.U32 R38, RZ, RZ, R23 ;  /* 0x000000ffff267224 */ /* 0x000fce00078e0017 */
[----:B------:R-:W-:Y:S05]  /*ba00*/  WARPSYNC.COLLECTIVE R21, `(.L_x_760) ;  /* 0x0000000015087348 */ /* 0x000fea0003c00000 */
[----:B------:R0:W1:Y:S02]  /*ba10*/  SHFL.DOWN P0, R23, R24, R19, R18 ;  /* 0x0800001318177389 */ /* 0x0000640000000012 */
[----:B01----:R-:W-:Y:S05]  /*ba20*/  ENDCOLLECTIVE ;  /* 0x000000000000791b */ /* 0x003fea0003800000 */
.L_x_760:
[----:B------:R-:W-:Y:S05]  /*ba30*/  WARPSYNC.COLLECTIVE R21, `(.L_x_761) ;  /* 0x0000000015087348 */ /* 0x000fea0003c00000 */
[----:B------:R-:W-:Y:S01]  /*ba40*/  VOTE.ALL P4, P4 ;  /* 0x0000000000ff7806 */ /* 0x000fe20002080000 */
[----:B------:R-:W-:-:S12]  /*ba50*/  ENDCOLLECTIVE ;  /* 0x000000000000791b */ /* 0x000fd80003800000 */
.L_x_761:
[----:B------:R-:W-:Y:S01]  /*ba60*/  IMAD.MOV.U32 R39, RZ, RZ, R23 ;  /* 0x000000ffff277224 */ /* 0x000fe200078e0017 */
[----:B------:R-:W-:-:S04]  /*ba70*/  ISETP.GT.AND P0, PT, R42, R43, PT ;  /* 0x0000002b2a00720c */ /* 0x000fc80003f04270 */
[----:B------:R-:W-:Y:S02]  /*ba80*/  SEL R39, R39, RZ, !P2 ;  /* 0x000000ff27277207 */ /* 0x000fe40005000000 */
[----:B------:R-:W-:Y:S02]  /*ba90*/  SEL R38, R38, RZ, !P0 ;  /* 0x000000ff26267207 */ /* 0x000fe40004000000 */
[----:B------:R-:W-:Y:S02]  /*baa0*/  SEL R39, R39, RZ, !P0 ;  /* 0x000000ff27277207 */ /* 0x000fe40004000000 */
[----:B------:R-:W-:Y:S02]  /*bab0*/  ISETP.NE.AND P0, PT, R20, RZ, PT ;  /* 0x000000ff1400720c */ /* 0x000fe40003f05270 */
[----:B------:R-:W-:Y:S01]  /*bac0*/  IADD3 R20, PT, PT, R17, R38, R20 ;  /* 0x0000002611147210 */ /* 0x000fe20007ffe014 */
[----:B------:R-:W-:-:S05]  /*bad0*/  IMAD.IADD R39, R16, 0x1, R39 ;  /* 0x0000000110277824 */ /* 0x000fca00078e0227 */
[----:B------:R-:W-:-:S05]  /*bae0*/  SEL R39, R39, RZ, !P0 ;  /* 0x000000ff27277207 */ /* 0x000fca0004000000 */
[----:B------:R-:W-:Y:S01]  /*baf0*/  IMAD.IADD R22, R39, 0x1, R22 ;  /* 0x0000000127167824 */ /* 0x000fe200078e0216 */
[----:B------:R-:W-:Y:S06]  /*bb00*/  BRA `(.L_x_762) ;  /* 0xffffff8000247947 */ /* 0x000fec000383ffff */
.L_x_707:
[----:B------:R-:W-:Y:S01]  /*bb10*/  BSSY B0, `(.L_x_763) ;  /* 0x0000006000007945 */ /* 0x000fe20003800000 */
[----:B------:R-:W-:Y:S01]  /*bb20*/  PLOP3.LUT P0, PT, P0, PT, PT, 0x8, 0x80 ;  /* 0x000000000080781c */ /* 0x000fe2000070e170 */
[----:B------:R-:W-:-:S12]  /*bb30*/  IMAD.MOV.U32 R21, RZ, RZ, -0x1 ;  /* 0xffffffffff157424 */ /* 0x000fd800078e00ff */
[----:B------:R-:W-:Y:S05]  /*bb40*/  WARPSYNC.COLLECTIVE R21, `(.L_x_764) ;  /* 0x0000000015087348 */ /* 0x000fea0003c00000 */
[----:B------:R-:W-:Y:S01]  /*bb50*/  VOTE.ANY P0, P0 ;  /* 0x0000000000ff7806 */ /* 0x000fe20000000100 */
[----:B------:R-:W-:-:S12]  /*bb60*/  ENDCOLLECTIVE ;  /* 0x000000000000791b */ /* 0x000fd80003800000 */
.L_x_764:
[----:B------:R-:W-:Y:S05]  /*bb70*/  BSYNC B0 ;  /* 0x0000000000007941 */ /* 0x000fea0003800000 */
.L_x_763:
[----:B------:R-:W-:Y:S05]  /*bb80*/  BRA `(.L_x_765) ;  /* 0xffffffcc00e47947 */ /* 0x000fea000383ffff */
.L_x_709:
[----:B------:R-:W0:Y:S01]  /*bb90*/  S2R R26, SR_GEMASK ;  /* 0x00000000001a7919 */ /* 0x000e220000003c00 */
[----:B------:R-:W-:Y:S01]  /*bba0*/  ISETP.NE.U32.AND P4, PT, R18, 0x65, PT ;  /* 0x000000651200780c */ /* 0x000fe20003f85070 */
[----:B------:R-:W-:Y:S01]  /*bbb0*/  BSSY B0, `(.L_x_766) ;  /* 0x0000007000007945 */ /* 0x000fe20003800000 */
[----:B------:R-:W-:Y:S01]  /*bbc0*/  PLOP3.LUT P0, PT, P0, PT, PT, 0x8, 0x80 ;  /* 0x000000000080781c */ /* 0x000fe2000070e170 */
[----:B------:R-:W-:Y:S01]  /*bbd0*/  IMAD.MOV.U32 R21, RZ, RZ, -0x1 ;  /* 0xffffffffff157424 */ /* 0x000fe200078e00ff */
[----:B------:R-:W-:-:S13]  /*bbe0*/  ISETP.NE.AND.EX P4, PT, R19, RZ, PT, P4 ;  /* 0x000000ff1300720c */ /* 0x000fda0003f85340 */
[----:B0-----:R-:W-:Y:S05]  /*bbf0*/  WARPSYNC.COLLECTIVE R21, `(.L_x_767) ;  /* 0x0000000015087348 */ /* 0x001fea0003c00000 */
[----:B------:R-:W-:Y:S01]  /*bc00*/  VOTE.ANY R21, PT, P0 ;  /* 0x0000000000157806 */ /* 0x000fe200000e0100 */
[----:B0-----:R-:W-:Y:S06]  /*bc10*/  ENDCOLLECTIVE ;  /* 0x000000000000791b */ /* 0x001fec0003800000 */
.L_x_767:
[----:B------:R-:W-:Y:S05]  /*bc20*/  BSYNC B0 ;  /* 0x0000000000007941 */ /* 0x000fea0003800000 */
.L_x_766:
[----:B------:R-:W-:Y:S01]  /*bc30*/  LOP3.LUT R21, R21, 0x80000000, R26, 0xec, !PT ;  /* 0x8000000015157812 */ /* 0x000fe200078eec1a */
[----:B------:R-:W-:Y:S01]  /*bc40*/  IMAD.MOV.U32 R24, RZ, RZ, R16 ;  /* 0x000000ffff187224 */ /* 0x000fe200078e0010 */
[----:B------:R-:W-:Y:S01]  /*bc50*/  ISETP.NE.AND P5, PT, R16, RZ, PT ;  /* 0x000000ff1000720c */ /* 0x000fe20003fa5270 */
[----:B------:R-:W-:Y:S02]  /*bc60*/  IMAD.MOV.U32 R19, RZ, RZ, 0x1 ;  /* 0x00000001ff137424 */ /* 0x000fe400078e00ff */
[----:B------:R-:W-:-:S05]  /*bc70*/  VIADD R18, R21, 0xffffffff ;  /* 0xffffffff15127836 */ /* 0x000fca0000000000 */
[----:B------:R-:W-:Y:S01]  /*bc80*/  LOP3.LUT R27, R21, R18, RZ, 0xc, !PT ;  /* 0x00000012151b7212 */ /* 0x000fe200078e0cff */
[----:B------:R-:W-:-:S05]  /*bc90*/  IMAD.MOV.U32 R21, RZ, RZ, -0x1 ;  /* 0xffffffffff157424 */ /* 0x000fca00078e00ff */
[----:B------:R-:W0:Y:S02]  /*bca0*/  POPC R27, R27 ;  /* 0x0000001b001b7309 */ /* 0x000e240000000000 */
[----:B0-----:R-:W-:-:S07]  /*bcb0*/  IMAD.MOV.U32 R18, RZ, RZ, R27 ;  /* 0x000000ffff127224 */ /* 0x001fce00078e001b */
[----:B------:R-:W-:Y:S05]  /*bcc0*/  WARPSYNC.COLLECTIVE R21, `(.L_x_768) ;  /* 0x0000000015087348 */ /* 0x000fea0003c00000 */
[----:B------:R0:W1:Y:S02]  /*bcd0*/  SHFL.DOWN P0, R23, R24, R19, R18 ;  /* 0x0800001318177389 */ /* 0x0000640000000012 */
[----:B01----:R-:W-:Y:S05]  /*bce0*/  ENDCOLLECTIVE ;  /* 0x000000000000791b */ /* 0x003fea0003800000 */
.L_x_768:
[----:B------:R-:W-:Y:S02]  /*bcf0*/  IMAD.MOV.U32 R24, RZ, RZ, R17 ;  /* 0x000000ffff187224 */ /* 0x000fe400078e0011 */
[----:B------:R-:W-:-:S07]  /*bd00*/  IMAD.MOV.U32 R22, RZ, RZ, R23 ;  /* 0x000000ffff167224 */ /* 0x000fce00078e0017 */
[----:B------:R-:W-:Y:S05]  /*bd10*/  WARPSYNC.COLLECTIVE R21, `(.L_x_769) ;  /* 0x0000000015087348 */ /* 0x000fea0003c00000 */
[----:B------:R0:W1:Y:S02]  /*bd20*/  SHFL.DOWN P0, R23, R24, R19, R18 ;  /* 0x0800001318177389 */ /* 0x0000640000000012 */
[----:B01----:R-:W-:Y:S05]  /*bd30*/  ENDCOLLECTIVE ;  /* 0x000000000000791b */ /* 0x003fea0003800000 */
.L_x_769:
[----:B------:R-:W-:Y:S01]  /*bd40*/  IMAD.MOV.U32 R19, RZ, RZ, 0x2 ;  /* 0x00000002ff137424 */ /* 0x000fe200078e00ff */
[----:B------:R-:W-:Y:S02]  /*bd50*/  ISETP.GE.AND P0, PT, R40, R27, PT ;  /* 0x0000001b2800720c */ /* 0x000fe40003f06270 */
[----:B------:R-:W-:Y:S02]  /*bd60*/  SEL R23, R23, RZ, !P5 ;  /* 0x000000ff17177207 */ /* 0x000fe40006800000 */
[----:B------:R-:W-:Y:S02]  /*bd70*/  SEL R39, R22, RZ, !P0 ;  /* 0x000000ff16277207 */ /* 0x000fe40004000000 */
[----:B------:R-:W-:-:S03]  /*bd80*/  SEL R23, R23, RZ, !P0 ;  /* 0x000000ff17177207 */ /* 0x000fc60004000000 */
[----:B------:R-:W-:Y:S02]  /*bd90*/  IMAD.IADD R22, R16, 0x1, R39 ;  /* 0x0000000110167824 */ /* 0x000fe400078e0227 */
[----:B------:R-:W-:Y:S02]  /*bda0*/  IMAD.IADD R20, R17, 0x1, R23 ;  /* 0x0000000111147824 */ /* 0x000fe400078e0217 */
[----:B------:R-:W-:Y:S02]  /*bdb0*/  IMAD.MOV.U32 R24, RZ, RZ, R22 ;  /* 0x000000ffff187224 */ /* 0x000fe400078e0016 */
[----:B------:R-:W-:-:S07]  /*bdc0*/  VIADD R16, R40, 0x2 ;  /* 0x0000000228107836 */ /* 0x000fce0000000000 */
[----:B------:R-:W-:Y:S05]  /*bdd0*/  WARPSYNC.COLLECTIVE R21, `(.L_x_770) ;  /* 0x0000000015087348 */ /* 0x000fea0003c00000 */
[----:B------:R0:W1:Y:S02]  /*bde0*/  SHFL.DOWN P0, R23, R24, R19, R18 ;  /* 0x0800001318177389 */ /* 0x0000640000000012 */
[----:B01----:R-:W-:Y:S05]  /*bdf0*/  ENDCOLLECTIVE ;  /* 0x000000000000791b */ /* 0x003fea0003800000 */
.L_x_770:
[----:B------:R-:W-:Y:S01]  /*be00*/  ISETP.GT.AND P5, PT, R16, R27, PT ;  /* 0x0000001b1000720c */ /* 0x000fe20003fa4270 */
[----:B------:R-:W-:Y:S02]  /*be10*/  IMAD.MOV.U32 R24, RZ, RZ, R20 ;  /* 0x000000ffff187224 */ /* 0x000fe400078e0014 */
[----:B------:R-:W-:-:S10]  /*be20*/  IMAD.MOV.U32 R38, RZ, RZ, R23 ;  /* 0x000000ffff267224 */ /* 0x000fd400078e0017 */
[----:B------:R-:W-:Y:S05]  /*be30*/  WARPSYNC.COLLECTIVE R21, `(.L_x_771) ;  /* 0x0000000015087348 */ /* 0x000fea0003c00000 */
[----:B------:R0:W1:Y:S02]  /*be40*/  SHFL.DOWN P0, R23, R24, R19, R18 ;  /* 0x0800001318177389 */ /* 0x0000640000000012 */
[----:B01----:R-:W-:Y:S05]  /*be50*/  ENDCOLLECTIVE ;  /* 0x000000000000791b */ /* 0x003fea0003800000 */
.L_x_771:
[----:B------:R-:W-:-:S05]  /*be60*/  SEL R17, R38, RZ, !P5 ;  /* 0x000000ff26117207 */ /* 0x000fca0006800000 */
[----:B------:R-:W-:-:S05]  /*be70*/  IMAD.IADD R38, R22, 0x1, R17 ;  /* 0x0000000116267824 */ /* 0x000fca00078e0211 */
[----:B------:R-:W-:Y:S01]  /*be80*/  ISETP.NE.AND P6, PT, R38, RZ, PT ;  /* 0x000000ff2600720c */ /* 0x000fe20003fc5270 */
[----:B------:R-:W-:Y:S02]  /*be90*/  IMAD.MOV.U32 R24, RZ, RZ, R38 ;  /* 0x000000ffff187224 */ /* 0x000fe400078e0026 */
[----:B------:R-:W-:Y:S01]  /*bea0*/  IMAD.MOV.U32 R19, RZ, RZ, 0x4 ;  /* 0x00000004ff137424 */ /* 0x000fe200078e00ff */
[----:B------:R-:W-:Y:S01]  /*beb0*/  ISETP.NE.AND P0, PT, R22, RZ, PT ;  /* 0x000000ff1600720c */ /* 0x000fe20003f05270 */
[----:B------:R-:W-:-:S05]  /*bec0*/  IMAD.MOV.U32 R39, RZ, RZ, R23 ;  /* 0x000000ffff277224 */ /* 0x000fca00078e0017 */
[----:B------:R-:W-:-:S04]  /*bed0*/  SEL R16, R39, RZ, !P0 ;  /* 0x000000ff27107207 */ /* 0x000fc80004000000 */
[----:B------:R-:W-:-:S07]  /*bee0*/  SEL R17, R16, RZ, !P5 ;  /* 0x000000ff10117207 */ /* 0x000fce0006800000 */
[----:B------:R-:W-:Y:S05]  /*bef0*/  WARPSYNC.COLLECTIVE R21, `(.L_x_772) ;  /* 0x0000000015087348 */ /* 0x000fea0003c00000 */
[----:B------:R0:W1:Y:S02]  /*bf00*/  SHFL.DOWN P0, R23, R24, R19, R18 ;  /* 0x0800001318177389 */ /* 0x0000640000000012 */
[----:B01----:R-:W-:Y:S05]  /*bf10*/  ENDCOLLECTIVE ;  /* 0x000000000000791b */ /* 0x003fea0003800000 */
.L_x_772:
[----:B------:R-:W-:Y:S02]  /*bf20*/  IMAD.IADD R16, R20, 0x1, R17 ;  /* 0x0000000114107824 */ /* 0x000fe400078e0211 */
[----:B------:R-:W-:-:S05]  /*bf30*/  VIADD R20, R40, 0x4 ;  /* 0x0000000428147836 */ /* 0x000fca0000000000 */
[----:B------:R-:W-:Y:S01]  /*bf40*/  ISETP.GT.AND P5, PT, R20, R27, PT ;  /* 0x0000001b1400720c */ /* 0x000fe20003fa4270 */
[----:B------:R-:W-:Y:S02]  /*bf50*/  IMAD.MOV.U32 R24, RZ, RZ, R16 ;  /* 0x000000ffff187224 */ /* 0x000fe400078e0010 */
[----:B------:R-:W-:-:S10]  /*bf60*/  IMAD.MOV.U32 R39, RZ, RZ, R23 ;  /* 0x000000ffff277224 */ /* 0x000fd400078e0017 */
[----:B------:R-:W-:Y:S05]  /*bf70*/  WARPSYNC.COLLECTIVE R21, `(.L_x_773) ;  /* 0x0000000015087348 */ /* 0x000fea0003c00000 */
[----:B------:R0:W1:Y:S02]  /*bf80*/  SHFL.DOWN P0, R23, R24, R19, R18 ;  /* 0x0800001318177389 */ /* 0x0000640000000012 */
[----:B01----:R-:W-:Y:S05]  /*bf90*/  ENDCOLLECTIVE ;  /* 0x000000000000791b */ /* 0x003fea0003800000 */
.L_x_773:
[----:B------:R-:W-:-:S05]  /*bfa0*/  SEL R39, R39, RZ, !P5 ;  /* 0x000000ff27277207 */ /* 0x000fca0006800000 */
[----:B------:R-:W-:Y:S02]  /*bfb0*/  IMAD.IADD R42, R38, 0x1, R39 ;  /* 0x00000001262a7824 */ /* 0x000fe400078e0227 */
[----:B------:R-:W-:Y:S02]  /*bfc0*/  VIADD R38, R40, 0x8 ;  /* 0x0000000828267836 */ /* 0x000fe40000000000 */
[----:B------:R-:W-:Y:S02]  /*bfd0*/  IMAD.MOV.U32 R24, RZ, RZ, R42 ;  /* 0x000000ffff187224 */ /* 0x000fe400078e002a */
[----:B------:R-:W-:Y:S02]  /*bfe0*/  IMAD.MOV.U32 R19, RZ, RZ, 0x8 ;  /* 0x00000008ff137424 */ /* 0x000fe400078e00ff */
[----:B------:R-:W-:-:S07]  /*bff0*/  IMAD.MOV.U32 R17, RZ, RZ, R23 ;  /* 0x000000ffff117224 */ /* 0x000fce00078e0017 */
[----:B------:R-:W-:Y:S05]  /*c000*/  WARPSYNC.COLLECTIVE R21, `(.L_x_774) ;  /* 0x0000000015087348 */ /* 0x000fea0003c00000 */
[----:B------:R0:W1:Y:S02]  /*c010*/  SHFL.DOWN P0, R23, R24, R19, R18 ;  /* 0x0800001318177389 */ /* 0x0000640000000012 */
[----:B01----:R-:W-:Y:S05]  /*c020*/  ENDCOLLECTIVE ;  /* 0x000000000000791b */ /* 0x003fea0003800000 */
.L_x_774:
[----:B------:R-:W-:Y:S02]  /*c030*/  SEL R17, R17, RZ, !P6 ;  /* 0x000000ff11117207 */ /* 0x000fe40007000000 */
[----:B------:R-:W-:Y:S02]  /*c040*/  ISETP.NE.AND P6, PT, R42, RZ, PT ;  /* 0x000000ff2a00720c */ /* 0x000fe40003fc5270 */
[----:B------:R-:W-:Y:S02]  /*c050*/  SEL R17, R17, RZ, !P5 ;  /* 0x000000ff11117207 */ /* 0x000fe40006800000 */
[----:B------:R-:W-:-:S03]  /*c060*/  ISETP.GT.AND P5, PT, R38, R27, PT ;  /* 0x0000001b2600720c */ /* 0x000fc60003fa4270 */
[----:B------:R-:W-:-:S04]  /*c070*/  IMAD.IADD R20, R16, 0x1, R17 ;  /* 0x0000000110147824 */ /* 0x000fc800078e0211 */
[----:B------:R-:W-:Y:S02]  /*c080*/  IMAD.MOV.U32 R24, RZ, RZ, R20 ;  /* 0x000000ffff187224 */ /* 0x000fe400078e0014 */
[----:B------:R-:W-:-:S07]  /*c090*/  IMAD.MOV.U32 R22, RZ, RZ, R23 ;  /* 0x000000ffff167224 */ /* 0x000fce00078e0017 */
[----:B------:R-:W-:Y:S05]  /*c0a0*/  WARPSYNC.COLLECTIVE R21, `(.L_x_775) ;  /* 0x0000000015087348 */ /* 0x000fea0003c00000 */
[----:B------:R0:W1:Y:S02]  /*c0b0*/  SHFL.DOWN P0, R23, R24, R19, R18 ;  /* 0x0800001318177389 */ /* 0x0000640000000012 */
[----:B01----:R-:W-:Y:S05]  /*c0c0*/  ENDCOLLECTIVE ;  /* 0x000000000000791b */ /* 0x003fea0003800000 */
.L_x_775:
[----:B------:R-:W-:-:S05]  /*c0d0*/  SEL R17, R22, RZ, !P5 ;  /* 0x000000ff16117207 */ /* 0x000fca0006800000 */
[----:B------:R-:W-:-:S04]  /*c0e0*/  IMAD.IADD R38, R42, 0x1, R17 ;  /* 0x000000012a267824 */ /* 0x000fc800078e0211 */
[----:B------:R-:W-:Y:S02]  /*c0f0*/  IMAD.MOV.U32 R24, RZ, RZ, R38 ;  /* 0x000000ffff187224 */ /* 0x000fe400078e0026 */
[----:B------:R-:W-:Y:S02]  /*c100*/  IMAD.MOV.U32 R19, RZ, RZ, 0x10 ;  /* 0x00000010ff137424 */ /* 0x000fe400078e00ff */
[----:B------:R-:W-:-:S07]  /*c110*/  IMAD.MOV.U32 R16, RZ, RZ, R23 ;  /* 0x000000ffff107224 */ /* 0x000fce00078e0017 */
[----:B------:R-:W-:Y:S05]  /*c120*/  WARPSYNC.COLLECTIVE R21, `(.L_x_776) ;  /* 0x0000000015087348 */ /* 0x000fea0003c00000 */
[----:B------:R0:W1:Y:S02]  /*c130*/  SHFL.DOWN P0, R23, R24, R19, R18 ;  /* 0x0800001318177389 */ /* 0x0000640000000012 */
[----:B01----:R-:W-:Y:S05]  /*c140*/  ENDCOLLECTIVE ;  /* 0x000000000000791b */ /* 0x003fea0003800000 */
.L_x_776:
[----:B------:R-:W-:-:S04]  /*c150*/  SEL R16, R16, RZ, !P6 ;  /* 0x000000ff10107207 */ /* 0x000fc80007000000 */
[----:B------:R-:W-:Y:S01]  /*c160*/  SEL R17, R16, RZ, !P5 ;  /* 0x000000ff10117207 */ /* 0x000fe20006800000 */
[----:B------:R-:W-:-:S04]  /*c170*/  VIADD R16, R40, 0x10 ;  /* 0x0000001028107836 */ /* 0x000fc80000000000 */
[----:B------:R-:W-:Y:S01]  /*c180*/  IMAD.IADD R22, R20, 0x1, R17 ;  /* 0x0000000114167824 */ /* 0x000fe200078e0211 */
[----:B------:R-:W-:Y:S02]  /*c190*/  ISETP.GT.AND P5, PT, R16, R27, PT ;  /* 0x0000001b1000720c */ /* 0x000fe40003fa4270 */
[----:B------:R-:W0:Y:S01]  /*c1a0*/  LDC.64 R16, c[0x0][0x3b0] ;  /* 0x0000ec00ff107b82 */ /* 0x000e220000000a00 */
[----:B------:R-:W-:Y:S01]  /*c1b0*/  IMAD.MOV.U32 R24, RZ, RZ, R22 ;  /* 0x000000ffff187224 */ /* 0x000fe200078e0016 */
[----:B------:R-:W-:-:S05]  /*c1c0*/  LOP3.LUT R27, RZ, R0, RZ, 0x33, !PT ;  /* 0x00000000ff1b7212 */ /* 0x000fca00078e33ff */
[----:B------:R-:W-:Y:S02]  /*c1d0*/  VIADD R27, R27, UR8 ;  /* 0x000000081b1b7c36 */ /* 0x000fe40008000000 */
[----:B------:R-:W-:-:S07]  /*c1e0*/  IMAD.MOV.U32 R39, RZ, RZ, R23 ;  /* 0x000000ffff277224 */ /* 0x000fce00078e0017 */
[----:B0-----:R-:W-:Y:S05]  /*c1f0*/  WARPSYNC.COLLECTIVE R21, `(.L_x_777) ;  /* 0x0000000015087348 */ /* 0x001fea0003c00000 */
[----:B------:R1:W2:Y:S02]  /*c200*/  SHFL.DOWN P0, R23, R24, R19, R18 ;  /* 0x0800001318177389 */ /* 0x0002a40000000012 */
[----:B012---:R-:W-:Y:S05]  /*c210*/  ENDCOLLECTIVE ;  /* 0x000000000000791b */ /* 0x007fea0003800000 */
.L_x_777:
[----:B------:R-:W-:Y:S05]  /*c220*/  WARPSYNC.COLLECTIVE R21, `(.L_x_778) ;  /* 0x0000000015087348 */ /* 0x000fea0003c00000 */
[----:B------:R-:W-:Y:S01]  /*c230*/  VOTE.ALL P4, P4 ;  /* 0x0000000000ff7806 */ /* 0x000fe20002080000 */
[----:B------:R-:W-:-:S12]  /*c240*/  ENDCOLLECTIVE ;  /* 0x000000000000791b */ /* 0x000fd80003800000 */
.L_x_778:
[----:B------:R-:W-:-:S05]  /*c250*/  SEL R39, R39, RZ, !P5 ;  /* 0x000000ff27277207 */ /* 0x000fca0006800000 */
[C---:B------:R-:W-:Y:S01]  /*c260*/  IMAD.IADD R20, R38.reuse, 0x1, R39 ;  /* 0x0000000126147824 */ /* 0x040fe200078e0227 */
[----:B------:R-:W-:-:S04]  /*c270*/  ISETP.NE.AND P0, PT, R38, RZ, PT ;  /* 0x000000ff2600720c */ /* 0x000fc80003f05270 */
[----:B------:R-:W-:Y:S02]  /*c280*/  SEL R23, R23, RZ, !P0 ;  /* 0x000000ff17177207 */ /* 0x000fe40004000000 */
[----:B------:R-:W-:Y:S02]  /*c290*/  IADD3 R42, P0, PT, R16, 0x200, RZ ;  /* 0x00000200102a7810 */ /* 0x000fe40007f1e0ff */
[----:B------:R-:W-:-:S03]  /*c2a0*/  SEL R23, R23, RZ, !P5 ;  /* 0x000000ff17177207 */ /* 0x000fc60006800000 */
[----:B------:R-:W-:Y:S02]  /*c2b0*/  IMAD.X R43, RZ, RZ, R17, P0 ;  /* 0x000000ffff2b7224 */ /* 0x000fe400000e0611 */
[----:B------:R-:W-:Y:S01]  /*c2c0*/  IMAD.IADD R22, R22, 0x1, R23 ;  /* 0x0000000116167824 */ /* 0x000fe200078e0217 */
[----:B------:R-:W-:Y:S06]  /*c2d0*/  BRA `(.L_x_779) ;  /* 0xffffffcc00207947 */ /* 0x000fec000383ffff */
.L_x_711:
[----:B------:R-:W-:Y:S01]  /*c2e0*/  BSSY B0, `(.L_x_780) ;  /* 0x0000006000007945 */ /* 0x000fe20003800000 */
[----:B------:R-:W-:Y:S01]  /*c2f0*/  PLOP3.LUT P0, PT, P0, PT, PT, 0x8, 0x80 ;  /* 0x000000000080781c */ /* 0x000fe2000070e170 */
[----:B------:R-:W-:-:S12]  /*c300*/  IMAD.MOV.U32 R21, RZ, RZ, -0x1 ;  /* 0xffffffffff157424 */ /* 0x000fd800078e00ff */
[----:B------:R-:W-:Y:S05]  /*c310*/  WARPSYNC.COLLECTIVE R21, `(.L_x_781) ;  /* 0x0000000015087348 */ /* 0x000fea0003c00000 */
[----:B------:R-:W-:Y:S01]  /*c320*/  VOTE.ANY P0, P0 ;  /* 0x0000000000ff7806 */ /* 0x000fe20000000100 */
[----:B------:R-:W-:-:S12]  /*c330*/  ENDCOLLECTIVE ;  /* 0x000000000000791b */ /* 0x000fd80003800000 */
.L_x_781:
[----:B------:R-:W-:Y:S05]  /*c340*/  BSYNC B0 ;  /* 0x0000000000007941 */ /* 0x000fea0003800000 */
.L_x_780:
[----:B------:R-:W-:Y:S05]  /*c350*/  BRA `(.L_x_782) ;  /* 0xffffffcc00247947 */ /* 0x000fea000383ffff */
.L_x_713:
        /* <DEDUP_REMOVED lines=8> */
.L_x_784:
[----:B------:R-:W-:Y:S05]  /*c3e0*/  BSYNC B0 ;  /* 0x0000000000007941 */ /* 0x000fea0003800000 */
.L_x_783:
        /* <DEDUP_REMOVED lines=13> */
.L_x_785:
[----:B------:R-:W-:Y:S02]  /*c4c0*/  IMAD.MOV.U32 R24, RZ, RZ, R17 ;  /* 0x000000ffff187224 */ /* 0x000fe400078e0011 */
[----:B------:R-:W-:-:S07]  /*c4d0*/  IMAD.MOV.U32 R38, RZ, RZ, R23 ;  /* 0x000000ffff267224 */ /* 0x000fce00078e0017 */
[----:B------:R-:W-:Y:S05]  /*c4e0*/  WARPSYNC.COLLECTIVE R21, `(.L_x_786) ;  /* 0x0000000015087348 */ /* 0x000fea0003c00000 */
[----:B------:R0:W1:Y:S02]  /*c4f0*/  SHFL.DOWN P0, R23, R24, R19, R18 ;  /* 0x0800001318177389 */ /* 0x0000640000000012 */
[----:B01----:R-:W-:Y:S05]  /*c500*/  ENDCOLLECTIVE ;  /* 0x000000000000791b */ /* 0x003fea0003800000 */
.L_x_786:
        /* <DEDUP_REMOVED lines=13> */
.L_x_787:
[----:B------:R-:W-:Y:S02]  /*c5e0*/  IMAD.MOV.U32 R24, RZ, RZ, R39 ;  /* 0x000000ffff187224 */ /* 0x000fe400078e0027 */
[----:B------:R-:W-:-:S07]  /*c5f0*/  IMAD.MOV.U32 R17, RZ, RZ, R23 ;  /* 0x000000ffff117224 */ /* 0x000fce00078e0017 */
[----:B------:R-:W-:Y:S05]  /*c600*/  WARPSYNC.COLLECTIVE R21, `(.L_x_788) ;  /* 0x0000000015087348 */ /* 0x000fea0003c00000 */
[----:B------:R0:W1:Y:S02]  /*c610*/  SHFL.DOWN P0, R23, R24, R19, R18 ;  /* 0x0800001318177389 */ /* 0x0000640000000012 */
[----:B01----:R-:W-:Y:S05]  /*c620*/  ENDCOLLECTIVE ;  /* 0x000000000000791b */ /* 0x003fea0003800000 */
.L_x_788:
        /* <DEDUP_REMOVED lines=13> */
.L_x_789:
[----:B------:R-:W-:Y:S02]  /*c700*/  IMAD.MOV.U32 R24, RZ, RZ, R16 ;  /* 0x000000ffff187224 */ /* 0x000fe400078e0010 */
[----:B------:R-:W-:-:S07]  /*c710*/  IMAD.MOV.U32 R17, RZ, RZ, R23 ;  /* 0x000000ffff117224 */ /* 0x000fce00078e0017 */
[----:B------:R-:W-:Y:S05]  /*c720*/  WARPSYNC.COLLECTIVE R21, `(.L_x_790) ;  /* 0x0000000015087348 */ /* 0x000fea0003c00000 */
[----:B------:R0:W1:Y:S02]  /*c730*/  SHFL.DOWN P0, R23, R24, R19, R18 ;  /* 0x0800001318177389 */ /* 0x0000640000000012 */
[----:B01----:R-:W-:Y:S05]  /*c740*/  ENDCOLLECTIVE ;  /* 0x000000000000791b */ /* 0x003fea0003800000 */
.L_x_790:
        /* <DEDUP_REMOVED lines=9> */
[C---:B------:R-:W-:Y:S02]  /*c7e0*/  VIADD R16, R40.reuse, 0x8 ;  /* 0x0000000828107836 */ /* 0x040fe40000000000 */
[----:B------:R-:W-:-:S10]  /*c7f0*/  VIADD R44, R40, 0x10 ;  /* 0x00000010282c7836 */ /* 0x000fd40000000000 */
[----:B------:R-:W-:Y:S05]  /*c800*/  WARPSYNC.COLLECTIVE R21, `(.L_x_791) ;  /* 0x0000000015087348 */ /* 0x000fea0003c00000 */
[----:B------:R0:W1:Y:S02]  /*c810*/  SHFL.DOWN P0, R23, R24, R19, R18 ;  /* 0x0800001318177389 */ /* 0x0000640000000012 */
[----:B01----:R-:W-:Y:S05]  /*c820*/  ENDCOLLECTIVE ;  /* 0x000000000000791b */ /* 0x003fea0003800000 */
.L_x_791:
[----:B------:R-:W-:Y:S02]  /*c830*/  IMAD.MOV.U32 R24, RZ, RZ, R38 ;  /* 0x000000ffff187224 */ /* 0x000fe400078e0026 */
[----:B------:R-:W-:-:S07]  /*c840*/  IMAD.MOV.U32 R17, RZ, RZ, R23 ;  /* 0x000000ffff117224 */ /* 0x000fce00078e0017 */
[----:B------:R-:W-:Y:S05]  /*c850*/  WARPSYNC.COLLECTIVE R21, `(.L_x_792) ;  /* 0x0000000015087348 */ /* 0x000fea0003c00000 */
[----:B------:R0:W1:Y:S02]  /*c860*/  SHFL.DOWN P0, R23, R24, R19, R18 ;  /* 0x0800001318177389 */ /* 0x0000640000000012 */
[----:B01----:R-:W-:Y:S05]  /*c870*/  ENDCOLLECTIVE ;  /* 0x000000000000791b */ /* 0x003fea0003800000 */
.L_x_792:
        /* <DEDUP_REMOVED lines=12> */
.L_x_793:
[----:B------:R-:W-:Y:S02]  /*c940*/  IMAD.MOV.U32 R24, RZ, RZ, R16 ;  /* 0x000000ffff187224 */ /* 0x000fe400078e0010 */
[----:B------:R-:W-:-:S07]  /*c950*/  IMAD.MOV.U32 R38, RZ, RZ, R23 ;  /* 0x000000ffff267224 */ /* 0x000fce00078e0017 */
[----:B------:R-:W-:Y:S05]  /*c960*/  WARPSYNC.COLLECTIVE R21, `(.L_x_794) ;  /* 0x0000000015087348 */ /* 0x000fea0003c00000 */
[----:B------:R0:W1:Y:S02]  /*c970*/  SHFL.DOWN P0, R23, R24, R19, R18 ;  /* 0x0800001318177389 */ /* 0x0000640000000012 */
[----:B01----:R-:W-:Y:S05]  /*c980*/  ENDCOLLECTIVE ;  /* 0x000000000000791b */ /* 0x003fea0003800000 */
.L_x_794:
[----:B------:R-:W-:Y:S05]  /*c990*/  WARPSYNC.COLLECTIVE R21, `(.L_x_795) ;  /* 0x0000000015087348 */ /* 0x000fea0003c00000 */
[----:B------:R-:W-:Y:S01]  /*c9a0*/  VOTE.ALL P4, P4 ;  /* 0x0000000000ff7806 */ /* 0x000fe20002080000 */
[----:B------:R-:W-:-:S12]  /*c9b0*/  ENDCOLLECTIVE ;  /* 0x000000000000791b */ /* 0x000fd80003800000 */
.L_x_795:
[----:B------:R-:W-:Y:S02]  /*c9c0*/  ISETP.GT.AND P0, PT, R44, R41, PT ;  /* 0x000000292c00720c */ /* 0x000fe40003f04270 */
        /* <DEDUP_REMOVED lines=9> */
.L_x_797:
        /* <DEDUP_REMOVED lines=10> */
.L_x_815:


//--------------------- .text._ZN6thrust24THRUST_300001_SM_1000_NS8cuda_cub4core6detail13_kernel_agentINS1_15__reduce_by_key9InitAgentIN3cub18CUB_300001_SM_100024ReduceByKeyScanTileStateIiiLb1EEEiPiEEJSA_iSB_EEEvDpT0_ --------------------------
	.section	.text._ZN6thrust24THRUST_300001_SM_1000_NS8cuda_cub4core6detail13_kernel_agentINS1_15__reduce_by_key9InitAgentIN3cub18CUB_300001_SM_100024ReduceByKeyScanTileStateIiiLb1EEEiPiEEJSA_iSB_EEEvDpT0_,"ax",@progbits
	.align	128
        .global         _ZN6thrust24THRUST_300001_SM_1000_NS8cuda_cub4core6detail13_kernel_agentINS1_15__reduce_by_key9InitAgentIN3cub18CUB_300001_SM_100024ReduceByKeyScanTileStateIiiLb1EEEiPiEEJSA_iSB_EEEvDpT0_
        .type           _ZN6thrust24THRUST_300001_SM_1000_NS8cuda_cub4core6detail13_kernel_agentINS1_15__reduce_by_key9InitAgentIN3cub18CUB_300001_SM_100024ReduceByKeyScanTileStateIiiLb1EEEiPiEEJSA_iSB_EEEvDpT0_,@function
        .size           _ZN6thrust24THRUST_300001_SM_1000_NS8cuda_cub4core6detail13_kernel_agentINS1_15__reduce_by_key9InitAgentIN3cub18CUB_300001_SM_100024ReduceByKeyScanTileStateIiiLb1EEEiPiEEJSA_iSB_EEEvDpT0_,(.L_x_816 - _ZN6thrust24THRUST_300001_SM_1000_NS8cuda_cub4core6detail13_kernel_agentINS1_15__reduce_by_key9InitAgentIN3cub18CUB_300001_SM_100024ReduceByKeyScanTileStateIiiLb1EEEiPiEEJSA_iSB_EEEvDpT0_)
        .other          _ZN6thrust24THRUST_300001_SM_1000_NS8cuda_cub4core6detail13_kernel_agentINS1_15__reduce_by_key9InitAgentIN3cub18CUB_300001_SM_100024ReduceByKeyScanTileStateIiiLb1EEEiPiEEJSA_iSB_EEEvDpT0_,@"STO_CUDA_ENTRY STV_DEFAULT"
_ZN6thrust24THRUST_300001_SM_1000_NS8cuda_cub4core6detail13_kernel_agentINS1_15__reduce_by_key9InitAgentIN3cub18CUB_300001_SM_100024ReduceByKeyScanTileStateIiiLb1EEEiPiEEJSA_iSB_EEEvDpT0_:
.text._ZN6thrust24THRUST_300001_SM_1000_NS8cuda_cub4core6detail13_kernel_agentINS1_15__reduce_by_key9InitAgentIN3cub18CUB_300001_SM_100024ReduceByKeyScanTileStateIiiLb1EEEiPiEEJSA_iSB_EEEvDpT0_:
        /* <DEDUP_REMOVED lines=22> */
[----:B0-----:R-:W-:Y:S01]  /*0160*/  STG.E desc[UR4][R2.64], RZ ;  /* 0x000000ff02007986 */ /* 0x001fe2000c101904 */
[----:B------:R-:W-:Y:S05]  /*0170*/  EXIT ;  /* 0x000000000000794d */ /* 0x000fea0003800000 */
.L_x_798:
        /* <DEDUP_REMOVED lines=16> */
.L_x_816:


//--------------------- .nv.shared._ZN6kmeans6detail15scale_centroidsEiiPiPd --------------------------
	.section	.nv.shared._ZN6kmeans6detail15scale_centroidsEiiPiPd,"aw",@nobits
	.sectionflags	@""
	.align	16
	.zero		1024


//--------------------- .nv.shared.reserved.0     --------------------------
	.section	.nv.shared.reserved.0,"aw",@nobits
	.weak		__nv_reservedSMEM_offset_0_alias
	.size		__nv_reservedSMEM_offset_0_alias, 0, 64
	.other		__nv_reservedSMEM_offset_0_alias,@"STO_CUDA_RESERVED_SHARED STV_DEFAULT"
__nv_reservedSMEM_offset_0_alias:
	.zero		0
	.zero		64


//--------------------- .nv.global                --------------------------
	.section	.nv.global,"aw",@nobits
.nv.global:
	.type		_ZN34_INTERNAL_edd19e27_4_k_cu_f3e1ce0c6thrust24THRUST_300001_SM_1000_NS12placeholders2_8E,@object
	.size		_ZN34_INTERNAL_edd19e27_4_k_cu_f3e1ce0c6thrust24THRUST_300001_SM_1000_NS12placeholders2_8E,(_ZN34_INTERNAL_edd19e27_4_k_cu_f3e1ce0c4cuda3std3__436_GLOBAL__N__edd19e27_4_k_cu_f3e1ce0c6ignoreE - _ZN34_INTERNAL_edd19e27_4_k_cu_f3e1ce0c6thrust24THRUST_300001_SM_1000_NS12placeholders2_8E)
_ZN34_INTERNAL_edd19e27_4_k_cu_f3e1ce0c6thrust24THRUST_300001_SM_1000_NS12placeholders2_8E:
	.zero		1
	.type		_ZN34_INTERNAL_edd19e27_4_k_cu_f3e1ce0c4cuda3std3__436_GLOBAL__N__edd19e27_4_k_cu_f3e1ce0c6ignoreE,@object
	.size		_ZN34_INTERNAL_edd19e27_4_k_cu_f3e1ce0c4cuda3std3__436_GLOBAL__N__edd19e27_4_k_cu_f3e1ce0c6ignoreE,(_ZN34_INTERNAL_edd19e27_4_k_cu_f3e1ce0c4cuda3std6ranges3__45__cpo4dataE - _ZN34_INTERNAL_edd19e27_4_k_cu_f3e1ce0c4cuda3std3__436_GLOBAL__N__edd19e27_4_k_cu_f3e1ce0c6ignoreE)
_ZN34_INTERNAL_edd19e27_4_k_cu_f3e1ce0c4cuda3std3__436_GLOBAL__N__edd19e27_4_k_cu_f3e1ce0c6ignoreE:
	.zero		1
	.type		_ZN34_INTERNAL_edd19e27_4_k_cu_f3e1ce0c4cuda3std6ranges3__45__cpo4dataE,@object
	.size		_ZN34_INTERNAL_edd19e27_4_k_cu_f3e1ce0c4cuda3std6ranges3__45__cpo4dataE,(_ZN34_INTERNAL_edd19e27_4_k_cu_f3e1ce0c6thrust24THRUST_300001_SM_1000_NS6system3cpp3parE - _ZN34_INTERNAL_edd19e27_4_k_cu_f3e1ce0c4cuda3std6ranges3__45__cpo4dataE)
_ZN34_INTERNAL_edd19e27_4_k_cu_f3e1ce0c4cuda3std6ranges3__45__cpo4dataE:
	.zero		1
	.type		_ZN34_INTERNAL_edd19e27_4_k_cu_f3e1ce0c6thrust24THRUST_300001_SM_1000_NS6system3cpp3parE,@object
	.size		_ZN34_INTERNAL_edd19e27_4_k_cu_f3e1ce0c6thrust24THRUST_300001_SM_1000_NS6system3cpp3parE,(_ZN34_INTERNAL_edd19e27_4_k_cu_f3e1ce0c4cuda3std3__45__cpo5beginE - _ZN34_INTERNAL_edd19e27_4_k_cu_f3e1ce0c6thrust24THRUST_300001_SM_1000_NS6system3cpp3parE)
_ZN34_INTERNAL_edd19e27_4_k_cu_f3e1ce0c6thrust24THRUST_300001_SM_1000_NS6system3cpp3parE:
	.zero		1
	.type		_ZN34_INTERNAL_edd19e27_4_k_cu_f3e1ce0c4cuda3std3__45__cpo5beginE,@object
	.size		_ZN34_INTERNAL_edd19e27_4_k_cu_f3e1ce0c4cuda3std3__45__cpo5beginE,(_ZN34_INTERNAL_edd19e27_4_k_cu_f3e1ce0c4cuda3std6ranges3__45__cpo5beginE - _ZN34_INTERNAL_edd19e27_4_k_cu_f3e1ce0c4cuda3std3__45__cpo5beginE)
_ZN34_INTERNAL_edd19e27_4_k_cu_f3e1ce0c4cuda3std3__45__cpo5beginE:
	.zero		1
	.type		_ZN34_INTERNAL_edd19e27_4_k_cu_f3e1ce0c4cuda3std6ranges3__45__cpo5beginE,@object
	.size		_ZN34_INTERNAL_edd19e27_4_k_cu_f3e1ce0c4cuda3std6ranges3__45__cpo5beginE,(_ZN34_INTERNAL_edd19e27_4_k_cu_f3e1ce0c6thrust24THRUST_300001_SM_1000_NS6deviceE - _ZN34_INTERNAL_edd19e27_4_k_cu_f3e1ce0c4cuda3std6ranges3__45__cpo5beginE)
_ZN34_INTERNAL_edd19e27_4_k_cu_f3e1ce0c4cuda3std6ranges3__45__cpo5beginE:
	.zero		1
	.type		_ZN34_INTERNAL_edd19e27_4_k_cu_f3e1ce0c6thrust24THRUST_300001_SM_1000_NS6deviceE,@object
	.size		_ZN34_INTERNAL_edd19e27_4_k_cu_f3e1ce0c6thrust24THRUST_300001_SM_1000_NS6deviceE,(_ZN34_INTERNAL_edd19e27_4_k_cu_f3e1ce0c4cuda3std3__47nulloptE - _ZN34_INTERNAL_edd19e27_4_k_cu_f3e1ce0c6thrust24THRUST_300001_SM_1000_NS6deviceE)
_ZN34_INTERNAL_edd19e27_4_k_cu_f3e1ce0c6thrust24THRUST_300001_SM_1000_NS6deviceE:
	.zero		1
	.type		_ZN34_INTERNAL_edd19e27_4_k_cu_f3e1ce0c4cuda3std3__47nulloptE,@object
	.size		_ZN34_INTERNAL_edd19e27_4_k_cu_f3e1ce0c4cuda3std3__47nulloptE,(_ZN34_INTERNAL_edd19e27_4_k_cu_f3e1ce0c4cuda3std6ranges3__45__cpo8distanceE - _ZN34_INTERNAL_edd19e27_4_k_cu_f3e1ce0c4cuda3std3__47nulloptE)
_ZN34_INTERNAL_edd19e27_4_k_cu_f3e1ce0c4cuda3std3__47nulloptE:
	.zero		1
	.type		_ZN34_INTERNAL_edd19e27_4_k_cu_f3e1ce0c4cuda3std6ranges3__45__cpo8distanceE,@object
	.size		_ZN34_INTERNAL_edd19e27_4_k_cu_f3e1ce0c4cuda3std6ranges3__45__cpo8distanceE,(_ZN34_INTERNAL_edd19e27_4_k_cu_f3e1ce0c6thrust24THRUST_300001_SM_1000_NS12placeholders2_4E - _ZN34_INTERNAL_edd19e27_4_k_cu_f3e1ce0c4cuda3std6ranges3__45__cpo8distanceE)
_ZN34_INTERNAL_edd19e27_4_k_cu_f3e1ce0c4cuda3std6ranges3__45__cpo8distanceE:
	.zero		1
	.type		_ZN34_INTERNAL_edd19e27_4_k_cu_f3e1ce0c6thrust24THRUST_300001_SM_1000_NS12placeholders2_4E,@object
	.size		_ZN34_INTERNAL_edd19e27_4_k_cu_f3e1ce0c6thrust24THRUST_300001_SM_1000_NS12placeholders2_4E,(_ZN34_INTERNAL_edd19e27_4_k_cu_f3e1ce0c4cuda3std3__45__cpo6rbeginE - _ZN34_INTERNAL_edd19e27_4_k_cu_f3e1ce0c6thrust24THRUST_300001_SM_1000_NS12placeholders2_4E)
_ZN34_INTERNAL_edd19e27_4_k_cu_f3e1ce0c6thrust24THRUST_300001_SM_1000_NS12placeholders2_4E:
	.zero		1
	.type		_ZN34_INTERNAL_edd19e27_4_k_cu_f3e1ce0c4cuda3std3__45__cpo6rbeginE,@object
	.size		_ZN34_INTERNAL_edd19e27_4_k_cu_f3e1ce0c4cuda3std3__45__cpo6rbeginE,(_ZN34_INTERNAL_edd19e27_4_k_cu_f3e1ce0c4cuda3std6ranges3__45__cpo7advanceE - _ZN34_INTERNAL_edd19e27_4_k_cu_f3e1ce0c4cuda3std3__45__cpo6rbeginE)
_ZN34_INTERNAL_edd19e27_4_k_cu_f3e1ce0c4cuda3std3__45__cpo6rbeginE:
	.zero		1
	.type		_ZN34_INTERNAL_edd19e27_4_k_cu_f3e1ce0c4cuda3std6ranges3__45__cpo7advanceE,@object
	.size		_ZN34_INTERNAL_edd19e27_4_k_cu_f3e1ce0c4cuda3std6ranges3__45__cpo7advanceE,(_ZN34_INTERNAL_edd19e27_4_k_cu_f3e1ce0c6thrust24THRUST_300001_SM_1000_NS12placeholders3_10E - _ZN34_INTERNAL_edd19e27_4_k_cu_f3e1ce0c4cuda3std6ranges3__45__cpo7advanceE)
_ZN34_INTERNAL_edd19e27_4_k_cu_f3e1ce0c4cuda3std6ranges3__45__cpo7advanceE:
	.zero		1
	.type		_ZN34_INTERNAL_edd19e27_4_k_cu_f3e1ce0c6thrust24THRUST_300001_SM_1000_NS12placeholders3_10E,@object
	.size		_ZN34_INTERNAL_edd19e27_4_k_cu_f3e1ce0c6thrust24THRUST_300001_SM_1000_NS12placeholders3_10E,(_ZN34_INTERNAL_edd19e27_4_k_cu_f3e1ce0c4cuda3std3__48in_placeE - _ZN34_INTERNAL_edd19e27_4_k_cu_f3e1ce0c6thrust24THRUST_300001_SM_1000_NS12placeholders3_10E)
_ZN34_INTERNAL_edd19e27_4_k_cu_f3e1ce0c6thrust24THRUST_300001_SM_1000_NS12placeholders3_10E:
	.zero		1
	.type		_ZN34_INTERNAL_edd19e27_4_k_cu_f3e1ce0c4cuda3std3__48in_placeE,@object
	.size		_ZN34_INTERNAL_edd19e27_4_k_cu_f3e1ce0c4cuda3std3__48in_placeE,(_ZN34_INTERNAL_edd19e27_4_k_cu_f3e1ce0c4cuda3std6ranges3__45__cpo4sizeE - _ZN34_INTERNAL_edd19e27_4_k_cu_f3e1ce0c4cuda3std3__48in_placeE)
_ZN34_INTERNAL_edd19e27_4_k_cu_f3e1ce0c4cuda3std3__48in_placeE:
	.zero		1
	.type		_ZN34_INTERNAL_edd19e27_4_k_cu_f3e1ce0c4cuda3std6ranges3__45__cpo4sizeE,@object
	.size		_ZN34_INTERNAL_edd19e27_4_k_cu_f3e1ce0c4cuda3std6ranges3__45__cpo4sizeE,(_ZN34_INTERNAL_edd19e27_4_k_cu_f3e1ce0c6thrust24THRUST_300001_SM_1000_NS12placeholders2_2E - _ZN34_INTERNAL_edd19e27_4_k_cu_f3e1ce0c4cuda3std6ranges3__45__cpo4sizeE)
_ZN34_INTERNAL_edd19e27_4_k_cu_f3e1ce0c4cuda3std6ranges3__45__cpo4sizeE:
	.zero		1
	.type		_ZN34_INTERNAL_edd19e27_4_k_cu_f3e1ce0c6thrust24THRUST_300001_SM_1000_NS12placeholders2_2E,@object
	.size		_ZN34_INTERNAL_edd19e27_4_k_cu_f3e1ce0c6thrust24THRUST_300001_SM_1000_NS12placeholders2_2E,(_ZN34_INTERNAL_edd19e27_4_k_cu_f3e1ce0c4cuda3std3__45__cpo6cbeginE - _ZN34_INTERNAL_edd19e27_4_k_cu_f3e1ce0c6thrust24THRUST_300001_SM_1000_NS12placeholders2_2E)
_ZN34_INTERNAL_edd19e27_4_k_cu_f3e1ce0c6thrust24THRUST_300001_SM_1000_NS12placeholders2_2E:
	.zero		1
	.type		_ZN34_INTERNAL_edd19e27_4_k_cu_f3e1ce0c4cuda3std3__45__cpo6cbeginE,@object
	.size		_ZN34_INTERNAL_edd19e27_4_k_cu_f3e1ce0c4cuda3std3__45__cpo6cbeginE,(_ZN34_INTERNAL_edd19e27_4_k_cu_f3e1ce0c4cuda3std6ranges3__45__cpo6cbeginE - _ZN34_INTERNAL_edd19e27_4_k_cu_f3e1ce0c4cuda3std3__45__cpo6cbeginE)
_ZN34_INTERNAL_edd19e27_4_k_cu_f3e1ce0c4cuda3std3__45__cpo6cbeginE:
	.zero		1
	.type		_ZN34_INTERNAL_edd19e27_4_k_cu_f3e1ce0c4cuda3std6ranges3__45__cpo6cbeginE,@object
	.size		_ZN34_INTERNAL_edd19e27_4_k_cu_f3e1ce0c4cuda3std6ranges3__45__cpo6cbeginE,(_ZN34_INTERNAL_edd19e27_4_k_cu_f3e1ce0c6thrust24THRUST_300001_SM_1000_NS12placeholders2_6E - _ZN34_INTERNAL_edd19e27_4_k_cu_f3e1ce0c4cuda3std6ranges3__45__cpo6cbeginE)
_ZN34_INTERNAL_edd19e27_4_k_cu_f3e1ce0c4cuda3std6ranges3__45__cpo6cbeginE:
	.zero		1
	.type		_ZN34_INTERNAL_edd19e27_4_k_cu_f3e1ce0c6thrust24THRUST_300001_SM_1000_NS12placeholders2_6E,@object
	.size		_ZN34_INTERNAL_edd19e27_4_k_cu_f3e1ce0c6thrust24THRUST_300001_SM_1000_NS12placeholders2_6E,(_ZN34_INTERNAL_edd19e27_4_k_cu_f3e1ce0c4cuda3std3__45__cpo7crbeginE - _ZN34_INTERNAL_edd19e27_4_k_cu_f3e1ce0c6thrust24THRUST_300001_SM_1000_NS12placeholders2_6E)
_ZN34_INTERNAL_edd19e27_4_k_cu_f3e1ce0c6thrust24THRUST_300001_SM_1000_NS12placeholders2_6E:
	.zero		1
	.type		_ZN34_INTERNAL_edd19e27_4_k_cu_f3e1ce0c4cuda3std3__45__cpo7crbeginE,@object
	.size		_ZN34_INTERNAL_edd19e27_4_k_cu_f3e1ce0c4cuda3std3__45__cpo7crbeginE,(_ZN34_INTERNAL_edd19e27_4_k_cu_f3e1ce0c4cuda3std6ranges3__45__cpo4nextE - _ZN34_INTERNAL_edd19e27_4_k_cu_f3e1ce0c4cuda3std3__45__cpo7crbeginE)
_ZN34_INTERNAL_edd19e27_4_k_cu_f3e1ce0c4cuda3std3__45__cpo7crbeginE:
	.zero		1
	.type		_ZN34_INTERNAL_edd19e27_4_k_cu_f3e1ce0c4cuda3std6ranges3__45__cpo4nextE,@object
	.size		_ZN34_INTERNAL_edd19e27_4_k_cu_f3e1ce0c4cuda3std6ranges3__45__cpo4nextE,(_ZN34_INTERNAL_edd19e27_4_k_cu_f3e1ce0c4cuda3std6ranges3__45__cpo4swapE - _ZN34_INTERNAL_edd19e27_4_k_cu_f3e1ce0c4cuda3std6ranges3__45__cpo4nextE)
_ZN34_INTERNAL_edd19e27_4_k_cu_f3e1ce0c4cuda3std6ranges3__45__cpo4nextE:
	.zero		1
	.type		_ZN34_INTERNAL_edd19e27_4_k_cu_f3e1ce0c4cuda3std6ranges3__45__cpo4swapE,@object
	.size		_ZN34_INTERNAL_edd19e27_4_k_cu_f3e1ce0c4cuda3std6ranges3__45__cpo4swapE,(_ZN34_INTERNAL_edd19e27_4_k_cu_f3e1ce0c6thrust24THRUST_300001_SM_1000_NS8cuda_cub10par_nosyncE - _ZN34_INTERNAL_edd19e27_4_k_cu_f3e1ce0c4cuda3std6ranges3__45__cpo4swapE)
_ZN34_INTERNAL_edd19e27_4_k_cu_f3e1ce0c4cuda3std6ranges3__45__cpo4swapE:
	.zero		1
	.type		_ZN34_INTERNAL_edd19e27_4_k_cu_f3e1ce0c6thrust24THRUST_300001_SM_1000_NS8cuda_cub10par_nosyncE,@object
	.size		_ZN34_INTERNAL_edd19e27_4_k_cu_f3e1ce0c6thrust24THRUST_300001_SM_1000_NS8cuda_cub10par_nosyncE,(_ZN34_INTERNAL_edd19e27_4_k_cu_f3e1ce0c6thrust24THRUST_300001_SM_1000_NS3seqE - _ZN34_INTERNAL_edd19e27_4_k_cu_f3e1ce0c6thrust24THRUST_300001_SM_1000_NS8cuda_cub10par_nosyncE)
_ZN34_INTERNAL_edd19e27_4_k_cu_f3e1ce0c6thrust24THRUST_300001_SM_1000_NS8cuda_cub10par_nosyncE:
	.zero		1
	.type		_ZN34_INTERNAL_edd19e27_4_k_cu_f3e1ce0c6thrust24THRUST_300001_SM_1000_NS3seqE,@object
	.size		_ZN34_INTERNAL_edd19e27_4_k_cu_f3e1ce0c6thrust24THRUST_300001_SM_1000_NS3seqE,(_ZN34_INTERNAL_edd19e27_4_k_cu_f3e1ce0c4cuda3std3__420unreachable_sentinelE - _ZN34_INTERNAL_edd19e27_4_k_cu_f3e1ce0c6thrust24THRUST_300001_SM_1000_NS3seqE)
_ZN34_INTERNAL_edd19e27_4_k_cu_f3e1ce0c6thrust24THRUST_300001_SM_1000_NS3seqE:
	.zero		1
	.type		_ZN34_INTERNAL_edd19e27_4_k_cu_f3e1ce0c4cuda3std3__420unreachable_sentinelE,@object
	.size		_ZN34_INTERNAL_edd19e27_4_k_cu_f3e1ce0c4cuda3std3__420unreachable_sentinelE,(_ZN34_INTERNAL_edd19e27_4_k_cu_f3e1ce0c4cuda3std6ranges3__45__cpo5ssizeE - _ZN34_INTERNAL_edd19e27_4_k_cu_f3e1ce0c4cuda3std3__420unreachable_sentinelE)
_ZN34_INTERNAL_edd19e27_4_k_cu_f3e1ce0c4cuda3std3__420unreachable_sentinelE:
	.zero		1
	.type		_ZN34_INTERNAL_edd19e27_4_k_cu_f3e1ce0c4cuda3std6ranges3__45__cpo5ssizeE,@object
	.size		_ZN34_INTERNAL_edd19e27_4_k_cu_f3e1ce0c4cuda3std6ranges3__45__cpo5ssizeE,(_ZN34_INTERNAL_edd19e27_4_k_cu_f3e1ce0c6thrust24THRUST_300001_SM_1000_NS12placeholders2_3E - _ZN34_INTERNAL_edd19e27_4_k_cu_f3e1ce0c4cuda3std6ranges3__45__cpo5ssizeE)
_ZN34_INTERNAL_edd19e27_4_k_cu_f3e1ce0c4cuda3std6ranges3__45__cpo5ssizeE:
	.zero		1
	.type		_ZN34_INTERNAL_edd19e27_4_k_cu_f3e1ce0c6thrust24THRUST_300001_SM_1000_NS12placeholders2_3E,@object
	.size		_ZN34_INTERNAL_edd19e27_4_k_cu_f3e1ce0c6thrust24THRUST_300001_SM_1000_NS12placeholders2_3E,(_ZN34_INTERNAL_edd19e27_4_k_cu_f3e1ce0c4cuda3std3__45__cpo4cendE - _ZN34_INTERNAL_edd19e27_4_k_cu_f3e1ce0c6thrust24THRUST_300001_SM_1000_NS12placeholders2_3E)
_ZN34_INTERNAL_edd19e27_4_k_cu_f3e1ce0c6thrust24THRUST_300001_SM_1000_NS12placeholders2_3E:
	.zero		1
	.type		_ZN34_INTERNAL_edd19e27_4_k_cu_f3e1ce0c4cuda3std3__45__cpo4cendE,@object
	.size		_ZN34_INTERNAL_edd19e27_4_k_cu_f3e1ce0c4cuda3std3__45__cpo4cendE,(_ZN34_INTERNAL_edd19e27_4_k_cu_f3e1ce0c4cuda3std6ranges3__45__cpo4cendE - _ZN34_INTERNAL_edd19e27_4_k_cu_f3e1ce0c4cuda3std3__45__cpo4cendE)
_ZN34_INTERNAL_edd19e27_4_k_cu_f3e1ce0c4cuda3std3__45__cpo4cendE:
	.zero		1
	.type		_ZN34_INTERNAL_edd19e27_4_k_cu_f3e1ce0c4cuda3std6ranges3__45__cpo4cendE,@object
	.size		_ZN34_INTERNAL_edd19e27_4_k_cu_f3e1ce0c4cuda3std6ranges3__45__cpo4cendE,(_ZN34_INTERNAL_edd19e27_4_k_cu_f3e1ce0c6thrust24THRUST_300001_SM_1000_NS12placeholders2_7E - _ZN34_INTERNAL_edd19e27_4_k_cu_f3e1ce0c4cuda3std6ranges3__45__cpo4cendE)
_ZN34_INTERNAL_edd19e27_4_k_cu_f3e1ce0c4cuda3std6ranges3__45__cpo4cendE:
	.zero		1
	.type		_ZN34_INTERNAL_edd19e27_4_k_cu_f3e1ce0c6thrust24THRUST_300001_SM_1000_NS12placeholders2_7E,@object
	.size		_ZN34_INTERNAL_edd19e27_4_k_cu_f3e1ce0c6thrust24THRUST_300001_SM_1000_NS12placeholders2_7E,(_ZN34_INTERNAL_edd19e27_4_k_cu_f3e1ce0c4cuda3std3__45__cpo5crendE - _ZN34_INTERNAL_edd19e27_4_k_cu_f3e1ce0c6thrust24THRUST_300001_SM_1000_NS12placeholders2_7E)
_ZN34_INTERNAL_edd19e27_4_k_cu_f3e1ce0c6thrust24THRUST_300001_SM_1000_NS12placeholders2_7E:
	.zero		1
	.type		_ZN34_INTERNAL_edd19e27_4_k_cu_f3e1ce0c4cuda3std3__45__cpo5crendE,@object
	.size		_ZN34_INTERNAL_edd19e27_4_k_cu_f3e1ce0c4cuda3std3__45__cpo5crendE,(_ZN34_INTERNAL_edd19e27_4_k_cu_f3e1ce0c4cuda3std6ranges3__45__cpo4prevE - _ZN34_INTERNAL_edd19e27_4_k_cu_f3e1ce0c4cuda3std3__45__cpo5crendE)
_ZN34_INTERNAL_edd19e27_4_k_cu_f3e1ce0c4cuda3std3__45__cpo5crendE:
	.zero		1
	.type		_ZN34_INTERNAL_edd19e27_4_k_cu_f3e1ce0c4cuda3std6ranges3__45__cpo4prevE,@object
	.size		_ZN34_INTERNAL_edd19e27_4_k_cu_f3e1ce0c4cuda3std6ranges3__45__cpo4prevE,(_ZN34_INTERNAL_edd19e27_4_k_cu_f3e1ce0c4cuda3std6ranges3__45__cpo9iter_moveE - _ZN34_INTERNAL_edd19e27_4_k_cu_f3e1ce0c4cuda3std6ranges3__45__cpo4prevE)
_ZN34_INTERNAL_edd19e27_4_k_cu_f3e1ce0c4cuda3std6ranges3__45__cpo4prevE:
	.zero		1
	.type		_ZN34_INTERNAL_edd19e27_4_k_cu_f3e1ce0c4cuda3std6ranges3__45__cpo9iter_moveE,@object
	.size		_ZN34_INTERNAL_edd19e27_4_k_cu_f3e1ce0c4cuda3std6ranges3__45__cpo9iter_moveE,(_ZN34_INTERNAL_edd19e27_4_k_cu_f3e1ce0c6thrust24THRUST_300001_SM_1000_NS6system6detail10sequential3seqE - _ZN34_INTERNAL_edd19e27_4_k_cu_f3e1ce0c4cuda3std6ranges3__45__cpo9iter_moveE)
_ZN34_INTERNAL_edd19e27_4_k_cu_f3e1ce0c4cuda3std6ranges3__45__cpo9iter_moveE:
	.zero		1
	.type		_ZN34_INTERNAL_edd19e27_4_k_cu_f3e1ce0c6thrust24THRUST_300001_SM_1000_NS6system6detail10sequential3seqE,@object
	.size		_ZN34_INTERNAL_edd19e27_4_k_cu_f3e1ce0c6thrust24THRUST_300001_SM_1000_NS6system6detail10sequential3seqE,(_ZN34_INTERNAL_edd19e27_4_k_cu_f3e1ce0c6thrust24THRUST_300001_SM_1000_NS12placeholders2_9E - _ZN34_INTERNAL_edd19e27_4_k_cu_f3e1ce0c6thrust24THRUST_300001_SM_1000_NS6system6detail10sequential3seqE)
_ZN34_INTERNAL_edd19e27_4_k_cu_f3e1ce0c6thrust24THRUST_300001_SM_1000_NS6system6detail10sequential3seqE:
	.zero		1
	.type		_ZN34_INTERNAL_edd19e27_4_k_cu_f3e1ce0c6thrust24THRUST_300001_SM_1000_NS12placeholders2_9E,@object
	.size		_ZN34_INTERNAL_edd19e27_4_k_cu_f3e1ce0c6thrust24THRUST_300001_SM_1000_NS12placeholders2_9E,(_ZN34_INTERNAL_edd19e27_4_k_cu_f3e1ce0c4cuda3std3__419piecewise_constructE - _ZN34_INTERNAL_edd19e27_4_k_cu_f3e1ce0c6thrust24THRUST_300001_SM_1000_NS12placeholders2_9E)
_ZN34_INTERNAL_edd19e27_4_k_cu_f3e1ce0c6thrust24THRUST_300001_SM_1000_NS12placeholders2_9E:
	.zero		1
	.type		_ZN34_INTERNAL_edd19e27_4_k_cu_f3e1ce0c4cuda3std3__419piecewise_constructE,@object
	.size		_ZN34_INTERNAL_edd19e27_4_k_cu_f3e1ce0c4cuda3std3__419piecewise_constructE,(_ZN34_INTERNAL_edd19e27_4_k_cu_f3e1ce0c4cuda3std6ranges3__45__cpo5cdataE - _ZN34_INTERNAL_edd19e27_4_k_cu_f3e1ce0c4cuda3std3__419piecewise_constructE)
_ZN34_INTERNAL_edd19e27_4_k_cu_f3e1ce0c4cuda3std3__419piecewise_constructE:
	.zero		1
	.type		_ZN34_INTERNAL_edd19e27_4_k_cu_f3e1ce0c4cuda3std6ranges3__45__cpo5cdataE,@object
	.size		_ZN34_INTERNAL_edd19e27_4_k_cu_f3e1ce0c4cuda3std6ranges3__45__cpo5cdataE,(_ZN34_INTERNAL_edd19e27_4_k_cu_f3e1ce0c6thrust24THRUST_300001_SM_1000_NS12placeholders2_1E - _ZN34_INTERNAL_edd19e27_4_k_cu_f3e1ce0c4cuda3std6ranges3__45__cpo5cdataE)
_ZN34_INTERNAL_edd19e27_4_k_cu_f3e1ce0c4cuda3std6ranges3__45__cpo5cdataE:
	.zero		1
	.type		_ZN34_INTERNAL_edd19e27_4_k_cu_f3e1ce0c6thrust24THRUST_300001_SM_1000_NS12placeholders2_1E,@object
	.size		_ZN34_INTERNAL_edd19e27_4_k_cu_f3e1ce0c6thrust24THRUST_300001_SM_1000_NS12placeholders2_1E,(_ZN34_INTERNAL_edd19e27_4_k_cu_f3e1ce0c4cuda3std3__45__cpo3endE - _ZN34_INTERNAL_edd19e27_4_k_cu_f3e1ce0c6thrust24THRUST_300001_SM_1000_NS12placeholders2_1E)
_ZN34_INTERNAL_edd19e27_4_k_cu_f3e1ce0c6thrust24THRUST_300001_SM_1000_NS12placeholders2_1E:
	.zero		1
	.type		_ZN34_INTERNAL_edd19e27_4_k_cu_f3e1ce0c4cuda3std3__45__cpo3endE,@object
	.size		_ZN34_INTERNAL_edd19e27_4_k_cu_f3e1ce0c4cuda3std3__45__cpo3endE,(_ZN34_INTERNAL_edd19e27_4_k_cu_f3e1ce0c4cuda3std6ranges3__45__cpo3endE - _ZN34_INTERNAL_edd19e27_4_k_cu_f3e1ce0c4cuda3std3__45__cpo3endE)
_ZN34_INTERNAL_edd19e27_4_k_cu_f3e1ce0c4cuda3std3__45__cpo3endE:
	.zero		1
	.type		_ZN34_INTERNAL_edd19e27_4_k_cu_f3e1ce0c4cuda3std6ranges3__45__cpo3endE,@object
	.size		_ZN34_INTERNAL_edd19e27_4_k_cu_f3e1ce0c4cuda3std6ranges3__45__cpo3endE,(_ZN34_INTERNAL_edd19e27_4_k_cu_f3e1ce0c6thrust24THRUST_300001_SM_1000_NS12placeholders2_5E - _ZN34_INTERNAL_edd19e27_4_k_cu_f3e1ce0c4cuda3std6ranges3__45__cpo3endE)
_ZN34_INTERNAL_edd19e27_4_k_cu_f3e1ce0c4cuda3std6ranges3__45__cpo3endE:
	.zero		1
	.type		_ZN34_INTERNAL_edd19e27_4_k_cu_f3e1ce0c6thrust24THRUST_300001_SM_1000_NS12placeholders2_5E,@object
	.size		_ZN34_INTERNAL_edd19e27_4_k_cu_f3e1ce0c6thrust24THRUST_300001_SM_1000_NS12placeholders2_5E,(_ZN34_INTERNAL_edd19e27_4_k_cu_f3e1ce0c4cuda3std3__45__cpo4rendE - _ZN34_INTERNAL_edd19e27_4_k_cu_f3e1ce0c6thrust24THRUST_300001_SM_1000_NS12placeholders2_5E)
_ZN34_INTERNAL_edd19e27_4_k_cu_f3e1ce0c6thrust24THRUST_300001_SM_1000_NS12placeholders2_5E:
	.zero		1
	.type		_ZN34_INTERNAL_edd19e27_4_k_cu_f3e1ce0c4cuda3std3__45__cpo4rendE,@object
	.size		_ZN34_INTERNAL_edd19e27_4_k_cu_f3e1ce0c4cuda3std3__45__cpo4rendE,(_ZN34_INTERNAL_edd19e27_4_k_cu_f3e1ce0c4cuda3std6ranges3__45__cpo9iter_swapE - _ZN34_INTERNAL_edd19e27_4_k_cu_f3e1ce0c4cuda3std3__45__cpo4rendE)
_ZN34_INTERNAL_edd19e27_4_k_cu_f3e1ce0c4cuda3std3__45__cpo4rendE:
	.zero		1
	.type		_ZN34_INTERNAL_edd19e27_4_k_cu_f3e1ce0c4cuda3std6ranges3__45__cpo9iter_swapE,@object
	.size		_ZN34_INTERNAL_edd19e27_4_k_cu_f3e1ce0c4cuda3std6ranges3__45__cpo9iter_swapE,(_ZN34_INTERNAL_edd19e27_4_k_cu_f3e1ce0c4cuda3std3__48unexpectE - _ZN34_INTERNAL_edd19e27_4_k_cu_f3e1ce0c4cuda3std6ranges3__45__cpo9iter_swapE)
_ZN34_INTERNAL_edd19e27_4_k_cu_f3e1ce0c4cuda3std6ranges3__45__cpo9iter_swapE:
	.zero		1
	.type		_ZN34_INTERNAL_edd19e27_4_k_cu_f3e1ce0c4cuda3std3__48unexpectE,@object
	.size		_ZN34_INTERNAL_edd19e27_4_k_cu_f3e1ce0c4cuda3std3__48unexpectE,(_ZN34_INTERNAL_edd19e27_4_k_cu_f3e1ce0c6thrust24THRUST_300001_SM_1000_NS8cuda_cub3parE - _ZN34_INTERNAL_edd19e27_4_k_cu_f3e1ce0c4cuda3std3__48unexpectE)
_ZN34_INTERNAL_edd19e27_4_k_cu_f3e1ce0c4cuda3std3__48unexpectE:
	.zero		1
	.type		_ZN34_INTERNAL_edd19e27_4_k_cu_f3e1ce0c6thrust24THRUST_300001_SM_1000_NS8cuda_cub3parE,@object
	.size		_ZN34_INTERNAL_edd19e27_4_k_cu_f3e1ce0c6thrust24THRUST_300001_SM_1000_NS8cuda_cub3parE,(.L_29 - _ZN34_INTERNAL_edd19e27_4_k_cu_f3e1ce0c6thrust24THRUST_300001_SM_1000_NS8cuda_cub3parE)
_ZN34_INTERNAL_edd19e27_4_k_cu_f3e1ce0c6thrust24THRUST_300001_SM_1000_NS8cuda_cub3parE:
	.zero		1
.L_29:


//--------------------- .nv.shared._ZN6kmeans6detail19calculate_centroidsEiiiPdPiS2_S1_ --------------------------
	.section	.nv.shared._ZN6kmeans6detail19calculate_centroidsEiiiPdPiS2_S1_,"aw",@nobits
	.sectionflags	@""
	.align	16
	.zero		1024


//--------------------- .nv.shared._ZN3cub18CUB_300001_SM_10006detail10radix_sort29DeviceRadixSortOnesweepKernelINS1_5radix10policy_hubIiiyE10Policy1000ELNS0_9SortOrderE0EiiyiiNS1_21identity_decomposer_tEEEvPT5_SB_PT3_PKSC_PT1_PKSG_PT2_PKSK_T4_iiT6_ --------------------------
	.section	.nv.shared._ZN3cub18CUB_300001_SM_10006detail10radix_sort29DeviceRadixSortOnesweepKernelINS1_5radix10policy_hubIiiyE10Policy1000ELNS0_9SortOrderE0EiiyiiNS1_21identity_decomposer_tEEEvPT5_SB_PT3_PKSC_PT1_PKSG_PT2_PKSK_T4_iiT6_,"aw",@nobits
	.sectionflags	@""
	.align	16
.nv.shared._ZN3cub18CUB_300001_SM_10006detail10radix_sort29DeviceRadixSortOnesweepKernelINS1_5radix10policy_hubIiiyE10Policy1000ELNS0_9SortOrderE0EiiyiiNS1_21identity_decomposer_tEEEvPT5_SB_PT3_PKSC_PT1_PKSG_PT2_PKSK_T4_iiT6_:
	.zero		29184


//--------------------- .nv.shared._ZN3cub18CUB_300001_SM_10006detail10radix_sort33DeviceRadixSortExclusiveSumKernelINS1_5radix10policy_hubIiiyE10Policy1000EyEEvPT0_ --------------------------
	.section	.nv.shared._ZN3cub18CUB_300001_SM_10006detail10radix_sort33DeviceRadixSortExclusiveSumKernelINS1_5radix10policy_hubIiiyE10Policy1000EyEEvPT0_,"aw",@nobits
	.sectionflags	@""
	.align	16
.nv.shared._ZN3cub18CUB_300001_SM_10006detail10radix_sort33DeviceRadixSortExclusiveSumKernelINS1_5radix10policy_hubIiiyE10Policy1000EyEEvPT0_:
	.zero		3360


//--------------------- .nv.shared._ZN3cub18CUB_300001_SM_10006detail10radix_sort30DeviceRadixSortHistogramKernelINS1_5radix10policy_hubIiiyE10Policy1000ELNS0_9SortOrderE0EiyNS1_21identity_decomposer_tEEEvPT2_PKT1_SA_iiT3_ --------------------------
	.section	.nv.shared._ZN3cub18CUB_300001_SM_10006detail10radix_sort30DeviceRadixSortHistogramKernelINS1_5radix10policy_hubIiiyE10Policy1000ELNS0_9SortOrderE0EiyNS1_21identity_decomposer_tEEEvPT2_PKT1_SA_iiT3_,"aw",@nobits
	.sectionflags	@""
	.align	16
.nv.shared._ZN3cub18CUB_300001_SM_10006detail10radix_sort30DeviceRadixSortHistogramKernelINS1_5radix10policy_hubIiiyE10Policy1000ELNS0_9SortOrderE0EiyNS1_21identity_decomposer_tEEEvPT2_PKT1_SA_iiT3_:
	.zero		5120


//--------------------- .nv.shared._ZN3cub18CUB_300001_SM_10006detail10radix_sort31DeviceRadixSortSingleTileKernelINS1_5radix10policy_hubIiiyE10Policy1000ELNS0_9SortOrderE0EiiyNS1_21identity_decomposer_tEEEvPKT1_PSA_PKT2_PSE_T3_iiT4_ --------------------------
	.section	.nv.shared._ZN3cub18CUB_300001_SM_10006detail10radix_sort31DeviceRadixSortSingleTileKernelINS1_5radix10policy_hubIiiyE10Policy1000ELNS0_9SortOrderE0EiiyNS1_21identity_decomposer_tEEEvPKT1_PSA_PKT2_PSE_T3_iiT4_,"aw",@nobits
	.sectionflags	@""
	.align	16
.nv.shared._ZN3cub18CUB_300001_SM_10006detail10radix_sort31DeviceRadixSortSingleTileKernelINS1_5radix10policy_hubIiiyE10Policy1000ELNS0_9SortOrderE0EiiyNS1_21identity_decomposer_tEEEvPKT1_PSA_PKT2_PSE_T3_iiT4_:
	.zero		34880


//--------------------- .nv.shared._ZN3cub18CUB_300001_SM_10006detail9transform16transform_kernelINS2_10policy_hubILb1EN4cuda3std3__45tupleIJN6thrust24THRUST_300001_SM_1000_NS6detail15normal_iteratorINSA_10device_ptrIiEEEEEEEE10policy1000ElNS7_10__identityENSA_20permutation_iteratorISF_SF_EEJPiEEEvT0_iT1_T2_DpNS2_10kernel_argIT3_EE --------------------------
	.section	.nv.shared._ZN3cub18CUB_300001_SM_10006detail9transform16transform_kernelINS2_10policy_hubILb1EN4cuda3std3__45tupleIJN6thrust24THRUST_300001_SM_1000_NS6detail15normal_iteratorINSA_10device_ptrIiEEEEEEEE10policy1000ElNS7_10__identityENSA_20permutation_iteratorISF_SF_EEJPiEEEvT0_iT1_T2_DpNS2_10kernel_argIT3_EE,"aw",@nobits
	.sectionflags	@""
	.align	16
	.zero		1024


//--------------------- .nv.shared._ZN3cub18CUB_300001_SM_10006detail9transform16transform_kernelINS2_10policy_hubILb1EN4cuda3std3__45tupleIJN6thrust24THRUST_300001_SM_1000_NS6detail15normal_iteratorINSA_10device_ptrIiEEEEEEEE10policy1000EiNS7_10__identityENSA_20permutation_iteratorISF_SF_EEJPiEEEvT0_iT1_T2_DpNS2_10kernel_argIT3_EE --------------------------
	.section	.nv.shared._ZN3cub18CUB_300001_SM_10006detail9transform16transform_kernelINS2_10policy_hubILb1EN4cuda3std3__45tupleIJN6thrust24THRUST_300001_SM_1000_NS6detail15normal_iteratorINSA_10device_ptrIiEEEEEEEE10policy1000EiNS7_10__identityENSA_20permutation_iteratorISF_SF_EEJPiEEEvT0_iT1_T2_DpNS2_10kernel_argIT3_EE,"aw",@nobits
	.sectionflags	@""
	.align	16
	.zero		1024


//--------------------- .nv.shared._ZN3cub18CUB_300001_SM_10006detail9transform16transform_kernelINS2_10policy_hubILb1EN4cuda3std3__45tupleIJN6thrust24THRUST_300001_SM_1000_NS17counting_iteratorIiNSA_11use_defaultESC_SC_EEEEEE10policy1000ElNS7_10__identityENSA_6detail15normal_iteratorINSA_10device_ptrIiEEEEJSD_EEEvT0_iT1_T2_DpNS2_10kernel_argIT3_EE --------------------------
	.section	.nv.shared._ZN3cub18CUB_300001_SM_10006detail9transform16transform_kernelINS2_10policy_hubILb1EN4cuda3std3__45tupleIJN6thrust24THRUST_300001_SM_1000_NS17counting_iteratorIiNSA_11use_defaultESC_SC_EEEEEE10policy1000ElNS7_10__identityENSA_6detail15normal_iteratorINSA_10device_ptrIiEEEEJSD_EEEvT0_iT1_T2_DpNS2_10kernel_argIT3_EE,"aw",@nobits
	.sectionflags	@""
	.align	16
	.zero		1024


//--------------------- .nv.shared._ZN3cub18CUB_300001_SM_10006detail9transform16transform_kernelINS2_10policy_hubILb1EN4cuda3std3__45tupleIJN6thrust24THRUST_300001_SM_1000_NS17counting_iteratorIiNSA_11use_defaultESC_SC_EEEEEE10policy1000EiNS7_10__identityENSA_6detail15normal_iteratorINSA_10device_ptrIiEEEEJSD_EEEvT0_iT1_T2_DpNS2_10kernel_argIT3_EE --------------------------
	.section	.nv.shared._ZN3cub18CUB_300001_SM_10006detail9transform16transform_kernelINS2_10policy_hubILb1EN4cuda3std3__45tupleIJN6thrust24THRUST_300001_SM_1000_NS17counting_iteratorIiNSA_11use_defaultESC_SC_EEEEEE10policy1000EiNS7_10__identityENSA_6detail15normal_iteratorINSA_10device_ptrIiEEEEJSD_EEEvT0_iT1_T2_DpNS2_10kernel_argIT3_EE,"aw",@nobits
	.sectionflags	@""
	.align	16
	.zero		1024


//--------------------- .nv.shared._ZN3cub18CUB_300001_SM_10006detail8for_each13static_kernelINS2_12policy_hub_t12policy_500_tElN6thrust24THRUST_300001_SM_1000_NS8cuda_cub6__fill7functorINS7_6detail15normal_iteratorINS7_10device_ptrIdEEEEiEEEEvT0_T1_ --------------------------
	.section	.nv.shared._ZN3cub18CUB_300001_SM_10006detail8for_each13static_kernelINS2_12policy_hub_t12policy_500_tElN6thrust24THRUST_300001_SM_1000_NS8cuda_cub6__fill7functorINS7_6detail15normal_iteratorINS7_10device_ptrIdEEEEiEEEEvT0_T1_,"aw",@nobits
	.sectionflags	@""
	.align	16
	.zero		1024


//--------------------- .nv.shared._ZN3cub18CUB_300001_SM_10006detail8for_each13static_kernelINS2_12policy_hub_t12policy_500_tEmN6thrust24THRUST_300001_SM_1000_NS8cuda_cub20__uninitialized_fill7functorINS7_10device_ptrIiEEiEEEEvT0_T1_ --------------------------
	.section	.nv.shared._ZN3cub18CUB_300001_SM_10006detail8for_each13static_kernelINS2_12policy_hub_t12policy_500_tEmN6thrust24THRUST_300001_SM_1000_NS8cuda_cub20__uninitialized_fill7functorINS7_10device_ptrIiEEiEEEEvT0_T1_,"aw",@nobits
	.sectionflags	@""
	.align	16
	.zero		1024


//--------------------- .nv.shared._ZN3cub18CUB_300001_SM_10006detail11EmptyKernelIvEEvv --------------------------
	.section	.nv.shared._ZN3cub18CUB_300001_SM_10006detail11EmptyKernelIvEEvv,"aw",@nobits
	.sectionflags	@""
	.align	16
	.zero		1024


//--------------------- .nv.shared._ZN6thrust24THRUST_300001_SM_1000_NS8cuda_cub4core6detail13_kernel_agentINS1_15__reduce_by_key16ReduceByKeyAgentINS0_6detail15normal_iteratorINS0_10device_ptrIiEEEENS0_17constant_iteratorIiNS0_11use_defaultESD_EESB_SB_N4cuda3std3__48equal_toIiEENSH_4plusIiEEPllEEJSB_SE_SB_SB_SM_N3cub18CUB_300001_SM_100024ReduceByKeyScanTileStateIilLb1EEESJ_SL_llEEEvDpT0_ --------------------------
	.section	.nv.shared._ZN6thrust24THRUST_300001_SM_1000_NS8cuda_cub4core6detail13_kernel_agentINS1_15__reduce_by_key16ReduceByKeyAgentINS0_6detail15normal_iteratorINS0_10device_ptrIiEEEENS0_17constant_iteratorIiNS0_11use_defaultESD_EESB_SB_N4cuda3std3__48equal_toIiEENSH_4plusIiEEPllEEJSB_SE_SB_SB_SM_N3cub18CUB_300001_SM_100024ReduceByKeyScanTileStateIilLb1EEESJ_SL_llEEEvDpT0_,"aw",@nobits
	.sectionflags	@""
	.align	16
	.zero		1024


//--------------------- .nv.shared._ZN6thrust24THRUST_300001_SM_1000_NS8cuda_cub4core6detail13_kernel_agentINS1_15__reduce_by_key9InitAgentIN3cub18CUB_300001_SM_100024ReduceByKeyScanTileStateIilLb1EEElPlEEJSA_lSB_EEEvDpT0_ --------------------------
	.section	.nv.shared._ZN6thrust24THRUST_300001_SM_1000_NS8cuda_cub4core6detail13_kernel_agentINS1_15__reduce_by_key9InitAgentIN3cub18CUB_300001_SM_100024ReduceByKeyScanTileStateIilLb1EEElPlEEJSA_lSB_EEEvDpT0_,"aw",@nobits
	.sectionflags	@""
	.align	16
	.zero		1024


//--------------------- .nv.shared._ZN6thrust24THRUST_300001_SM_1000_NS8cuda_cub4core6detail13_kernel_agentINS1_15__reduce_by_key16ReduceByKeyAgentINS0_6detail15normal_iteratorINS0_10device_ptrIiEEEENS0_17constant_iteratorIiNS0_11use_defaultESD_EESB_SB_N4cuda3std3__48equal_toIiEENSH_4plusIiEEPiiEEJSB_SE_SB_SB_SM_N3cub18CUB_300001_SM_100024ReduceByKeyScanTileStateIiiLb1EEESJ_SL_iiEEEvDpT0_ --------------------------
	.section	.nv.shared._ZN6thrust24THRUST_300001_SM_1000_NS8cuda_cub4core6detail13_kernel_agentINS1_15__reduce_by_key16ReduceByKeyAgentINS0_6detail15normal_iteratorINS0_10device_ptrIiEEEENS0_17constant_iteratorIiNS0_11use_defaultESD_EESB_SB_N4cuda3std3__48equal_toIiEENSH_4plusIiEEPiiEEJSB_SE_SB_SB_SM_N3cub18CUB_300001_SM_100024ReduceByKeyScanTileStateIiiLb1EEESJ_SL_iiEEEvDpT0_,"aw",@nobits
	.sectionflags	@""
	.align	16
	.zero		1024


//--------------------- .nv.shared._ZN6thrust24THRUST_300001_SM_1000_NS8cuda_cub4core6detail13_kernel_agentINS1_15__reduce_by_key9InitAgentIN3cub18CUB_300001_SM_100024ReduceByKeyScanTileStateIiiLb1EEEiPiEEJSA_iSB_EEEvDpT0_ --------------------------
	.section	.nv.shared._ZN6thrust24THRUST_300001_SM_1000_NS8cuda_cub4core6detail13_kernel_agentINS1_15__reduce_by_key9InitAgentIN3cub18CUB_300001_SM_100024ReduceByKeyScanTileStateIiiLb1EEEiPiEEJSA_iSB_EEEvDpT0_,"aw",@nobits
	.sectionflags	@""
	.align	16
	.zero		1024


//--------------------- .nv.constant0._ZN6kmeans6detail15scale_centroidsEiiPiPd --------------------------
	.section	.nv.constant0._ZN6kmeans6detail15scale_centroidsEiiPiPd,"a",@progbits
	.sectionflags	@""
	.align	4
.nv.constant0._ZN6kmeans6detail15scale_centroidsEiiPiPd:
	.zero		920


//--------------------- .nv.constant0._ZN6kmeans6detail19calculate_centroidsEiiiPdPiS2_S1_ --------------------------
	.section	.nv.constant0._ZN6kmeans6detail19calculate_centroidsEiiiPdPiS2_S1_,"a",@progbits
	.sectionflags	@""
	.align	4
.nv.constant0._ZN6kmeans6detail19calculate_centroidsEiiiPdPiS2_S1_:
	.zero		944


//--------------------- .nv.constant0._ZN3cub18CUB_300001_SM_10006detail10radix_sort29DeviceRadixSortOnesweepKernelINS1_5radix10policy_hubIiiyE10Policy1000ELNS0_9SortOrderE0EiiyiiNS1_21identity_decomposer_tEEEvPT5_SB_PT3_PKSC_PT1_PKSG_PT2_PKSK_T4_iiT6_ --------------------------
	.section	.nv.constant0._ZN3cub18CUB_300001_SM_10006detail10radix_sort29DeviceRadixSortOnesweepKernelINS1_5radix10policy_hubIiiyE10Policy1000ELNS0_9SortOrderE0EiiyiiNS1_21identity_decomposer_tEEEvPT5_SB_PT3_PKSC_PT1_PKSG_PT2_PKSK_T4_iiT6_,"a",@progbits
	.sectionflags	@""
	.align	4
.nv.constant0._ZN3cub18CUB_300001_SM_10006detail10radix_sort29DeviceRadixSortOnesweepKernelINS1_5radix10policy_hubIiiyE10Policy1000ELNS0_9SortOrderE0EiiyiiNS1_21identity_decomposer_tEEEvPT5_SB_PT3_PKSC_PT1_PKSG_PT2_PKSK_T4_iiT6_:
	.zero		973


//--------------------- .nv.constant0._ZN3cub18CUB_300001_SM_10006detail10radix_sort33DeviceRadixSortExclusiveSumKernelINS1_5radix10policy_hubIiiyE10Policy1000EyEEvPT0_ --------------------------
	.section	.nv.constant0._ZN3cub18CUB_300001_SM_10006detail10radix_sort33DeviceRadixSortExclusiveSumKernelINS1_5radix10policy_hubIiiyE10Policy1000EyEEvPT0_,"a",@progbits
	.sectionflags	@""
	.align	4
.nv.constant0._ZN3cub18CUB_300001_SM_10006detail10radix_sort33DeviceRadixSortExclusiveSumKernelINS1_5radix10policy_hubIiiyE10Policy1000EyEEvPT0_:
	.zero		904


//--------------------- .nv.constant0._ZN3cub18CUB_300001_SM_10006detail10radix_sort30DeviceRadixSortHistogramKernelINS1_5radix10policy_hubIiiyE10Policy1000ELNS0_9SortOrderE0EiyNS1_21identity_decomposer_tEEEvPT2_PKT1_SA_iiT3_ --------------------------
	.section	.nv.constant0._ZN3cub18CUB_300001_SM_10006detail10radix_sort30DeviceRadixSortHistogramKernelINS1_5radix10policy_hubIiiyE10Policy1000ELNS0_9SortOrderE0EiyNS1_21identity_decomposer_tEEEvPT2_PKT1_SA_iiT3_,"a",@progbits
	.sectionflags	@""
	.align	4
.nv.constant0._ZN3cub18CUB_300001_SM_10006detail10radix_sort30DeviceRadixSortHistogramKernelINS1_5radix10policy_hubIiiyE10Policy1000ELNS0_9SortOrderE0EiyNS1_21identity_decomposer_tEEEvPT2_PKT1_SA_iiT3_:
	.zero		929


//--------------------- .nv.constant0._ZN3cub18CUB_300001_SM_10006detail10radix_sort31DeviceRadixSortSingleTileKernelINS1_5radix10policy_hubIiiyE10Policy1000ELNS0_9SortOrderE0EiiyNS1_21identity_decomposer_tEEEvPKT1_PSA_PKT2_PSE_T3_iiT4_ --------------------------
	.section	.nv.constant0._ZN3cub18CUB_300001_SM_10006detail10radix_sort31DeviceRadixSortSingleTileKernelINS1_5radix10policy_hubIiiyE10Policy1000ELNS0_9SortOrderE0EiiyNS1_21identity_decomposer_tEEEvPKT1_PSA_PKT2_PSE_T3_iiT4_,"a",@progbits
	.sectionflags	@""
	.align	4
.nv.constant0._ZN3cub18CUB_300001_SM_10006detail10radix_sort31DeviceRadixSortSingleTileKernelINS1_5radix10policy_hubIiiyE10Policy1000ELNS0_9SortOrderE0EiiyNS1_21identity_decomposer_tEEEvPKT1_PSA_PKT2_PSE_T3_iiT4_:
	.zero		945


//--------------------- .nv.constant0._ZN3cub18CUB_300001_SM_10006detail9transform16transform_kernelINS2_10policy_hubILb1EN4cuda3std3__45tupleIJN6thrust24THRUST_300001_SM_1000_NS6detail15normal_iteratorINSA_10device_ptrIiEEEEEEEE10policy1000ElNS7_10__identityENSA_20permutation_iteratorISF_SF_EEJPiEEEvT0_iT1_T2_DpNS2_10kernel_argIT3_EE --------------------------
	.section	.nv.constant0._ZN3cub18CUB_300001_SM_10006detail9transform16transform_kernelINS2_10policy_hubILb1EN4cuda3std3__45tupleIJN6thrust24THRUST_300001_SM_1000_NS6detail15normal_iteratorINSA_10device_ptrIiEEEEEEEE10policy1000ElNS7_10__identityENSA_20permutation_iteratorISF_SF_EEJPiEEEvT0_iT1_T2_DpNS2_10kernel_argIT3_EE,"a",@progbits
	.sectionflags	@""
	.align	4
.nv.constant0._ZN3cub18CUB_300001_SM_10006detail9transform16transform_kernelINS2_10policy_hubILb1EN4cuda3std3__45tupleIJN6thrust24THRUST_300001_SM_1000_NS6detail15normal_iteratorINSA_10device_ptrIiEEEEEEEE10policy1000ElNS7_10__identityENSA_20permutation_iteratorISF_SF_EEJPiEEEvT0_iT1_T2_DpNS2_10kernel_argIT3_EE:
	.zero		944


//--------------------- .nv.constant0._ZN3cub18CUB_300001_SM_10006detail9transform16transform_kernelINS2_10policy_hubILb1EN4cuda3std3__45tupleIJN6thrust24THRUST_300001_SM_1000_NS6detail15normal_iteratorINSA_10device_ptrIiEEEEEEEE10policy1000EiNS7_10__identityENSA_20permutation_iteratorISF_SF_EEJPiEEEvT0_iT1_T2_DpNS2_10kernel_argIT3_EE --------------------------
	.section	.nv.constant0._ZN3cub18CUB_300001_SM_10006detail9transform16transform_kernelINS2_10policy_hubILb1EN4cuda3std3__45tupleIJN6thrust24THRUST_300001_SM_1000_NS6detail15normal_iteratorINSA_10device_ptrIiEEEEEEEE10policy1000EiNS7_10__identityENSA_20permutation_iteratorISF_SF_EEJPiEEEvT0_iT1_T2_DpNS2_10kernel_argIT3_EE,"a",@progbits
	.sectionflags	@""
	.align	4
.nv.constant0._ZN3cub18CUB_300001_SM_10006detail9transform16transform_kernelINS2_10policy_hubILb1EN4cuda3std3__45tupleIJN6thrust24THRUST_300001_SM_1000_NS6detail15normal_iteratorINSA_10device_ptrIiEEEEEEEE10policy1000EiNS7_10__identityENSA_20permutation_iteratorISF_SF_EEJPiEEEvT0_iT1_T2_DpNS2_10kernel_argIT3_EE:
	.zero		944


//--------------------- .nv.constant0._ZN3cub18CUB_300001_SM_10006detail9transform16transform_kernelINS2_10policy_hubILb1EN4cuda3std3__45tupleIJN6thrust24THRUST_300001_SM_1000_NS17counting_iteratorIiNSA_11use_defaultESC_SC_EEEEEE10policy1000ElNS7_10__identityENSA_6detail15normal_iteratorINSA_10device_ptrIiEEEEJSD_EEEvT0_iT1_T2_DpNS2_10kernel_argIT3_EE --------------------------
	.section	.nv.constant0._ZN3cub18CUB_300001_SM_10006detail9transform16transform_kernelINS2_10policy_hubILb1EN4cuda3std3__45tupleIJN6thrust24THRUST_300001_SM_1000_NS17counting_iteratorIiNSA_11use_defaultESC_SC_EEEEEE10policy1000ElNS7_10__identityENSA_6detail15normal_iteratorINSA_10device_ptrIiEEEEJSD_EEEvT0_iT1_T2_DpNS2_10kernel_argIT3_EE,"a",@progbits
	.sectionflags	@""
	.align	4
.nv.constant0._ZN3cub18CUB_300001_SM_10006detail9transform16transform_kernelINS2_10policy_hubILb1EN4cuda3std3__45tupleIJN6thrust24THRUST_300001_SM_1000_NS17counting_iteratorIiNSA_11use_defaultESC_SC_EEEEEE10policy1000ElNS7_10__identityENSA_6detail15normal_iteratorINSA_10device_ptrIiEEEEJSD_EEEvT0_iT1_T2_DpNS2_10kernel_argIT3_EE:
	.zero		936


//--------------------- .nv.constant0._ZN3cub18CUB_300001_SM_10006detail9transform16transform_kernelINS2_10policy_hubILb1EN4cuda3std3__45tupleIJN6thrust24THRUST_300001_SM_1000_NS17counting_iteratorIiNSA_11use_defaultESC_SC_EEEEEE10policy1000EiNS7_10__identityENSA_6detail15normal_iteratorINSA_10device_ptrIiEEEEJSD_EEEvT0_iT1_T2_DpNS2_10kernel_argIT3_EE --------------------------
	.section	.nv.constant0._ZN3cub18CUB_300001_SM_10006detail9transform16transform_kernelINS2_10policy_hubILb1EN4cuda3std3__45tupleIJN6thrust24THRUST_300001_SM_1000_NS17counting_iteratorIiNSA_11use_defaultESC_SC_EEEEEE10policy1000EiNS7_10__identityENSA_6detail15normal_iteratorINSA_10device_ptrIiEEEEJSD_EEEvT0_iT1_T2_DpNS2_10kernel_argIT3_EE,"a",@progbits
	.sectionflags	@""
	.align	4
.nv.constant0._ZN3cub18CUB_300001_SM_10006detail9transform16transform_kernelINS2_10policy_hubILb1EN4cuda3std3__45tupleIJN6thrust24THRUST_300001_SM_1000_NS17counting_iteratorIiNSA_11use_defaultESC_SC_EEEEEE10policy1000EiNS7_10__identityENSA_6detail15normal_iteratorINSA_10device_ptrIiEEEEJSD_EEEvT0_iT1_T2_DpNS2_10kernel_argIT3_EE:
	.zero		936


//--------------------- .nv.constant0._ZN3cub18CUB_300001_SM_10006detail8for_each13static_kernelINS2_12policy_hub_t12policy_500_tElN6thrust24THRUST_300001_SM_1000_NS8cuda_cub6__fill7functorINS7_6detail15normal_iteratorINS7_10device_ptrIdEEEEiEEEEvT0_T1_ --------------------------
	.section	.nv.constant0._ZN3cub18CUB_300001_SM_10006detail8for_each13static_kernelINS2_12policy_hub_t12policy_500_tElN6thrust24THRUST_300001_SM_1000_NS8cuda_cub6__fill7functorINS7_6detail15normal_iteratorINS7_10device_ptrIdEEEEiEEEEvT0_T1_,"a",@progbits
	.sectionflags	@""
	.align	4
.nv.constant0._ZN3cub18CUB_300001_SM_10006detail8for_each13static_kernelINS2_12policy_hub_t12policy_500_tElN6thrust24THRUST_300001_SM_1000_NS8cuda_cub6__fill7functorINS7_6detail15normal_iteratorINS7_10device_ptrIdEEEEiEEEEvT0_T1_:
	.zero		920


//--------------------- .nv.constant0._ZN3cub18CUB_300001_SM_10006detail8for_each13static_kernelINS2_12policy_hub_t12policy_500_tEmN6thrust24THRUST_300001_SM_1000_NS8cuda_cub20__uninitialized_fill7functorINS7_10device_ptrIiEEiEEEEvT0_T1_ --------------------------
	.section	.nv.constant0._ZN3cub18CUB_300001_SM_10006detail8for_each13static_kernelINS2_12policy_hub_t12policy_500_tEmN6thrust24THRUST_300001_SM_1000_NS8cuda_cub20__uninitialized_fill7functorINS7_10device_ptrIiEEiEEEEvT0_T1_,"a",@progbits
	.sectionflags	@""
	.align	4
.nv.constant0._ZN3cub18CUB_300001_SM_10006detail8for_each13static_kernelINS2_12policy_hub_t12policy_500_tEmN6thrust24THRUST_300001_SM_1000_NS8cuda_cub20__uninitialized_fill7functorINS7_10device_ptrIiEEiEEEEvT0_T1_:
	.zero		920


//--------------------- .nv.constant0._ZN3cub18CUB_300001_SM_10006detail11EmptyKernelIvEEvv --------------------------
	.section	.nv.constant0._ZN3cub18CUB_300001_SM_10006detail11EmptyKernelIvEEvv,"a",@progbits
	.sectionflags	@""
	.align	4
.nv.constant0._ZN3cub18CUB_300001_SM_10006detail11EmptyKernelIvEEvv:
	.zero		896


//--------------------- .nv.constant0._ZN6thrust24THRUST_300001_SM_1000_NS8cuda_cub4core6detail13_kernel_agentINS1_15__reduce_by_key16ReduceByKeyAgentINS0_6detail15normal_iteratorINS0_10device_ptrIiEEEENS0_17constant_iteratorIiNS0_11use_defaultESD_EESB_SB_N4cuda3std3__48equal_toIiEENSH_4plusIiEEPllEEJSB_SE_SB_SB_SM_N3cub18CUB_300001_SM_100024ReduceByKeyScanTileStateIilLb1EEESJ_SL_llEEEvDpT0_ --------------------------
	.section	.nv.constant0._ZN6thrust24THRUST_300001_SM_1000_NS8cuda_cub4core6detail13_kernel_agentINS1_15__reduce_by_key16ReduceByKeyAgentINS0_6detail15normal_iteratorINS0_10device_ptrIiEEEENS0_17constant_iteratorIiNS0_11use_defaultESD_EESB_SB_N4cuda3std3__48equal_toIiEENSH_4plusIiEEPllEEJSB_SE_SB_SB_SM_N3cub18CUB_300001_SM_100024ReduceByKeyScanTileStateIilLb1EEESJ_SL_llEEEvDpT0_,"a",@progbits
	.sectionflags	@""
	.align	4
.nv.constant0._ZN6thrust24THRUST_300001_SM_1000_NS8cuda_cub4core6detail13_kernel_agentINS1_15__reduce_by_key16ReduceByKeyAgentINS0_6detail15normal_iteratorINS0_10device_ptrIiEEEENS0_17constant_iteratorIiNS0_11use_defaultESD_EESB_SB_N4cuda3std3__48equal_toIiEENSH_4plusIiEEPllEEJSB_SE_SB_SB_SM_N3cub18CUB_300001_SM_100024ReduceByKeyScanTileStateIilLb1EEESJ_SL_llEEEvDpT0_:
	.zero		976


//--------------------- .nv.constant0._ZN6thrust24THRUST_300001_SM_1000_NS8cuda_cub4core6detail13_kernel_agentINS1_15__reduce_by_key9InitAgentIN3cub18CUB_300001_SM_100024ReduceByKeyScanTileStateIilLb1EEElPlEEJSA_lSB_EEEvDpT0_ --------------------------
	.section	.nv.constant0._ZN6thrust24THRUST_300001_SM_1000_NS8cuda_cub4core6detail13_kernel_agentINS1_15__reduce_by_key9InitAgentIN3cub18CUB_300001_SM_100024ReduceByKeyScanTileStateIilLb1EEElPlEEJSA_lSB_EEEvDpT0_,"a",@progbits
	.sectionflags	@""
	.align	4
.nv.constant0._ZN6thrust24THRUST_300001_SM_1000_NS8cuda_cub4core6detail13_kernel_agentINS1_15__reduce_by_key9InitAgentIN3cub18CUB_300001_SM_100024ReduceByKeyScanTileStateIilLb1EEElPlEEJSA_lSB_EEEvDpT0_:
	.zero		920


//--------------------- .nv.constant0._ZN6thrust24THRUST_300001_SM_1000_NS8cuda_cub4core6detail13_kernel_agentINS1_15__reduce_by_key16ReduceByKeyAgentINS0_6detail15normal_iteratorINS0_10device_ptrIiEEEENS0_17constant_iteratorIiNS0_11use_defaultESD_EESB_SB_N4cuda3std3__48equal_toIiEENSH_4plusIiEEPiiEEJSB_SE_SB_SB_SM_N3cub18CUB_300001_SM_100024ReduceByKeyScanTileStateIiiLb1EEESJ_SL_iiEEEvDpT0_ --------------------------
	.section	.nv.constant0._ZN6thrust24THRUST_300001_SM_1000_NS8cuda_cub4core6detail13_kernel_agentINS1_15__reduce_by_key16ReduceByKeyAgentINS0_6detail15normal_iteratorINS0_10device_ptrIiEEEENS0_17constant_iteratorIiNS0_11use_defaultESD_EESB_SB_N4cuda3std3__48equal_toIiEENSH_4plusIiEEPiiEEJSB_SE_SB_SB_SM_N3cub18CUB_300001_SM_100024ReduceByKeyScanTileStateIiiLb1EEESJ_SL_iiEEEvDpT0_,"a",@progbits
	.sectionflags	@""
	.align	4
.nv.constant0._ZN6thrust24THRUST_300001_SM_1000_NS8cuda_cub4core6detail13_kernel_agentINS1_15__reduce_by_key16ReduceByKeyAgentINS0_6detail15normal_iteratorINS0_10device_ptrIiEEEENS0_17constant_iteratorIiNS0_11use_defaultESD_EESB_SB_N4cuda3std3__48equal_toIiEENSH_4plusIiEEPiiEEJSB_SE_SB_SB_SM_N3cub18CUB_300001_SM_100024ReduceByKeyScanTileStateIiiLb1EEESJ_SL_iiEEEvDpT0_:
	.zero		964


//--------------------- .nv.constant0._ZN6thrust24THRUST_300001_SM_1000_NS8cuda_cub4core6detail13_kernel_agentINS1_15__reduce_by_key9InitAgentIN3cub18CUB_300001_SM_100024ReduceByKeyScanTileStateIiiLb1EEEiPiEEJSA_iSB_EEEvDpT0_ --------------------------
	.section	.nv.constant0._ZN6thrust24THRUST_300001_SM_1000_NS8cuda_cub4core6detail13_kernel_agentINS1_15__reduce_by_key9InitAgentIN3cub18CUB_300001_SM_100024ReduceByKeyScanTileStateIiiLb1EEEiPiEEJSA_iSB_EEEvDpT0_,"a",@progbits
	.sectionflags	@""
	.align	4
.nv.constant0._ZN6thrust24THRUST_300001_SM_1000_NS8cuda_cub4core6detail13_kernel_agentINS1_15__reduce_by_key9InitAgentIN3cub18CUB_300001_SM_100024ReduceByKeyScanTileStateIiiLb1EEEiPiEEJSA_iSB_EEEvDpT0_:
	.zero		920


//--------------------- SYMBOLS --------------------------

	.type		.nv.reservedSmem.offset0,@object
	.size		.nv.reservedSmem.offset0,0x4
	.type		.nv.reservedSmem.cap,@object
	.size		.nv.reservedSmem.cap,0x4
